//
// Generated by NVIDIA NVVM Compiler
//
// Compiler Build ID: CL-36424714
// Cuda compilation tools, release 13.0, V13.0.88
// Based on NVVM 20.0.0
//

.version 9.0
.target sm_100
.address_size 64

	// .globl	fvg_trailing_stop_batch_f32
// _ZZ27fvg_trailing_stop_batch_f32E14first_valid_sh has been demoted
// _ZZ33fvg_trailing_stop_batch_shmem_f32E14first_valid_sh has been demoted
// _ZZ39fvg_trailing_stop_batch_small_shmem_f32E14first_valid_sh has been demoted
.extern .shared .align 16 .b8 shmem[];

.visible .entry fvg_trailing_stop_batch_f32(
	.param .u64 .ptr .align 1 fvg_trailing_stop_batch_f32_param_0,
	.param .u64 .ptr .align 1 fvg_trailing_stop_batch_f32_param_1,
	.param .u64 .ptr .align 1 fvg_trailing_stop_batch_f32_param_2,
	.param .u32 fvg_trailing_stop_batch_f32_param_3,
	.param .u64 .ptr .align 1 fvg_trailing_stop_batch_f32_param_4,
	.param .u64 .ptr .align 1 fvg_trailing_stop_batch_f32_param_5,
	.param .u64 .ptr .align 1 fvg_trailing_stop_batch_f32_param_6,
	.param .u32 fvg_trailing_stop_batch_f32_param_7,
	.param .u64 .ptr .align 1 fvg_trailing_stop_batch_f32_param_8,
	.param .u64 .ptr .align 1 fvg_trailing_stop_batch_f32_param_9,
	.param .u64 .ptr .align 1 fvg_trailing_stop_batch_f32_param_10,
	.param .u64 .ptr .align 1 fvg_trailing_stop_batch_f32_param_11,
	.param .u32 fvg_trailing_stop_batch_f32_param_12,
	.param .u32 fvg_trailing_stop_batch_f32_param_13
)
{
	.local .align 16 .b8 	__local_depot0[5216];
	.reg .b64 	%SP;
	.reg .b64 	%SPL;
	.reg .pred 	%p<213>;
	.reg .b16 	%rs<22>;
	.reg .b32 	%r<300>;
	.reg .b32 	%f<357>;
	.reg .b64 	%rd<213>;
	// demoted variable
	.shared .align 4 .u32 _ZZ27fvg_trailing_stop_batch_f32E14first_valid_sh;
	mov.u64 	%SPL, __local_depot0;
	cvta.local.u64 	%SP, %SPL;
	ld.param.u64 	%rd38, [fvg_trailing_stop_batch_f32_param_0];
	ld.param.u64 	%rd39, [fvg_trailing_stop_batch_f32_param_1];
	ld.param.u64 	%rd40, [fvg_trailing_stop_batch_f32_param_2];
	ld.param.u32 	%r108, [fvg_trailing_stop_batch_f32_param_3];
	ld.param.u64 	%rd35, [fvg_trailing_stop_batch_f32_param_4];
	ld.param.u64 	%rd36, [fvg_trailing_stop_batch_f32_param_5];
	ld.param.u32 	%r109, [fvg_trailing_stop_batch_f32_param_7];
	ld.param.u64 	%rd41, [fvg_trailing_stop_batch_f32_param_8];
	ld.param.u64 	%rd42, [fvg_trailing_stop_batch_f32_param_9];
	ld.param.u64 	%rd43, [fvg_trailing_stop_batch_f32_param_10];
	ld.param.u64 	%rd44, [fvg_trailing_stop_batch_f32_param_11];
	cvta.to.global.u64 	%rd1, %rd36;
	cvta.to.global.u64 	%rd2, %rd35;
	cvta.to.global.u64 	%rd3, %rd41;
	cvta.to.global.u64 	%rd4, %rd42;
	cvta.to.global.u64 	%rd5, %rd43;
	cvta.to.global.u64 	%rd6, %rd44;
	cvta.to.global.u64 	%rd7, %rd40;
	cvta.to.global.u64 	%rd8, %rd39;
	cvta.to.global.u64 	%rd9, %rd38;
	add.u64 	%rd10, %SPL, 0;
	add.u64 	%rd11, %SPL, 1024;
	add.u64 	%rd47, %SP, 2048;
	add.u64 	%rd12, %SPL, 2048;
	add.u64 	%rd48, %SP, 3104;
	add.u64 	%rd13, %SPL, 3104;
	add.u64 	%rd49, %SP, 4160;
	add.u64 	%rd14, %SPL, 4160;
	mov.u32 	%r110, %ctaid.x;
	mov.u32 	%r111, %ntid.x;
	mov.u32 	%r112, %tid.x;
	mad.lo.s32 	%r255, %r110, %r111, %r112;
	mov.u32 	%r113, %nctaid.x;
	mul.lo.s32 	%r2, %r111, %r113;
	setp.ne.s32 	%p2, %r112, 0;
	@%p2 bra 	$L__BB0_6;
	setp.lt.s32 	%p3, %r108, 1;
	mov.u32 	%r254, %r108;
	@%p3 bra 	$L__BB0_5;
	mov.b32 	%r253, 0;
$L__BB0_3:
	mul.wide.u32 	%rd50, %r253, 4;
	add.s64 	%rd51, %rd9, %rd50;
	ld.global.nc.f32 	%f90, [%rd51];
	add.s64 	%rd52, %rd8, %rd50;
	ld.global.nc.f32 	%f91, [%rd52];
	add.s64 	%rd53, %rd7, %rd50;
	ld.global.nc.f32 	%f92, [%rd53];
	abs.f32 	%f93, %f90;
	setp.num.f32 	%p4, %f93, %f93;
	abs.f32 	%f94, %f91;
	setp.num.f32 	%p5, %f94, %f94;
	and.pred  	%p6, %p4, %p5;
	abs.f32 	%f96, %f92;
	setp.num.f32 	%p7, %f96, %f96;
	and.pred  	%p8, %p6, %p7;
	setp.neu.f32 	%p9, %f93, 0f7F800000;
	and.pred  	%p10, %p8, %p9;
	setp.neu.f32 	%p11, %f94, 0f7F800000;
	and.pred  	%p12, %p10, %p11;
	setp.neu.f32 	%p13, %f96, 0f7F800000;
	and.pred  	%p14, %p12, %p13;
	mov.u32 	%r254, %r253;
	@%p14 bra 	$L__BB0_5;
	add.s32 	%r253, %r253, 1;
	setp.ne.s32 	%p15, %r253, %r108;
	mov.u32 	%r254, %r108;
	@%p15 bra 	$L__BB0_3;
$L__BB0_5:
	st.shared.u32 	[_ZZ27fvg_trailing_stop_batch_f32E14first_valid_sh], %r254;
$L__BB0_6:
	bar.sync 	0;
	ld.shared.u32 	%r6, [_ZZ27fvg_trailing_stop_batch_f32E14first_valid_sh];
	setp.lt.s32 	%p16, %r6, %r108;
	@%p16 bra 	$L__BB0_19;
	setp.ge.s32 	%p17, %r255, %r109;
	@%p17 bra 	$L__BB0_194;
	setp.lt.s32 	%p18, %r108, 1;
	@%p18 bra 	$L__BB0_194;
	and.b32  	%r7, %r108, 3;
	and.b32  	%r8, %r108, 2147483644;
	and.b32  	%r9, %r108, 1;
$L__BB0_10:
	setp.lt.u32 	%p19, %r108, 4;
	mul.wide.s32 	%rd15, %r255, %r108;
	mov.b32 	%r258, 0;
	@%p19 bra 	$L__BB0_13;
	mov.b32 	%r256, 0;
$L__BB0_12:
	.pragma "nounroll";
	cvt.u64.u32 	%rd54, %r256;
	add.s64 	%rd55, %rd15, %rd54;
	shl.b64 	%rd56, %rd55, 2;
	add.s64 	%rd57, %rd6, %rd56;
	mov.b32 	%r117, 2147483647;
	st.global.u32 	[%rd57], %r117;
	add.s64 	%rd58, %rd5, %rd56;
	st.global.u32 	[%rd58], %r117;
	add.s64 	%rd59, %rd4, %rd56;
	st.global.u32 	[%rd59], %r117;
	add.s64 	%rd60, %rd3, %rd56;
	st.global.u32 	[%rd60], %r117;
	st.global.u32 	[%rd57+4], %r117;
	st.global.u32 	[%rd58+4], %r117;
	st.global.u32 	[%rd59+4], %r117;
	st.global.u32 	[%rd60+4], %r117;
	st.global.u32 	[%rd57+8], %r117;
	st.global.u32 	[%rd58+8], %r117;
	st.global.u32 	[%rd59+8], %r117;
	st.global.u32 	[%rd60+8], %r117;
	st.global.u32 	[%rd57+12], %r117;
	st.global.u32 	[%rd58+12], %r117;
	st.global.u32 	[%rd59+12], %r117;
	st.global.u32 	[%rd60+12], %r117;
	add.s32 	%r256, %r256, 4;
	setp.ne.s32 	%p20, %r256, %r8;
	mov.u32 	%r258, %r8;
	@%p20 bra 	$L__BB0_12;
$L__BB0_13:
	setp.eq.s32 	%p21, %r7, 0;
	@%p21 bra 	$L__BB0_18;
	setp.eq.s32 	%p22, %r7, 1;
	@%p22 bra 	$L__BB0_16;
	cvt.u64.u32 	%rd61, %r258;
	add.s64 	%rd62, %rd15, %rd61;
	shl.b64 	%rd63, %rd62, 2;
	add.s64 	%rd64, %rd6, %rd63;
	mov.b32 	%r118, 2147483647;
	st.global.u32 	[%rd64], %r118;
	add.s64 	%rd65, %rd5, %rd63;
	st.global.u32 	[%rd65], %r118;
	add.s64 	%rd66, %rd4, %rd63;
	st.global.u32 	[%rd66], %r118;
	add.s64 	%rd67, %rd3, %rd63;
	st.global.u32 	[%rd67], %r118;
	st.global.u32 	[%rd64+4], %r118;
	st.global.u32 	[%rd65+4], %r118;
	st.global.u32 	[%rd66+4], %r118;
	st.global.u32 	[%rd67+4], %r118;
	add.s32 	%r258, %r258, 2;
$L__BB0_16:
	setp.eq.s32 	%p23, %r9, 0;
	@%p23 bra 	$L__BB0_18;
	cvt.u64.u32 	%rd68, %r258;
	add.s64 	%rd69, %rd15, %rd68;
	shl.b64 	%rd70, %rd69, 2;
	add.s64 	%rd71, %rd6, %rd70;
	mov.b32 	%r119, 2147483647;
	st.global.u32 	[%rd71], %r119;
	add.s64 	%rd72, %rd5, %rd70;
	st.global.u32 	[%rd72], %r119;
	add.s64 	%rd73, %rd4, %rd70;
	st.global.u32 	[%rd73], %r119;
	add.s64 	%rd74, %rd3, %rd70;
	st.global.u32 	[%rd74], %r119;
$L__BB0_18:
	add.s32 	%r255, %r255, %r2;
	setp.lt.s32 	%p24, %r255, %r109;
	@%p24 bra 	$L__BB0_10;
	bra.uni 	$L__BB0_194;
$L__BB0_19:
	setp.ge.s32 	%p25, %r255, %r109;
	@%p25 bra 	$L__BB0_194;
	setp.gt.s32 	%p26, %r108, 0;
	@%p26 bra 	$L__BB0_32;
	add.s32 	%r17, %r6, 1;
$L__BB0_22:
	mul.wide.s32 	%rd75, %r255, 4;
	add.s64 	%rd76, %rd2, %rd75;
	ld.global.nc.u32 	%r120, [%rd76];
	add.s64 	%rd77, %rd1, %rd75;
	ld.global.nc.u32 	%r121, [%rd77];
	mul.wide.s32 	%rd34, %r255, %r108;
	add.s32 	%r122, %r120, -257;
	add.s32 	%r123, %r121, -257;
	min.u32 	%r124, %r122, %r123;
	setp.lt.u32 	%p27, %r124, -256;
	@%p27 bra 	$L__BB0_31;
	add.s32 	%r125, %r121, %r17;
	min.s32 	%r102, %r125, %r108;
	setp.lt.s32 	%p28, %r102, 1;
	@%p28 bra 	$L__BB0_31;
	and.b32  	%r103, %r102, 3;
	setp.lt.u32 	%p29, %r102, 4;
	mov.b32 	%r299, 0;
	@%p29 bra 	$L__BB0_26;
	shl.b64 	%rd78, %rd34, 2;
	add.s64 	%rd79, %rd6, %rd78;
	mov.b32 	%r128, 2147483647;
	st.global.u32 	[%rd79], %r128;
	add.s64 	%rd80, %rd5, %rd78;
	st.global.u32 	[%rd80], %r128;
	add.s64 	%rd81, %rd4, %rd78;
	st.global.u32 	[%rd81], %r128;
	add.s64 	%rd82, %rd3, %rd78;
	st.global.u32 	[%rd82], %r128;
	st.global.u32 	[%rd79+4], %r128;
	st.global.u32 	[%rd80+4], %r128;
	st.global.u32 	[%rd81+4], %r128;
	st.global.u32 	[%rd82+4], %r128;
	st.global.u32 	[%rd79+8], %r128;
	st.global.u32 	[%rd80+8], %r128;
	st.global.u32 	[%rd81+8], %r128;
	st.global.u32 	[%rd82+8], %r128;
	st.global.u32 	[%rd79+12], %r128;
	st.global.u32 	[%rd80+12], %r128;
	st.global.u32 	[%rd81+12], %r128;
	st.global.u32 	[%rd82+12], %r128;
	mov.b32 	%r299, 4;
$L__BB0_26:
	setp.eq.s32 	%p30, %r103, 0;
	@%p30 bra 	$L__BB0_31;
	setp.eq.s32 	%p31, %r103, 1;
	@%p31 bra 	$L__BB0_29;
	cvt.u64.u32 	%rd83, %r299;
	add.s64 	%rd84, %rd34, %rd83;
	shl.b64 	%rd85, %rd84, 2;
	add.s64 	%rd86, %rd6, %rd85;
	mov.b32 	%r129, 2147483647;
	st.global.u32 	[%rd86], %r129;
	add.s64 	%rd87, %rd5, %rd85;
	st.global.u32 	[%rd87], %r129;
	add.s64 	%rd88, %rd4, %rd85;
	st.global.u32 	[%rd88], %r129;
	add.s64 	%rd89, %rd3, %rd85;
	st.global.u32 	[%rd89], %r129;
	st.global.u32 	[%rd86+4], %r129;
	st.global.u32 	[%rd87+4], %r129;
	st.global.u32 	[%rd88+4], %r129;
	st.global.u32 	[%rd89+4], %r129;
	add.s32 	%r299, %r299, 2;
$L__BB0_29:
	and.b32  	%r130, %r102, 1;
	setp.eq.b32 	%p32, %r130, 1;
	not.pred 	%p33, %p32;
	@%p33 bra 	$L__BB0_31;
	cvt.u64.u32 	%rd90, %r299;
	add.s64 	%rd91, %rd34, %rd90;
	shl.b64 	%rd92, %rd91, 2;
	add.s64 	%rd93, %rd6, %rd92;
	mov.b32 	%r131, 2147483647;
	st.global.u32 	[%rd93], %r131;
	add.s64 	%rd94, %rd5, %rd92;
	st.global.u32 	[%rd94], %r131;
	add.s64 	%rd95, %rd4, %rd92;
	st.global.u32 	[%rd95], %r131;
	add.s64 	%rd96, %rd3, %rd92;
	st.global.u32 	[%rd96], %r131;
$L__BB0_31:
	add.s32 	%r255, %r255, %r2;
	setp.lt.s32 	%p34, %r255, %r109;
	@%p34 bra 	$L__BB0_22;
	bra.uni 	$L__BB0_194;
$L__BB0_32:
	and.b32  	%r18, %r108, 7;
	add.s64 	%rd16, %rd49, 32;
	add.s64 	%rd17, %rd48, 32;
	add.s64 	%rd18, %rd47, 32;
$L__BB0_33:
	ld.param.u64 	%rd211, [fvg_trailing_stop_batch_f32_param_6];
	ld.param.u64 	%rd210, [fvg_trailing_stop_batch_f32_param_5];
	ld.param.u64 	%rd209, [fvg_trailing_stop_batch_f32_param_4];
	cvta.to.global.u64 	%rd100, %rd209;
	mul.wide.s32 	%rd101, %r255, 4;
	add.s64 	%rd102, %rd100, %rd101;
	ld.global.nc.u32 	%r20, [%rd102];
	cvta.to.global.u64 	%rd103, %rd210;
	add.s64 	%rd104, %rd103, %rd101;
	ld.global.nc.u32 	%r132, [%rd104];
	cvta.to.global.u64 	%rd105, %rd211;
	add.s64 	%rd106, %rd105, %rd101;
	ld.global.nc.u32 	%r22, [%rd106];
	mul.wide.s32 	%rd107, %r255, %r108;
	shl.b64 	%rd108, %rd107, 2;
	add.s64 	%rd19, %rd3, %rd108;
	add.s64 	%rd20, %rd4, %rd108;
	add.s64 	%rd21, %rd5, %rd108;
	add.s64 	%rd22, %rd6, %rd108;
	add.s32 	%r133, %r20, -257;
	add.s32 	%r134, %r132, -257;
	min.u32 	%r135, %r133, %r134;
	setp.lt.u32 	%p35, %r135, -256;
	@%p35 bra 	$L__BB0_173;
	mov.b32 	%r260, 0;
	st.local.v2.u32 	[%rd12+8], {%r132, %r260};
	st.local.v2.u32 	[%rd12+16], {%r260, %r260};
	mov.f32 	%f352, 0f00000000;
	st.local.v2.f32 	[%rd12+24], {%f352, %f352};
	st.local.u64 	[%rd12], %rd18;
	st.local.v2.u32 	[%rd13+8], {%r132, %r260};
	st.local.v2.u32 	[%rd13+16], {%r260, %r260};
	st.local.v2.f32 	[%rd13+24], {%f352, %f352};
	st.local.u64 	[%rd13], %rd17;
	st.local.v2.u32 	[%rd14+8], {%r132, %r260};
	st.local.v2.u32 	[%rd14+16], {%r260, %r260};
	st.local.v2.f32 	[%rd14+24], {%f352, %f352};
	st.local.u64 	[%rd14], %rd16;
	max.u32 	%r138, %r20, 2;
	add.s32 	%r139, %r138, -1;
	add.s32 	%r23, %r138, -2;
	and.b32  	%r24, %r139, 3;
	and.b32  	%r25, %r139, -4;
	neg.s32 	%r26, %r25;
	mov.b16 	%rs21, 0;
	mov.b32 	%r262, -1;
	mov.f32 	%f356, 0f7FFFFFFF;
	mov.u32 	%r261, %r260;
	mov.u32 	%r263, %r262;
	mov.u32 	%r284, %r260;
	mov.u16 	%rs20, %rs21;
	mov.u32 	%r283, %r260;
	mov.f32 	%f351, %f352;
	mov.f32 	%f347, %f352;
	mov.f32 	%f346, %f352;
	mov.u32 	%r273, %r260;
	mov.u32 	%r272, %r260;
$L__BB0_35:
	mov.f32 	%f5, %f346;
	mov.f32 	%f4, %f347;
	mov.f32 	%f3, %f351;
	mov.f32 	%f2, %f352;
	mov.u32 	%r32, %r283;
	mov.u16 	%rs2, %rs20;
	mov.u32 	%r31, %r284;
	mov.u16 	%rs1, %rs21;
	mov.u32 	%r30, %r263;
	mov.u32 	%r28, %r261;
	mov.f32 	%f1, %f356;
	mov.u32 	%r27, %r260;
	setp.lt.u32 	%p36, %r27, 2;
	mul.wide.u32 	%rd109, %r27, 4;
	add.s64 	%rd23, %rd7, %rd109;
	@%p36 bra 	$L__BB0_49;
	mul.wide.u32 	%rd110, %r27, 4;
	add.s64 	%rd111, %rd9, %rd110;
	ld.global.nc.f32 	%f6, [%rd111+-8];
	add.s64 	%rd112, %rd8, %rd110;
	ld.global.nc.f32 	%f7, [%rd112+-8];
	ld.global.nc.f32 	%f8, [%rd23+-4];
	ld.global.nc.f32 	%f9, [%rd111];
	ld.global.nc.f32 	%f10, [%rd112];
	abs.f32 	%f100, %f6;
	setp.nan.f32 	%p37, %f100, %f100;
	abs.f32 	%f101, %f7;
	setp.nan.f32 	%p38, %f101, %f101;
	or.pred  	%p39, %p37, %p38;
	abs.f32 	%f103, %f8;
	setp.nan.f32 	%p40, %f103, %f103;
	or.pred  	%p41, %p39, %p40;
	setp.eq.f32 	%p42, %f100, 0f7F800000;
	or.pred  	%p43, %p41, %p42;
	setp.eq.f32 	%p44, %f101, 0f7F800000;
	or.pred  	%p45, %p43, %p44;
	setp.eq.f32 	%p46, %f103, 0f7F800000;
	or.pred  	%p47, %p45, %p46;
	abs.f32 	%f105, %f9;
	setp.nan.f32 	%p48, %f105, %f105;
	or.pred  	%p49, %p47, %p48;
	abs.f32 	%f107, %f10;
	setp.nan.f32 	%p50, %f107, %f107;
	or.pred  	%p51, %p49, %p50;
	setp.eq.f32 	%p52, %f105, 0f7F800000;
	or.pred  	%p53, %p51, %p52;
	setp.eq.f32 	%p54, %f107, 0f7F800000;
	or.pred  	%p55, %p53, %p54;
	@%p55 bra 	$L__BB0_49;
	setp.leu.f32 	%p56, %f10, %f6;
	setp.leu.f32 	%p57, %f8, %f6;
	or.pred  	%p58, %p56, %p57;
	@%p58 bra 	$L__BB0_43;
	setp.lt.s32 	%p59, %r272, %r20;
	@%p59 bra 	$L__BB0_41;
	setp.eq.s32 	%p60, %r20, 1;
	@%p60 bra 	$L__BB0_40;
	bra.uni 	$L__BB0_165;
$L__BB0_40:
	add.s32 	%r143, %r20, -1;
	mul.wide.u32 	%rd117, %r143, 4;
	add.s64 	%rd118, %rd10, %rd117;
	st.local.f32 	[%rd118], %f6;
	mov.u32 	%r272, %r20;
	bra.uni 	$L__BB0_43;
$L__BB0_41:
	setp.gt.s32 	%p66, %r272, 255;
	@%p66 bra 	$L__BB0_43;
	mul.wide.s32 	%rd119, %r272, 4;
	add.s64 	%rd120, %rd10, %rd119;
	st.local.f32 	[%rd120], %f6;
	add.s32 	%r272, %r272, 1;
$L__BB0_43:
	setp.geu.f32 	%p67, %f9, %f7;
	setp.geu.f32 	%p68, %f8, %f7;
	or.pred  	%p69, %p67, %p68;
	@%p69 bra 	$L__BB0_49;
	setp.lt.s32 	%p70, %r273, %r20;
	@%p70 bra 	$L__BB0_47;
	setp.eq.s32 	%p71, %r20, 1;
	@%p71 bra 	$L__BB0_46;
	bra.uni 	$L__BB0_158;
$L__BB0_46:
	add.s32 	%r148, %r20, -1;
	mul.wide.u32 	%rd127, %r148, 4;
	add.s64 	%rd128, %rd11, %rd127;
	st.local.f32 	[%rd128], %f7;
	mov.u32 	%r273, %r20;
	bra.uni 	$L__BB0_49;
$L__BB0_47:
	setp.gt.s32 	%p77, %r273, 255;
	@%p77 bra 	$L__BB0_49;
	mul.wide.s32 	%rd129, %r273, 4;
	add.s64 	%rd130, %rd11, %rd129;
	st.local.f32 	[%rd130], %f7;
	add.s32 	%r273, %r273, 1;
$L__BB0_49:
	ld.global.nc.f32 	%f11, [%rd23];
	ld.local.u32 	%r149, [%rd12+16];
	ld.local.u32 	%r150, [%rd12+8];
	setp.lt.s32 	%p78, %r149, %r150;
	@%p78 bra 	$L__BB0_57;
	ld.local.u64 	%rd131, [%rd12];
	ld.local.u32 	%r151, [%rd12+12];
	mul.wide.s32 	%rd132, %r151, 4;
	add.s64 	%rd26, %rd131, %rd132;
	ld.f32 	%f12, [%rd26];
	abs.f32 	%f123, %f12;
	setp.equ.f32 	%p79, %f123, 0f7F800000;
	@%p79 bra 	$L__BB0_52;
	neg.f32 	%f124, %f12;
	ld.local.v2.f32 	{%f125, %f126}, [%rd12+24];
	sub.f32 	%f127, %f125, %f12;
	abs.f32 	%f128, %f125;
	abs.f32 	%f129, %f124;
	setp.ltu.f32 	%p80, %f128, %f129;
	sub.f32 	%f130, %f124, %f127;
	add.f32 	%f131, %f130, %f125;
	sub.f32 	%f132, %f125, %f127;
	sub.f32 	%f133, %f132, %f12;
	selp.f32 	%f134, %f131, %f133, %p80;
	add.f32 	%f135, %f134, %f126;
	st.local.v2.f32 	[%rd12+24], {%f127, %f135};
	bra.uni 	$L__BB0_53;
$L__BB0_52:
	ld.local.u32 	%r152, [%rd12+20];
	add.s32 	%r153, %r152, -1;
	st.local.u32 	[%rd12+20], %r153;
$L__BB0_53:
	st.f32 	[%rd26], %f11;
	abs.f32 	%f13, %f11;
	setp.equ.f32 	%p81, %f13, 0f7F800000;
	@%p81 bra 	$L__BB0_55;
	ld.local.v2.f32 	{%f136, %f137}, [%rd12+24];
	add.f32 	%f138, %f11, %f136;
	abs.f32 	%f139, %f136;
	setp.ltu.f32 	%p82, %f139, %f13;
	selp.f32 	%f140, %f136, %f11, %p82;
	selp.f32 	%f141, %f11, %f136, %p82;
	sub.f32 	%f142, %f141, %f138;
	add.f32 	%f143, %f140, %f142;
	add.f32 	%f144, %f137, %f143;
	st.local.v2.f32 	[%rd12+24], {%f138, %f144};
	bra.uni 	$L__BB0_56;
$L__BB0_55:
	ld.local.u32 	%r154, [%rd12+20];
	add.s32 	%r155, %r154, 1;
	st.local.u32 	[%rd12+20], %r155;
$L__BB0_56:
	ld.local.v2.u32 	{%r274, %r156}, [%rd12+8];
	add.s32 	%r157, %r156, 1;
	setp.eq.s32 	%p83, %r157, %r274;
	selp.b32 	%r158, 0, %r157, %p83;
	st.local.u32 	[%rd12+12], %r158;
	bra.uni 	$L__BB0_61;
$L__BB0_57:
	ld.local.u64 	%rd133, [%rd12];
	ld.local.u32 	%r159, [%rd12+12];
	mul.wide.s32 	%rd134, %r159, 4;
	add.s64 	%rd135, %rd133, %rd134;
	st.f32 	[%rd135], %f11;
	abs.f32 	%f14, %f11;
	setp.equ.f32 	%p84, %f14, 0f7F800000;
	@%p84 bra 	$L__BB0_59;
	ld.local.v2.f32 	{%f145, %f146}, [%rd12+24];
	add.f32 	%f147, %f11, %f145;
	abs.f32 	%f148, %f145;
	setp.ltu.f32 	%p85, %f148, %f14;
	selp.f32 	%f149, %f145, %f11, %p85;
	selp.f32 	%f150, %f11, %f145, %p85;
	sub.f32 	%f151, %f150, %f147;
	add.f32 	%f152, %f149, %f151;
	add.f32 	%f153, %f146, %f152;
	st.local.v2.f32 	[%rd12+24], {%f147, %f153};
	bra.uni 	$L__BB0_60;
$L__BB0_59:
	ld.local.u32 	%r160, [%rd12+20];
	add.s32 	%r161, %r160, 1;
	st.local.u32 	[%rd12+20], %r161;
$L__BB0_60:
	ld.local.v2.u32 	{%r274, %r162}, [%rd12+8];
	add.s32 	%r163, %r162, 1;
	setp.eq.s32 	%p86, %r163, %r274;
	selp.b32 	%r164, 0, %r163, %p86;
	st.local.u32 	[%rd12+12], %r164;
	ld.local.u32 	%r165, [%rd12+16];
	add.s32 	%r166, %r165, 1;
	st.local.u32 	[%rd12+16], %r166;
$L__BB0_61:
	setp.lt.s32 	%p87, %r272, 1;
	mov.b32 	%r277, 0;
	mov.f32 	%f331, 0f00000000;
	mov.f32 	%f332, %f331;
	@%p87 bra 	$L__BB0_66;
	min.s32 	%r49, %r272, 256;
	mov.f32 	%f332, 0f00000000;
	mov.b32 	%r275, 0;
	mov.u32 	%r277, %r275;
	mov.f32 	%f331, %f332;
$L__BB0_63:
	.pragma "nounroll";
	mul.wide.u32 	%rd136, %r275, 4;
	add.s64 	%rd137, %rd10, %rd136;
	ld.local.f32 	%f17, [%rd137];
	setp.gt.f32 	%p88, %f17, %f11;
	@%p88 bra 	$L__BB0_65;
	mul.wide.s32 	%rd138, %r277, 4;
	add.s64 	%rd139, %rd10, %rd138;
	st.local.f32 	[%rd139], %f17;
	add.s32 	%r277, %r277, 1;
	add.f32 	%f18, %f332, %f17;
	abs.f32 	%f156, %f332;
	abs.f32 	%f157, %f17;
	setp.ltu.f32 	%p89, %f156, %f157;
	sub.f32 	%f158, %f17, %f18;
	add.f32 	%f159, %f332, %f158;
	sub.f32 	%f160, %f332, %f18;
	add.f32 	%f161, %f17, %f160;
	selp.f32 	%f162, %f159, %f161, %p89;
	add.f32 	%f331, %f331, %f162;
	mov.f32 	%f332, %f18;
$L__BB0_65:
	add.s32 	%r275, %r275, 1;
	setp.ne.s32 	%p90, %r275, %r49;
	@%p90 bra 	$L__BB0_63;
$L__BB0_66:
	mov.u32 	%r272, %r277;
	setp.lt.s32 	%p91, %r272, 1;
	mov.f32 	%f345, 0f7FFFFFFF;
	@%p91 bra 	$L__BB0_68;
	add.f32 	%f164, %f331, %f332;
	cvt.rn.f32.u32 	%f165, %r272;
	div.rn.f32 	%f345, %f164, %f165;
$L__BB0_68:
	setp.lt.s32 	%p92, %r273, 1;
	mov.b32 	%r281, 0;
	mov.f32 	%f338, 0f00000000;
	mov.f32 	%f339, %f338;
	@%p92 bra 	$L__BB0_73;
	min.s32 	%r56, %r273, 256;
	mov.f32 	%f339, 0f00000000;
	mov.b32 	%r279, 0;
	mov.u32 	%r281, %r279;
	mov.f32 	%f338, %f339;
$L__BB0_70:
	.pragma "nounroll";
	mul.wide.u32 	%rd140, %r279, 4;
	add.s64 	%rd141, %rd11, %rd140;
	ld.local.f32 	%f28, [%rd141];
	setp.lt.f32 	%p93, %f28, %f11;
	@%p93 bra 	$L__BB0_72;
	mul.wide.s32 	%rd142, %r281, 4;
	add.s64 	%rd143, %rd11, %rd142;
	st.local.f32 	[%rd143], %f28;
	add.s32 	%r281, %r281, 1;
	add.f32 	%f29, %f339, %f28;
	abs.f32 	%f168, %f339;
	abs.f32 	%f169, %f28;
	setp.ltu.f32 	%p94, %f168, %f169;
	sub.f32 	%f170, %f28, %f29;
	add.f32 	%f171, %f339, %f170;
	sub.f32 	%f172, %f339, %f29;
	add.f32 	%f173, %f28, %f172;
	selp.f32 	%f174, %f171, %f173, %p94;
	add.f32 	%f338, %f338, %f174;
	mov.f32 	%f339, %f29;
$L__BB0_72:
	add.s32 	%r279, %r279, 1;
	setp.ne.s32 	%p95, %r279, %r56;
	@%p95 bra 	$L__BB0_70;
$L__BB0_73:
	mov.u32 	%r273, %r281;
	setp.lt.s32 	%p96, %r273, 1;
	mov.f32 	%f350, 0f7FFFFFFF;
	@%p96 bra 	$L__BB0_75;
	add.f32 	%f176, %f338, %f339;
	cvt.rn.f32.u32 	%f177, %r273;
	div.rn.f32 	%f350, %f176, %f177;
$L__BB0_75:
	abs.f32 	%f179, %f345;
	setp.num.f32 	%p97, %f179, %f179;
	selp.b32 	%r263, %r27, %r30, %p97;
	abs.f32 	%f37, %f350;
	mov.b16 	%rs8, 0;
	mov.b32 	%r283, 0;
	mov.f32 	%f346, 0f00000000;
	mov.f32 	%f347, %f346;
	mov.u16 	%rs20, %rs8;
	@%p97 bra 	$L__BB0_88;
	setp.lt.s32 	%p98, %r30, 0;
	@%p98 bra 	$L__BB0_87;
	setp.eq.s32 	%p99, %r32, 0;
	@%p99 bra 	$L__BB0_84;
	setp.lt.s32 	%p100, %r32, %r132;
	mov.f32 	%f345, 0f7FFFFFFF;
	@%p100 bra 	$L__BB0_81;
	ld.local.v2.u32 	{%r172, %r173}, [%rd12+16];
	setp.lt.s32 	%p101, %r172, %r274;
	setp.gt.s32 	%p102, %r173, 0;
	or.pred  	%p103, %p101, %p102;
	mov.f32 	%f346, %f5;
	mov.f32 	%f347, %f4;
	mov.u32 	%r283, %r32;
	mov.u16 	%rs20, %rs2;
	@%p103 bra 	$L__BB0_88;
	ld.local.v2.f32 	{%f181, %f182}, [%rd12+24];
	add.f32 	%f183, %f181, %f182;
	cvt.rn.f32.s32 	%f184, %r274;
	div.rn.f32 	%f345, %f183, %f184;
	mov.f32 	%f346, %f5;
	mov.f32 	%f347, %f4;
	mov.u32 	%r283, %r32;
	mov.u16 	%rs20, %rs2;
	bra.uni 	$L__BB0_88;
$L__BB0_81:
	add.s32 	%r283, %r32, 1;
	abs.f32 	%f39, %f11;
	setp.equ.f32 	%p104, %f39, 0f7F800000;
	mov.b16 	%rs20, 1;
	mov.f32 	%f346, %f5;
	mov.f32 	%f347, %f4;
	@%p104 bra 	$L__BB0_88;
	add.f32 	%f347, %f4, %f11;
	abs.f32 	%f187, %f4;
	setp.ltu.f32 	%p105, %f187, %f39;
	sub.f32 	%f188, %f11, %f347;
	add.f32 	%f189, %f4, %f188;
	sub.f32 	%f190, %f4, %f347;
	add.f32 	%f191, %f11, %f190;
	selp.f32 	%f192, %f189, %f191, %p105;
	add.f32 	%f346, %f5, %f192;
	and.b16  	%rs11, %rs2, 255;
	setp.ne.s16 	%p106, %rs11, 0;
	@%p106 bra 	$L__BB0_88;
	add.f32 	%f193, %f347, %f346;
	cvt.rn.f32.s32 	%f194, %r283;
	div.rn.f32 	%f345, %f193, %f194;
	mov.u16 	%rs20, %rs8;
	bra.uni 	$L__BB0_88;
$L__BB0_84:
	abs.f32 	%f43, %f11;
	setp.equ.f32 	%p107, %f43, 0f7F800000;
	mov.f32 	%f346, 0f00000000;
	mov.f32 	%f347, %f346;
	@%p107 bra 	$L__BB0_86;
	add.f32 	%f347, %f11, 0f00000000;
	setp.gtu.f32 	%p108, %f43, 0f00000000;
	sub.f32 	%f196, %f11, %f347;
	add.f32 	%f197, %f196, 0f00000000;
	mov.f32 	%f198, 0f00000000;
	sub.f32 	%f199, %f198, %f347;
	add.f32 	%f200, %f11, %f199;
	selp.f32 	%f201, %f197, %f200, %p108;
	add.f32 	%f346, %f201, 0f00000000;
$L__BB0_86:
	selp.u16 	%rs20, 1, 0, %p107;
	add.f32 	%f202, %f346, %f347;
	selp.f32 	%f345, 0f7FFFFFFF, %f202, %p107;
	mov.b32 	%r283, 1;
	bra.uni 	$L__BB0_88;
$L__BB0_87:
	abs.f32 	%f203, %f11;
	setp.equ.f32 	%p110, %f203, 0f7F800000;
	selp.f32 	%f345, 0f7FFFFFFF, %f11, %p110;
	mov.f32 	%f346, %f5;
	mov.f32 	%f347, %f4;
	mov.u32 	%r283, %r32;
	mov.u16 	%rs20, %rs2;
$L__BB0_88:
	setp.num.f32 	%p111, %f37, %f37;
	mov.b16 	%rs13, 0;
	mov.b32 	%r284, 0;
	mov.f32 	%f351, 0f00000000;
	mov.f32 	%f352, %f351;
	mov.u16 	%rs21, %rs13;
	@%p111 bra 	$L__BB0_101;
	setp.lt.s32 	%p112, %r262, 0;
	@%p112 bra 	$L__BB0_100;
	setp.eq.s32 	%p113, %r31, 0;
	@%p113 bra 	$L__BB0_97;
	setp.lt.s32 	%p114, %r31, %r132;
	mov.f32 	%f350, 0f7FFFFFFF;
	@%p114 bra 	$L__BB0_94;
	ld.local.v2.u32 	{%r178, %r179}, [%rd12+16];
	setp.lt.s32 	%p115, %r178, %r274;
	setp.gt.s32 	%p116, %r179, 0;
	or.pred  	%p117, %p115, %p116;
	mov.f32 	%f351, %f3;
	mov.f32 	%f352, %f2;
	mov.u32 	%r284, %r31;
	mov.u16 	%rs21, %rs1;
	@%p117 bra 	$L__BB0_101;
	ld.local.v2.f32 	{%f206, %f207}, [%rd12+24];
	add.f32 	%f208, %f206, %f207;
	cvt.rn.f32.s32 	%f209, %r274;
	div.rn.f32 	%f350, %f208, %f209;
	mov.f32 	%f351, %f3;
	mov.f32 	%f352, %f2;
	mov.u32 	%r284, %r31;
	mov.u16 	%rs21, %rs1;
	bra.uni 	$L__BB0_101;
$L__BB0_94:
	add.s32 	%r284, %r31, 1;
	abs.f32 	%f54, %f11;
	setp.equ.f32 	%p118, %f54, 0f7F800000;
	mov.b16 	%rs21, 1;
	mov.f32 	%f351, %f3;
	mov.f32 	%f352, %f2;
	@%p118 bra 	$L__BB0_101;
	add.f32 	%f352, %f2, %f11;
	abs.f32 	%f212, %f2;
	setp.ltu.f32 	%p119, %f212, %f54;
	sub.f32 	%f213, %f11, %f352;
	add.f32 	%f214, %f2, %f213;
	sub.f32 	%f215, %f2, %f352;
	add.f32 	%f216, %f11, %f215;
	selp.f32 	%f217, %f214, %f216, %p119;
	add.f32 	%f351, %f3, %f217;
	and.b16  	%rs16, %rs1, 255;
	setp.ne.s16 	%p120, %rs16, 0;
	@%p120 bra 	$L__BB0_101;
	add.f32 	%f218, %f352, %f351;
	cvt.rn.f32.s32 	%f219, %r284;
	div.rn.f32 	%f350, %f218, %f219;
	mov.u16 	%rs21, %rs13;
	bra.uni 	$L__BB0_101;
$L__BB0_97:
	abs.f32 	%f58, %f11;
	setp.equ.f32 	%p121, %f58, 0f7F800000;
	mov.f32 	%f351, 0f00000000;
	mov.f32 	%f352, %f351;
	@%p121 bra 	$L__BB0_99;
	add.f32 	%f352, %f11, 0f00000000;
	setp.gtu.f32 	%p122, %f58, 0f00000000;
	sub.f32 	%f221, %f11, %f352;
	add.f32 	%f222, %f221, 0f00000000;
	mov.f32 	%f223, 0f00000000;
	sub.f32 	%f224, %f223, %f352;
	add.f32 	%f225, %f11, %f224;
	selp.f32 	%f226, %f222, %f225, %p122;
	add.f32 	%f351, %f226, 0f00000000;
$L__BB0_99:
	selp.u16 	%rs21, 1, 0, %p121;
	add.f32 	%f227, %f351, %f352;
	selp.f32 	%f350, 0f7FFFFFFF, %f227, %p121;
	mov.b32 	%r284, 1;
	bra.uni 	$L__BB0_101;
$L__BB0_100:
	abs.f32 	%f228, %f11;
	setp.equ.f32 	%p124, %f228, 0f7F800000;
	selp.f32 	%f350, 0f7FFFFFFF, %f11, %p124;
	mov.f32 	%f351, %f3;
	mov.f32 	%f352, %f2;
	mov.u32 	%r284, %r31;
	mov.u16 	%rs21, %rs1;
$L__BB0_101:
	ld.local.u32 	%r183, [%rd13+16];
	ld.local.u32 	%r184, [%rd13+8];
	setp.lt.s32 	%p125, %r183, %r184;
	@%p125 bra 	$L__BB0_109;
	ld.local.u64 	%rd144, [%rd13];
	ld.local.u32 	%r185, [%rd13+12];
	mul.wide.s32 	%rd145, %r185, 4;
	add.s64 	%rd27, %rd144, %rd145;
	ld.f32 	%f68, [%rd27];
	abs.f32 	%f229, %f68;
	setp.equ.f32 	%p126, %f229, 0f7F800000;
	@%p126 bra 	$L__BB0_104;
	neg.f32 	%f230, %f68;
	ld.local.v2.f32 	{%f231, %f232}, [%rd13+24];
	sub.f32 	%f233, %f231, %f68;
	abs.f32 	%f234, %f231;
	abs.f32 	%f235, %f230;
	setp.ltu.f32 	%p127, %f234, %f235;
	sub.f32 	%f236, %f230, %f233;
	add.f32 	%f237, %f236, %f231;
	sub.f32 	%f238, %f231, %f233;
	sub.f32 	%f239, %f238, %f68;
	selp.f32 	%f240, %f237, %f239, %p127;
	add.f32 	%f241, %f240, %f232;
	st.local.v2.f32 	[%rd13+24], {%f233, %f241};
	bra.uni 	$L__BB0_105;
$L__BB0_104:
	ld.local.u32 	%r186, [%rd13+20];
	add.s32 	%r187, %r186, -1;
	st.local.u32 	[%rd13+20], %r187;
$L__BB0_105:
	st.f32 	[%rd27], %f345;
	abs.f32 	%f69, %f345;
	setp.equ.f32 	%p128, %f69, 0f7F800000;
	@%p128 bra 	$L__BB0_107;
	ld.local.v2.f32 	{%f242, %f243}, [%rd13+24];
	add.f32 	%f244, %f345, %f242;
	abs.f32 	%f245, %f242;
	setp.ltu.f32 	%p129, %f245, %f69;
	selp.f32 	%f246, %f242, %f345, %p129;
	selp.f32 	%f247, %f345, %f242, %p129;
	sub.f32 	%f248, %f247, %f244;
	add.f32 	%f249, %f246, %f248;
	add.f32 	%f250, %f243, %f249;
	st.local.v2.f32 	[%rd13+24], {%f244, %f250};
	bra.uni 	$L__BB0_108;
$L__BB0_107:
	ld.local.u32 	%r188, [%rd13+20];
	add.s32 	%r189, %r188, 1;
	st.local.u32 	[%rd13+20], %r189;
$L__BB0_108:
	ld.local.v2.u32 	{%r190, %r191}, [%rd13+8];
	add.s32 	%r192, %r191, 1;
	setp.eq.s32 	%p130, %r192, %r190;
	selp.b32 	%r193, 0, %r192, %p130;
	st.local.u32 	[%rd13+12], %r193;
	bra.uni 	$L__BB0_113;
$L__BB0_109:
	ld.local.u64 	%rd146, [%rd13];
	ld.local.u32 	%r194, [%rd13+12];
	mul.wide.s32 	%rd147, %r194, 4;
	add.s64 	%rd148, %rd146, %rd147;
	st.f32 	[%rd148], %f345;
	abs.f32 	%f70, %f345;
	setp.equ.f32 	%p131, %f70, 0f7F800000;
	@%p131 bra 	$L__BB0_111;
	ld.local.v2.f32 	{%f251, %f252}, [%rd13+24];
	add.f32 	%f253, %f345, %f251;
	abs.f32 	%f254, %f251;
	setp.ltu.f32 	%p132, %f254, %f70;
	selp.f32 	%f255, %f251, %f345, %p132;
	selp.f32 	%f256, %f345, %f251, %p132;
	sub.f32 	%f257, %f256, %f253;
	add.f32 	%f258, %f255, %f257;
	add.f32 	%f259, %f252, %f258;
	st.local.v2.f32 	[%rd13+24], {%f253, %f259};
	bra.uni 	$L__BB0_112;
$L__BB0_111:
	ld.local.u32 	%r195, [%rd13+20];
	add.s32 	%r196, %r195, 1;
	st.local.u32 	[%rd13+20], %r196;
$L__BB0_112:
	ld.local.v2.u32 	{%r197, %r198}, [%rd13+8];
	add.s32 	%r199, %r198, 1;
	setp.eq.s32 	%p133, %r199, %r197;
	selp.b32 	%r200, 0, %r199, %p133;
	st.local.u32 	[%rd13+12], %r200;
	ld.local.u32 	%r201, [%rd13+16];
	add.s32 	%r202, %r201, 1;
	st.local.u32 	[%rd13+16], %r202;
$L__BB0_113:
	ld.local.u32 	%r203, [%rd14+16];
	ld.local.u32 	%r204, [%rd14+8];
	setp.lt.s32 	%p134, %r203, %r204;
	@%p134 bra 	$L__BB0_121;
	ld.local.u64 	%rd149, [%rd14];
	ld.local.u32 	%r205, [%rd14+12];
	mul.wide.s32 	%rd150, %r205, 4;
	add.s64 	%rd28, %rd149, %rd150;
	ld.f32 	%f71, [%rd28];
	abs.f32 	%f260, %f71;
	setp.equ.f32 	%p135, %f260, 0f7F800000;
	@%p135 bra 	$L__BB0_116;
	neg.f32 	%f261, %f71;
	ld.local.v2.f32 	{%f262, %f263}, [%rd14+24];
	sub.f32 	%f264, %f262, %f71;
	abs.f32 	%f265, %f262;
	abs.f32 	%f266, %f261;
	setp.ltu.f32 	%p136, %f265, %f266;
	sub.f32 	%f267, %f261, %f264;
	add.f32 	%f268, %f267, %f262;
	sub.f32 	%f269, %f262, %f264;
	sub.f32 	%f270, %f269, %f71;
	selp.f32 	%f271, %f268, %f270, %p136;
	add.f32 	%f272, %f271, %f263;
	st.local.v2.f32 	[%rd14+24], {%f264, %f272};
	bra.uni 	$L__BB0_117;
$L__BB0_116:
	ld.local.u32 	%r206, [%rd14+20];
	add.s32 	%r207, %r206, -1;
	st.local.u32 	[%rd14+20], %r207;
$L__BB0_117:
	st.f32 	[%rd28], %f350;
	abs.f32 	%f72, %f350;
	setp.equ.f32 	%p137, %f72, 0f7F800000;
	@%p137 bra 	$L__BB0_119;
	ld.local.v2.f32 	{%f273, %f274}, [%rd14+24];
	add.f32 	%f275, %f350, %f273;
	abs.f32 	%f276, %f273;
	setp.ltu.f32 	%p138, %f276, %f72;
	selp.f32 	%f277, %f273, %f350, %p138;
	selp.f32 	%f278, %f350, %f273, %p138;
	sub.f32 	%f279, %f278, %f275;
	add.f32 	%f280, %f277, %f279;
	add.f32 	%f281, %f274, %f280;
	st.local.v2.f32 	[%rd14+24], {%f275, %f281};
	bra.uni 	$L__BB0_120;
$L__BB0_119:
	ld.local.u32 	%r208, [%rd14+20];
	add.s32 	%r209, %r208, 1;
	st.local.u32 	[%rd14+20], %r209;
$L__BB0_120:
	ld.local.v2.u32 	{%r285, %r210}, [%rd14+8];
	add.s32 	%r211, %r210, 1;
	setp.eq.s32 	%p139, %r211, %r285;
	selp.b32 	%r212, 0, %r211, %p139;
	st.local.u32 	[%rd14+12], %r212;
	bra.uni 	$L__BB0_125;
$L__BB0_121:
	ld.local.u64 	%rd151, [%rd14];
	ld.local.u32 	%r213, [%rd14+12];
	mul.wide.s32 	%rd152, %r213, 4;
	add.s64 	%rd153, %rd151, %rd152;
	st.f32 	[%rd153], %f350;
	abs.f32 	%f73, %f350;
	setp.equ.f32 	%p140, %f73, 0f7F800000;
	@%p140 bra 	$L__BB0_123;
	ld.local.v2.f32 	{%f282, %f283}, [%rd14+24];
	add.f32 	%f284, %f350, %f282;
	abs.f32 	%f285, %f282;
	setp.ltu.f32 	%p141, %f285, %f73;
	selp.f32 	%f286, %f282, %f350, %p141;
	selp.f32 	%f287, %f350, %f282, %p141;
	sub.f32 	%f288, %f287, %f284;
	add.f32 	%f289, %f286, %f288;
	add.f32 	%f290, %f283, %f289;
	st.local.v2.f32 	[%rd14+24], {%f284, %f290};
	bra.uni 	$L__BB0_124;
$L__BB0_123:
	ld.local.u32 	%r214, [%rd14+20];
	add.s32 	%r215, %r214, 1;
	st.local.u32 	[%rd14+20], %r215;
$L__BB0_124:
	ld.local.v2.u32 	{%r285, %r216}, [%rd14+8];
	add.s32 	%r217, %r216, 1;
	setp.eq.s32 	%p142, %r217, %r285;
	selp.b32 	%r218, 0, %r217, %p142;
	st.local.u32 	[%rd14+12], %r218;
	ld.local.u32 	%r219, [%rd14+16];
	add.s32 	%r220, %r219, 1;
	st.local.u32 	[%rd14+16], %r220;
$L__BB0_125:
	ld.local.v2.u32 	{%r221, %r222}, [%rd13+16];
	ld.local.u32 	%r71, [%rd13+8];
	setp.lt.s32 	%p143, %r221, %r71;
	setp.gt.s32 	%p144, %r222, 0;
	or.pred  	%p145, %p143, %p144;
	mov.f32 	%f353, 0f7FFFFFFF;
	@%p145 bra 	$L__BB0_127;
	ld.local.v2.f32 	{%f292, %f293}, [%rd13+24];
	add.f32 	%f294, %f292, %f293;
	cvt.rn.f32.s32 	%f295, %r71;
	div.rn.f32 	%f353, %f294, %f295;
$L__BB0_127:
	ld.local.v2.u32 	{%r225, %r226}, [%rd14+16];
	setp.lt.s32 	%p146, %r225, %r285;
	setp.gt.s32 	%p147, %r226, 0;
	or.pred  	%p148, %p146, %p147;
	mov.f32 	%f354, 0f7FFFFFFF;
	@%p148 bra 	$L__BB0_129;
	ld.local.v2.f32 	{%f297, %f298}, [%rd14+24];
	add.f32 	%f299, %f297, %f298;
	cvt.rn.f32.s32 	%f300, %r285;
	div.rn.f32 	%f354, %f299, %f300;
$L__BB0_129:
	abs.f32 	%f78, %f354;
	setp.num.f32 	%p149, %f78, %f78;
	setp.gt.f32 	%p150, %f11, %f354;
	and.pred  	%p151, %p149, %p150;
	mov.b32 	%r261, 1;
	@%p151 bra 	$L__BB0_131;
	abs.f32 	%f301, %f353;
	setp.num.f32 	%p152, %f301, %f301;
	setp.lt.f32 	%p153, %f11, %f353;
	selp.b32 	%r230, -1, %r28, %p153;
	selp.b32 	%r261, %r230, %r28, %p152;
$L__BB0_131:
	setp.ne.s32 	%p154, %r261, 0;
	setp.ne.s32 	%p155, %r28, 0;
	and.pred  	%p156, %p155, %p154;
	@%p156 bra 	$L__BB0_136;
	setp.eq.s32 	%p157, %r261, 1;
	@%p157 bra 	$L__BB0_135;
	setp.ne.s32 	%p158, %r261, -1;
	mov.f32 	%f355, %f1;
	@%p158 bra 	$L__BB0_142;
	abs.f32 	%f302, %f1;
	setp.num.f32 	%p159, %f302, %f302;
	min.f32 	%f303, %f1, %f354;
	selp.f32 	%f355, %f303, %f1, %p159;
	bra.uni 	$L__BB0_142;
$L__BB0_135:
	abs.f32 	%f304, %f1;
	setp.num.f32 	%p160, %f304, %f304;
	max.f32 	%f305, %f1, %f353;
	selp.f32 	%f355, %f305, %f1, %p160;
	bra.uni 	$L__BB0_142;
$L__BB0_136:
	setp.eq.s32 	%p161, %r261, 1;
	setp.ne.s32 	%p162, %r28, 1;
	and.pred  	%p163, %p162, %p161;
	mov.f32 	%f355, %f353;
	@%p163 bra 	$L__BB0_142;
	setp.eq.s32 	%p164, %r261, -1;
	setp.ne.s32 	%p165, %r28, -1;
	and.pred  	%p166, %p165, %p164;
	mov.f32 	%f355, %f354;
	@%p166 bra 	$L__BB0_142;
	@%p161 bra 	$L__BB0_141;
	setp.ne.s32 	%p168, %r261, -1;
	mov.f32 	%f355, %f1;
	@%p168 bra 	$L__BB0_142;
	abs.f32 	%f306, %f1;
	setp.num.f32 	%p169, %f306, %f306;
	min.f32 	%f307, %f1, %f354;
	selp.f32 	%f355, %f307, %f1, %p169;
	bra.uni 	$L__BB0_142;
$L__BB0_141:
	abs.f32 	%f308, %f1;
	setp.num.f32 	%p170, %f308, %f308;
	max.f32 	%f309, %f1, %f353;
	selp.f32 	%f355, %f309, %f1, %p170;
$L__BB0_142:
	setp.eq.s32 	%p171, %r22, 0;
	mov.f32 	%f356, %f355;
	@%p171 bra 	$L__BB0_149;
	setp.eq.s32 	%p172, %r261, 1;
	mov.f32 	%f323, 0f7FFFFFFF;
	@%p172 bra 	$L__BB0_147;
	setp.ne.s32 	%p173, %r261, -1;
	mov.f32 	%f356, %f355;
	@%p173 bra 	$L__BB0_149;
	abs.f32 	%f84, %f355;
	setp.num.f32 	%p174, %f84, %f84;
	setp.gt.f32 	%p175, %f11, %f355;
	and.pred  	%p176, %p174, %p175;
	mov.f32 	%f356, %f323;
	@%p176 bra 	$L__BB0_149;
	abs.f32 	%f311, %f353;
	setp.num.f32 	%p178, %f311, %f311;
	setp.lt.f32 	%p179, %f11, %f353;
	selp.f32 	%f313, %f354, %f355, %p179;
	selp.f32 	%f314, %f313, %f355, %p178;
	selp.f32 	%f356, %f355, %f314, %p174;
	bra.uni 	$L__BB0_149;
$L__BB0_147:
	abs.f32 	%f86, %f355;
	setp.num.f32 	%p180, %f86, %f86;
	setp.lt.f32 	%p181, %f11, %f355;
	and.pred  	%p182, %p180, %p181;
	mov.f32 	%f356, %f323;
	@%p182 bra 	$L__BB0_149;
	selp.f32 	%f316, %f353, %f355, %p150;
	selp.f32 	%f317, %f355, %f316, %p180;
	selp.f32 	%f356, %f317, %f355, %p149;
$L__BB0_149:
	abs.f32 	%f318, %f356;
	setp.num.f32 	%p186, %f318, %f318;
	abs.f32 	%f319, %f1;
	setp.num.f32 	%p187, %f319, %f319;
	selp.f32 	%f89, %f356, %f1, %p186;
	or.pred  	%p1, %p186, %p187;
	setp.eq.s32 	%p189, %r261, 1;
	and.pred  	%p190, %p189, %p1;
	@%p190 bra 	$L__BB0_153;
	setp.eq.s32 	%p191, %r261, -1;
	and.pred  	%p192, %p191, %p1;
	@%p192 bra 	$L__BB0_152;
	mul.wide.u32 	%rd154, %r27, 4;
	add.s64 	%rd155, %rd22, %rd154;
	mov.b32 	%r231, 2147483647;
	st.global.u32 	[%rd155], %r231;
	add.s64 	%rd156, %rd21, %rd154;
	st.global.u32 	[%rd156], %r231;
	add.s64 	%rd157, %rd20, %rd154;
	st.global.u32 	[%rd157], %r231;
	add.s64 	%rd158, %rd19, %rd154;
	st.global.u32 	[%rd158], %r231;
	bra.uni 	$L__BB0_154;
$L__BB0_152:
	mul.wide.u32 	%rd159, %r27, 4;
	add.s64 	%rd160, %rd19, %rd159;
	st.global.f32 	[%rd160], %f354;
	add.s64 	%rd161, %rd20, %rd159;
	mov.b32 	%r232, 2147483647;
	st.global.u32 	[%rd161], %r232;
	add.s64 	%rd162, %rd21, %rd159;
	st.global.f32 	[%rd162], %f89;
	add.s64 	%rd163, %rd22, %rd159;
	st.global.u32 	[%rd163], %r232;
	bra.uni 	$L__BB0_154;
$L__BB0_153:
	mul.wide.u32 	%rd164, %r27, 4;
	add.s64 	%rd165, %rd19, %rd164;
	mov.b32 	%r233, 2147483647;
	st.global.u32 	[%rd165], %r233;
	add.s64 	%rd166, %rd20, %rd164;
	st.global.f32 	[%rd166], %f353;
	add.s64 	%rd167, %rd21, %rd164;
	st.global.u32 	[%rd167], %r233;
	add.s64 	%rd168, %rd22, %rd164;
	st.global.f32 	[%rd168], %f89;
$L__BB0_154:
	add.s32 	%r260, %r27, 1;
	setp.eq.s32 	%p193, %r260, %r108;
	selp.b32 	%r262, %r27, %r262, %p111;
	@%p193 bra 	$L__BB0_155;
	bra.uni 	$L__BB0_35;
$L__BB0_155:
	ld.shared.u32 	%r234, [_ZZ27fvg_trailing_stop_batch_f32E14first_valid_sh];
	add.s32 	%r235, %r132, %r234;
	add.s32 	%r99, %r235, 1;
	setp.gt.s32 	%p195, %r99, 0;
	@%p195 bra 	$L__BB0_156;
	bra.uni 	$L__BB0_193;
$L__BB0_156:
	min.s32 	%r237, %r99, %r108;
	max.s32 	%r90, %r237, 1;
	and.b32  	%r91, %r90, 7;
	setp.lt.s32 	%p196, %r237, 8;
	mov.b32 	%r294, 0;
	@%p196 bra 	$L__BB0_185;
	and.b32  	%r294, %r90, 2147483640;
	mov.b32 	%r287, 0;
	bra.uni 	$L__BB0_184;
$L__BB0_158:
	setp.lt.u32 	%p72, %r23, 3;
	mov.b32 	%r289, 1;
	@%p72 bra 	$L__BB0_161;
	mov.b32 	%r271, 1;
$L__BB0_160:
	.pragma "nounroll";
	mul.wide.u32 	%rd121, %r271, 4;
	add.s64 	%rd122, %rd11, %rd121;
	ld.local.f32 	%f116, [%rd122];
	st.local.f32 	[%rd122+-4], %f116;
	ld.local.v2.f32 	{%f117, %f118}, [%rd122+4];
	st.local.f32 	[%rd122], %f117;
	ld.local.f32 	%f119, [%rd122+12];
	st.local.v2.f32 	[%rd122+4], {%f118, %f119};
	add.s32 	%r289, %r271, 4;
	add.s32 	%r146, %r271, 3;
	setp.eq.s32 	%p73, %r146, %r25;
	mov.u32 	%r271, %r289;
	@%p73 bra 	$L__BB0_161;
	bra.uni 	$L__BB0_160;
$L__BB0_161:
	setp.eq.s32 	%p74, %r24, 0;
	@%p74 bra 	$L__BB0_46;
	setp.eq.s32 	%p75, %r24, 1;
	mul.wide.u32 	%rd123, %r289, 4;
	add.s64 	%rd29, %rd11, %rd123;
	ld.local.f32 	%f120, [%rd29];
	mul.wide.s32 	%rd124, %r289, 4;
	add.s64 	%rd30, %rd11, %rd124;
	st.local.f32 	[%rd30+-4], %f120;
	@%p75 bra 	$L__BB0_46;
	setp.eq.s32 	%p76, %r24, 2;
	add.s32 	%r147, %r289, 1;
	mul.wide.u32 	%rd125, %r147, 4;
	add.s64 	%rd126, %rd11, %rd125;
	ld.local.f32 	%f121, [%rd126];
	st.local.f32 	[%rd30], %f121;
	@%p76 bra 	$L__BB0_46;
	ld.local.f32 	%f122, [%rd29+8];
	st.local.f32 	[%rd30+4], %f122;
	bra.uni 	$L__BB0_46;
$L__BB0_165:
	setp.lt.u32 	%p61, %r23, 3;
	mov.b32 	%r290, 1;
	@%p61 bra 	$L__BB0_169;
	add.s64 	%rd212, %rd10, 8;
	mov.b32 	%r268, 0;
	mov.u32 	%r269, %r26;
$L__BB0_167:
	.pragma "nounroll";
	ld.local.f32 	%f109, [%rd212+-4];
	st.local.f32 	[%rd212+-8], %f109;
	ld.local.v2.f32 	{%f110, %f111}, [%rd212];
	st.local.f32 	[%rd212+-4], %f110;
	ld.local.f32 	%f112, [%rd212+8];
	st.local.v2.f32 	[%rd212], {%f111, %f112};
	add.s32 	%r269, %r269, 4;
	add.s32 	%r268, %r268, 4;
	add.s64 	%rd212, %rd212, 16;
	setp.eq.s32 	%p62, %r269, 0;
	@%p62 bra 	$L__BB0_168;
	bra.uni 	$L__BB0_167;
$L__BB0_168:
	add.s32 	%r290, %r268, 1;
$L__BB0_169:
	setp.eq.s32 	%p63, %r24, 0;
	@%p63 bra 	$L__BB0_40;
	setp.eq.s32 	%p64, %r24, 1;
	mul.wide.u32 	%rd113, %r290, 4;
	add.s64 	%rd32, %rd10, %rd113;
	ld.local.f32 	%f113, [%rd32];
	mul.wide.s32 	%rd114, %r290, 4;
	add.s64 	%rd33, %rd10, %rd114;
	st.local.f32 	[%rd33+-4], %f113;
	@%p64 bra 	$L__BB0_40;
	setp.eq.s32 	%p65, %r24, 2;
	add.s32 	%r142, %r290, 1;
	mul.wide.u32 	%rd115, %r142, 4;
	add.s64 	%rd116, %rd10, %rd115;
	ld.local.f32 	%f114, [%rd116];
	st.local.f32 	[%rd33], %f114;
	@%p65 bra 	$L__BB0_40;
	ld.local.f32 	%f115, [%rd32+8];
	st.local.f32 	[%rd33+4], %f115;
	bra.uni 	$L__BB0_40;
$L__BB0_173:
	setp.lt.u32 	%p204, %r108, 8;
	mov.b32 	%r292, 0;
	@%p204 bra 	$L__BB0_176;
	mov.b32 	%r288, 0;
$L__BB0_175:
	.pragma "nounroll";
	mul.wide.u32 	%rd189, %r288, 4;
	add.s64 	%rd190, %rd22, %rd189;
	mov.b32 	%r246, 2147483647;
	st.global.u32 	[%rd190], %r246;
	add.s64 	%rd191, %rd21, %rd189;
	st.global.u32 	[%rd191], %r246;
	add.s64 	%rd192, %rd20, %rd189;
	st.global.u32 	[%rd192], %r246;
	add.s64 	%rd193, %rd19, %rd189;
	st.global.u32 	[%rd193], %r246;
	st.global.u32 	[%rd190+4], %r246;
	st.global.u32 	[%rd191+4], %r246;
	st.global.u32 	[%rd192+4], %r246;
	st.global.u32 	[%rd193+4], %r246;
	st.global.u32 	[%rd190+8], %r246;
	st.global.u32 	[%rd191+8], %r246;
	st.global.u32 	[%rd192+8], %r246;
	st.global.u32 	[%rd193+8], %r246;
	st.global.u32 	[%rd190+12], %r246;
	st.global.u32 	[%rd191+12], %r246;
	st.global.u32 	[%rd192+12], %r246;
	st.global.u32 	[%rd193+12], %r246;
	st.global.u32 	[%rd190+16], %r246;
	st.global.u32 	[%rd191+16], %r246;
	st.global.u32 	[%rd192+16], %r246;
	st.global.u32 	[%rd193+16], %r246;
	st.global.u32 	[%rd190+20], %r246;
	st.global.u32 	[%rd191+20], %r246;
	st.global.u32 	[%rd192+20], %r246;
	st.global.u32 	[%rd193+20], %r246;
	st.global.u32 	[%rd190+24], %r246;
	st.global.u32 	[%rd191+24], %r246;
	st.global.u32 	[%rd192+24], %r246;
	st.global.u32 	[%rd193+24], %r246;
	st.global.u32 	[%rd190+28], %r246;
	st.global.u32 	[%rd191+28], %r246;
	st.global.u32 	[%rd192+28], %r246;
	st.global.u32 	[%rd193+28], %r246;
	add.s32 	%r288, %r288, 8;
	and.b32  	%r292, %r108, 2147483640;
	setp.eq.s32 	%p205, %r288, %r292;
	@%p205 bra 	$L__BB0_176;
	bra.uni 	$L__BB0_175;
$L__BB0_176:
	setp.eq.s32 	%p206, %r18, 0;
	@%p206 bra 	$L__BB0_193;
	add.s32 	%r247, %r18, -1;
	setp.lt.u32 	%p207, %r247, 3;
	@%p207 bra 	$L__BB0_179;
	mul.wide.u32 	%rd194, %r292, 4;
	add.s64 	%rd195, %rd22, %rd194;
	mov.b32 	%r248, 2147483647;
	st.global.u32 	[%rd195], %r248;
	add.s64 	%rd196, %rd21, %rd194;
	st.global.u32 	[%rd196], %r248;
	add.s64 	%rd197, %rd20, %rd194;
	st.global.u32 	[%rd197], %r248;
	add.s64 	%rd198, %rd19, %rd194;
	st.global.u32 	[%rd198], %r248;
	st.global.u32 	[%rd195+4], %r248;
	st.global.u32 	[%rd196+4], %r248;
	st.global.u32 	[%rd197+4], %r248;
	st.global.u32 	[%rd198+4], %r248;
	st.global.u32 	[%rd195+8], %r248;
	st.global.u32 	[%rd196+8], %r248;
	st.global.u32 	[%rd197+8], %r248;
	st.global.u32 	[%rd198+8], %r248;
	st.global.u32 	[%rd195+12], %r248;
	st.global.u32 	[%rd196+12], %r248;
	st.global.u32 	[%rd197+12], %r248;
	st.global.u32 	[%rd198+12], %r248;
	add.s32 	%r292, %r292, 4;
$L__BB0_179:
	and.b32  	%r249, %r108, 3;
	setp.eq.s32 	%p208, %r249, 0;
	@%p208 bra 	$L__BB0_193;
	setp.eq.s32 	%p209, %r249, 1;
	@%p209 bra 	$L__BB0_182;
	mul.wide.u32 	%rd199, %r292, 4;
	add.s64 	%rd200, %rd22, %rd199;
	mov.b32 	%r250, 2147483647;
	st.global.u32 	[%rd200], %r250;
	add.s64 	%rd201, %rd21, %rd199;
	st.global.u32 	[%rd201], %r250;
	add.s64 	%rd202, %rd20, %rd199;
	st.global.u32 	[%rd202], %r250;
	add.s64 	%rd203, %rd19, %rd199;
	st.global.u32 	[%rd203], %r250;
	st.global.u32 	[%rd200+4], %r250;
	st.global.u32 	[%rd201+4], %r250;
	st.global.u32 	[%rd202+4], %r250;
	st.global.u32 	[%rd203+4], %r250;
	add.s32 	%r292, %r292, 2;
$L__BB0_182:
	and.b32  	%r251, %r108, 1;
	setp.eq.b32 	%p210, %r251, 1;
	not.pred 	%p211, %p210;
	@%p211 bra 	$L__BB0_193;
	mul.wide.u32 	%rd204, %r292, 4;
	add.s64 	%rd205, %rd22, %rd204;
	mov.b32 	%r252, 2147483647;
	st.global.u32 	[%rd205], %r252;
	add.s64 	%rd206, %rd21, %rd204;
	st.global.u32 	[%rd206], %r252;
	add.s64 	%rd207, %rd20, %rd204;
	st.global.u32 	[%rd207], %r252;
	add.s64 	%rd208, %rd19, %rd204;
	st.global.u32 	[%rd208], %r252;
	bra.uni 	$L__BB0_193;
$L__BB0_184:
	.pragma "nounroll";
	mul.wide.u32 	%rd169, %r287, 4;
	add.s64 	%rd170, %rd22, %rd169;
	mov.b32 	%r239, 2147483647;
	st.global.u32 	[%rd170], %r239;
	add.s64 	%rd171, %rd21, %rd169;
	st.global.u32 	[%rd171], %r239;
	add.s64 	%rd172, %rd20, %rd169;
	st.global.u32 	[%rd172], %r239;
	add.s64 	%rd173, %rd19, %rd169;
	st.global.u32 	[%rd173], %r239;
	st.global.u32 	[%rd170+4], %r239;
	st.global.u32 	[%rd171+4], %r239;
	st.global.u32 	[%rd172+4], %r239;
	st.global.u32 	[%rd173+4], %r239;
	st.global.u32 	[%rd170+8], %r239;
	st.global.u32 	[%rd171+8], %r239;
	st.global.u32 	[%rd172+8], %r239;
	st.global.u32 	[%rd173+8], %r239;
	st.global.u32 	[%rd170+12], %r239;
	st.global.u32 	[%rd171+12], %r239;
	st.global.u32 	[%rd172+12], %r239;
	st.global.u32 	[%rd173+12], %r239;
	st.global.u32 	[%rd170+16], %r239;
	st.global.u32 	[%rd171+16], %r239;
	st.global.u32 	[%rd172+16], %r239;
	st.global.u32 	[%rd173+16], %r239;
	st.global.u32 	[%rd170+20], %r239;
	st.global.u32 	[%rd171+20], %r239;
	st.global.u32 	[%rd172+20], %r239;
	st.global.u32 	[%rd173+20], %r239;
	st.global.u32 	[%rd170+24], %r239;
	st.global.u32 	[%rd171+24], %r239;
	st.global.u32 	[%rd172+24], %r239;
	st.global.u32 	[%rd173+24], %r239;
	st.global.u32 	[%rd170+28], %r239;
	st.global.u32 	[%rd171+28], %r239;
	st.global.u32 	[%rd172+28], %r239;
	st.global.u32 	[%rd173+28], %r239;
	add.s32 	%r287, %r287, 8;
	setp.eq.s32 	%p197, %r287, %r294;
	@%p197 bra 	$L__BB0_185;
	bra.uni 	$L__BB0_184;
$L__BB0_185:
	setp.eq.s32 	%p198, %r91, 0;
	@%p198 bra 	$L__BB0_193;
	and.b32  	%r94, %r90, 3;
	setp.lt.u32 	%p199, %r91, 4;
	@%p199 bra 	$L__BB0_188;
	mul.wide.u32 	%rd174, %r294, 4;
	add.s64 	%rd175, %rd22, %rd174;
	mov.b32 	%r240, 2147483647;
	st.global.u32 	[%rd175], %r240;
	add.s64 	%rd176, %rd21, %rd174;
	st.global.u32 	[%rd176], %r240;
	add.s64 	%rd177, %rd20, %rd174;
	st.global.u32 	[%rd177], %r240;
	add.s64 	%rd178, %rd19, %rd174;
	st.global.u32 	[%rd178], %r240;
	st.global.u32 	[%rd175+4], %r240;
	st.global.u32 	[%rd176+4], %r240;
	st.global.u32 	[%rd177+4], %r240;
	st.global.u32 	[%rd178+4], %r240;
	st.global.u32 	[%rd175+8], %r240;
	st.global.u32 	[%rd176+8], %r240;
	st.global.u32 	[%rd177+8], %r240;
	st.global.u32 	[%rd178+8], %r240;
	st.global.u32 	[%rd175+12], %r240;
	st.global.u32 	[%rd176+12], %r240;
	st.global.u32 	[%rd177+12], %r240;
	st.global.u32 	[%rd178+12], %r240;
	add.s32 	%r294, %r294, 4;
$L__BB0_188:
	setp.eq.s32 	%p200, %r94, 0;
	@%p200 bra 	$L__BB0_193;
	setp.eq.s32 	%p201, %r94, 1;
	@%p201 bra 	$L__BB0_191;
	mul.wide.u32 	%rd179, %r294, 4;
	add.s64 	%rd180, %rd22, %rd179;
	mov.b32 	%r241, 2147483647;
	st.global.u32 	[%rd180], %r241;
	add.s64 	%rd181, %rd21, %rd179;
	st.global.u32 	[%rd181], %r241;
	add.s64 	%rd182, %rd20, %rd179;
	st.global.u32 	[%rd182], %r241;
	add.s64 	%rd183, %rd19, %rd179;
	st.global.u32 	[%rd183], %r241;
	st.global.u32 	[%rd180+4], %r241;
	st.global.u32 	[%rd181+4], %r241;
	st.global.u32 	[%rd182+4], %r241;
	st.global.u32 	[%rd183+4], %r241;
	add.s32 	%r294, %r294, 2;
$L__BB0_191:
	and.b32  	%r242, %r90, 1;
	setp.eq.b32 	%p202, %r242, 1;
	not.pred 	%p203, %p202;
	@%p203 bra 	$L__BB0_193;
	mul.wide.u32 	%rd184, %r294, 4;
	add.s64 	%rd185, %rd22, %rd184;
	mov.b32 	%r243, 2147483647;
	st.global.u32 	[%rd185], %r243;
	add.s64 	%rd186, %rd21, %rd184;
	st.global.u32 	[%rd186], %r243;
	add.s64 	%rd187, %rd20, %rd184;
	st.global.u32 	[%rd187], %r243;
	add.s64 	%rd188, %rd19, %rd184;
	st.global.u32 	[%rd188], %r243;
$L__BB0_193:
	add.s32 	%r255, %r255, %r2;
	setp.lt.s32 	%p212, %r255, %r109;
	@%p212 bra 	$L__BB0_33;
$L__BB0_194:
	ret;

}
	// .globl	fvg_trailing_stop_batch_shmem_f32
.visible .entry fvg_trailing_stop_batch_shmem_f32(
	.param .u64 .ptr .align 1 fvg_trailing_stop_batch_shmem_f32_param_0,
	.param .u64 .ptr .align 1 fvg_trailing_stop_batch_shmem_f32_param_1,
	.param .u64 .ptr .align 1 fvg_trailing_stop_batch_shmem_f32_param_2,
	.param .u32 fvg_trailing_stop_batch_shmem_f32_param_3,
	.param .u64 .ptr .align 1 fvg_trailing_stop_batch_shmem_f32_param_4,
	.param .u64 .ptr .align 1 fvg_trailing_stop_batch_shmem_f32_param_5,
	.param .u64 .ptr .align 1 fvg_trailing_stop_batch_shmem_f32_param_6,
	.param .u32 fvg_trailing_stop_batch_shmem_f32_param_7,
	.param .u64 .ptr .align 1 fvg_trailing_stop_batch_shmem_f32_param_8,
	.param .u64 .ptr .align 1 fvg_trailing_stop_batch_shmem_f32_param_9,
	.param .u64 .ptr .align 1 fvg_trailing_stop_batch_shmem_f32_param_10,
	.param .u64 .ptr .align 1 fvg_trailing_stop_batch_shmem_f32_param_11,
	.param .u32 fvg_trailing_stop_batch_shmem_f32_param_12,
	.param .u32 fvg_trailing_stop_batch_shmem_f32_param_13
)
{
	.local .align 16 .b8 	__local_depot1[2048];
	.reg .b64 	%SP;
	.reg .b64 	%SPL;
	.reg .pred 	%p<223>;
	.reg .b16 	%rs<22>;
	.reg .b32 	%r<312>;
	.reg .b32 	%f<394>;
	.reg .b64 	%rd<192>;
	// demoted variable
	.shared .align 4 .u32 _ZZ33fvg_trailing_stop_batch_shmem_f32E14first_valid_sh;
	mov.u64 	%SPL, __local_depot1;
	ld.param.u64 	%rd25, [fvg_trailing_stop_batch_shmem_f32_param_0];
	ld.param.u64 	%rd26, [fvg_trailing_stop_batch_shmem_f32_param_1];
	ld.param.u64 	%rd27, [fvg_trailing_stop_batch_shmem_f32_param_2];
	ld.param.u32 	%r155, [fvg_trailing_stop_batch_shmem_f32_param_3];
	ld.param.u64 	%rd28, [fvg_trailing_stop_batch_shmem_f32_param_4];
	ld.param.u64 	%rd29, [fvg_trailing_stop_batch_shmem_f32_param_5];
	ld.param.u32 	%r156, [fvg_trailing_stop_batch_shmem_f32_param_7];
	ld.param.u64 	%rd31, [fvg_trailing_stop_batch_shmem_f32_param_8];
	ld.param.u64 	%rd32, [fvg_trailing_stop_batch_shmem_f32_param_9];
	ld.param.u64 	%rd33, [fvg_trailing_stop_batch_shmem_f32_param_10];
	ld.param.u64 	%rd34, [fvg_trailing_stop_batch_shmem_f32_param_11];
	ld.param.u32 	%r157, [fvg_trailing_stop_batch_shmem_f32_param_13];
	cvta.to.global.u64 	%rd1, %rd29;
	cvta.to.global.u64 	%rd2, %rd28;
	cvta.to.global.u64 	%rd3, %rd31;
	cvta.to.global.u64 	%rd4, %rd32;
	cvta.to.global.u64 	%rd5, %rd33;
	cvta.to.global.u64 	%rd6, %rd34;
	cvta.to.global.u64 	%rd7, %rd27;
	cvta.to.global.u64 	%rd8, %rd26;
	cvta.to.global.u64 	%rd9, %rd25;
	add.u64 	%rd10, %SPL, 0;
	add.u64 	%rd11, %SPL, 1024;
	mov.u32 	%r158, %ctaid.x;
	mov.u32 	%r1, %ntid.x;
	mov.u32 	%r2, %tid.x;
	mad.lo.s32 	%r309, %r158, %r1, %r2;
	mov.u32 	%r159, %nctaid.x;
	mul.lo.s32 	%r4, %r1, %r159;
	setp.ne.s32 	%p2, %r2, 0;
	@%p2 bra 	$L__BB1_6;
	setp.lt.s32 	%p3, %r155, 1;
	mov.u32 	%r241, %r155;
	@%p3 bra 	$L__BB1_5;
	mov.b32 	%r240, 0;
$L__BB1_3:
	mul.wide.u32 	%rd37, %r240, 4;
	add.s64 	%rd38, %rd9, %rd37;
	ld.global.nc.f32 	%f139, [%rd38];
	add.s64 	%rd39, %rd8, %rd37;
	ld.global.nc.f32 	%f140, [%rd39];
	add.s64 	%rd40, %rd7, %rd37;
	ld.global.nc.f32 	%f141, [%rd40];
	abs.f32 	%f142, %f139;
	setp.num.f32 	%p4, %f142, %f142;
	abs.f32 	%f143, %f140;
	setp.num.f32 	%p5, %f143, %f143;
	and.pred  	%p6, %p4, %p5;
	abs.f32 	%f145, %f141;
	setp.num.f32 	%p7, %f145, %f145;
	and.pred  	%p8, %p6, %p7;
	setp.neu.f32 	%p9, %f142, 0f7F800000;
	and.pred  	%p10, %p8, %p9;
	setp.neu.f32 	%p11, %f143, 0f7F800000;
	and.pred  	%p12, %p10, %p11;
	setp.neu.f32 	%p13, %f145, 0f7F800000;
	and.pred  	%p14, %p12, %p13;
	mov.u32 	%r241, %r240;
	@%p14 bra 	$L__BB1_5;
	add.s32 	%r240, %r240, 1;
	setp.ne.s32 	%p15, %r240, %r155;
	mov.u32 	%r241, %r155;
	@%p15 bra 	$L__BB1_3;
$L__BB1_5:
	st.shared.u32 	[_ZZ33fvg_trailing_stop_batch_shmem_f32E14first_valid_sh], %r241;
$L__BB1_6:
	bar.sync 	0;
	ld.shared.u32 	%r8, [_ZZ33fvg_trailing_stop_batch_shmem_f32E14first_valid_sh];
	setp.lt.s32 	%p16, %r8, %r155;
	@%p16 bra 	$L__BB1_19;
	setp.ge.s32 	%p17, %r309, %r156;
	@%p17 bra 	$L__BB1_193;
	setp.lt.s32 	%p18, %r155, 1;
	@%p18 bra 	$L__BB1_193;
	and.b32  	%r9, %r155, 3;
	and.b32  	%r10, %r155, 2147483644;
	and.b32  	%r11, %r155, 1;
$L__BB1_10:
	setp.lt.u32 	%p19, %r155, 4;
	mul.wide.s32 	%rd12, %r309, %r155;
	mov.b32 	%r245, 0;
	@%p19 bra 	$L__BB1_13;
	mov.b32 	%r243, 0;
$L__BB1_12:
	.pragma "nounroll";
	cvt.u64.u32 	%rd41, %r243;
	add.s64 	%rd42, %rd12, %rd41;
	shl.b64 	%rd43, %rd42, 2;
	add.s64 	%rd44, %rd6, %rd43;
	mov.b32 	%r163, 2147483647;
	st.global.u32 	[%rd44], %r163;
	add.s64 	%rd45, %rd5, %rd43;
	st.global.u32 	[%rd45], %r163;
	add.s64 	%rd46, %rd4, %rd43;
	st.global.u32 	[%rd46], %r163;
	add.s64 	%rd47, %rd3, %rd43;
	st.global.u32 	[%rd47], %r163;
	st.global.u32 	[%rd44+4], %r163;
	st.global.u32 	[%rd45+4], %r163;
	st.global.u32 	[%rd46+4], %r163;
	st.global.u32 	[%rd47+4], %r163;
	st.global.u32 	[%rd44+8], %r163;
	st.global.u32 	[%rd45+8], %r163;
	st.global.u32 	[%rd46+8], %r163;
	st.global.u32 	[%rd47+8], %r163;
	st.global.u32 	[%rd44+12], %r163;
	st.global.u32 	[%rd45+12], %r163;
	st.global.u32 	[%rd46+12], %r163;
	st.global.u32 	[%rd47+12], %r163;
	add.s32 	%r243, %r243, 4;
	setp.ne.s32 	%p20, %r243, %r10;
	mov.u32 	%r245, %r10;
	@%p20 bra 	$L__BB1_12;
$L__BB1_13:
	setp.eq.s32 	%p21, %r9, 0;
	@%p21 bra 	$L__BB1_18;
	setp.eq.s32 	%p22, %r9, 1;
	@%p22 bra 	$L__BB1_16;
	cvt.u64.u32 	%rd48, %r245;
	add.s64 	%rd49, %rd12, %rd48;
	shl.b64 	%rd50, %rd49, 2;
	add.s64 	%rd51, %rd6, %rd50;
	mov.b32 	%r164, 2147483647;
	st.global.u32 	[%rd51], %r164;
	add.s64 	%rd52, %rd5, %rd50;
	st.global.u32 	[%rd52], %r164;
	add.s64 	%rd53, %rd4, %rd50;
	st.global.u32 	[%rd53], %r164;
	add.s64 	%rd54, %rd3, %rd50;
	st.global.u32 	[%rd54], %r164;
	st.global.u32 	[%rd51+4], %r164;
	st.global.u32 	[%rd52+4], %r164;
	st.global.u32 	[%rd53+4], %r164;
	st.global.u32 	[%rd54+4], %r164;
	add.s32 	%r245, %r245, 2;
$L__BB1_16:
	setp.eq.s32 	%p23, %r11, 0;
	@%p23 bra 	$L__BB1_18;
	cvt.u64.u32 	%rd55, %r245;
	add.s64 	%rd56, %rd12, %rd55;
	shl.b64 	%rd57, %rd56, 2;
	add.s64 	%rd58, %rd6, %rd57;
	mov.b32 	%r165, 2147483647;
	st.global.u32 	[%rd58], %r165;
	add.s64 	%rd59, %rd5, %rd57;
	st.global.u32 	[%rd59], %r165;
	add.s64 	%rd60, %rd4, %rd57;
	st.global.u32 	[%rd60], %r165;
	add.s64 	%rd61, %rd3, %rd57;
	st.global.u32 	[%rd61], %r165;
$L__BB1_18:
	add.s32 	%r309, %r309, %r4;
	setp.lt.s32 	%p24, %r309, %r156;
	@%p24 bra 	$L__BB1_10;
	bra.uni 	$L__BB1_193;
$L__BB1_19:
	mul.lo.s32 	%r166, %r157, %r1;
	mul.lo.s32 	%r167, %r157, %r2;
	shl.b32 	%r168, %r167, 2;
	mov.u32 	%r169, shmem;
	add.s32 	%r19, %r169, %r168;
	shl.b32 	%r20, %r166, 2;
	setp.ge.s32 	%p25, %r309, %r156;
	@%p25 bra 	$L__BB1_193;
	setp.gt.s32 	%p26, %r155, 0;
	add.s32 	%r21, %r8, 1;
	@%p26 bra 	$L__BB1_21;
	bra.uni 	$L__BB1_183;
$L__BB1_21:
	add.s32 	%r22, %r19, %r20;
	add.s32 	%r23, %r22, %r20;
$L__BB1_22:
	ld.param.u64 	%rd190, [fvg_trailing_stop_batch_shmem_f32_param_6];
	ld.param.u64 	%rd189, [fvg_trailing_stop_batch_shmem_f32_param_5];
	ld.param.u64 	%rd188, [fvg_trailing_stop_batch_shmem_f32_param_4];
	cvta.to.global.u64 	%rd84, %rd188;
	mul.wide.s32 	%rd85, %r309, 4;
	add.s64 	%rd86, %rd84, %rd85;
	ld.global.nc.u32 	%r25, [%rd86];
	cvta.to.global.u64 	%rd87, %rd189;
	add.s64 	%rd88, %rd87, %rd85;
	ld.global.nc.u32 	%r26, [%rd88];
	cvta.to.global.u64 	%rd89, %rd190;
	add.s64 	%rd90, %rd89, %rd85;
	ld.global.nc.u32 	%r27, [%rd90];
	mul.wide.s32 	%rd91, %r309, %r155;
	shl.b64 	%rd92, %rd91, 2;
	add.s64 	%rd13, %rd3, %rd92;
	add.s64 	%rd14, %rd4, %rd92;
	add.s64 	%rd15, %rd5, %rd92;
	add.s64 	%rd16, %rd6, %rd92;
	add.s32 	%r180, %r25, -257;
	setp.lt.u32 	%p40, %r180, -256;
	add.s32 	%r181, %r26, -65;
	setp.lt.u32 	%p41, %r181, -64;
	setp.lt.s32 	%p42, %r157, %r26;
	or.pred  	%p43, %p42, %p41;
	or.pred  	%p45, %p40, %p43;
	@%p45 bra 	$L__BB1_162;
	cvt.rn.f32.u32 	%f138, %r26;
	max.u32 	%r184, %r25, 2;
	add.s32 	%r185, %r184, -1;
	add.s32 	%r142, %r184, -2;
	and.b32  	%r143, %r185, 3;
	and.b32  	%r144, %r185, -4;
	neg.s32 	%r145, %r144;
	mov.f32 	%f373, 0f00000000;
	mov.b16 	%rs21, 0;
	mov.b32 	%r249, -1;
	mov.f32 	%f393, 0f7FFFFFFF;
	mov.b32 	%r247, 0;
	mov.u32 	%r248, %r247;
	mov.u32 	%r250, %r249;
	mov.u32 	%r285, %r247;
	mov.u16 	%rs20, %rs21;
	mov.u32 	%r284, %r247;
	mov.f32 	%f372, %f373;
	mov.f32 	%f368, %f373;
	mov.f32 	%f367, %f373;
	mov.u32 	%r34, %r247;
	mov.u32 	%r35, %r247;
	mov.u32 	%r36, %r247;
	mov.f32 	%f6, %f373;
	mov.f32 	%f7, %f373;
	mov.u32 	%r37, %r247;
	mov.u32 	%r38, %r247;
	mov.u32 	%r39, %r247;
	mov.f32 	%f8, %f373;
	mov.f32 	%f9, %f373;
	mov.u32 	%r269, %r247;
	mov.u32 	%r268, %r247;
	mov.u32 	%r42, %r247;
	mov.u32 	%r43, %r247;
	mov.u32 	%r44, %r247;
	mov.f32 	%f10, %f373;
	mov.f32 	%f11, %f373;
$L__BB1_24:
	mov.f32 	%f5, %f367;
	mov.f32 	%f4, %f368;
	mov.f32 	%f3, %f372;
	mov.f32 	%f2, %f373;
	mov.u32 	%r33, %r284;
	mov.u16 	%rs2, %rs20;
	mov.u32 	%r32, %r285;
	mov.u16 	%rs1, %rs21;
	mov.u32 	%r31, %r250;
	mov.u32 	%r29, %r248;
	mov.f32 	%f1, %f393;
	mov.u32 	%r28, %r247;
	setp.lt.u32 	%p46, %r28, 2;
	@%p46 bra 	$L__BB1_38;
	ld.param.u64 	%rd186, [fvg_trailing_stop_batch_shmem_f32_param_2];
	ld.param.u64 	%rd185, [fvg_trailing_stop_batch_shmem_f32_param_1];
	ld.param.u64 	%rd184, [fvg_trailing_stop_batch_shmem_f32_param_0];
	cvta.to.global.u64 	%rd93, %rd184;
	mul.wide.u32 	%rd94, %r28, 4;
	add.s64 	%rd95, %rd93, %rd94;
	ld.global.nc.f32 	%f12, [%rd95+-8];
	cvta.to.global.u64 	%rd96, %rd185;
	add.s64 	%rd97, %rd96, %rd94;
	ld.global.nc.f32 	%f13, [%rd97+-8];
	cvta.to.global.u64 	%rd98, %rd186;
	add.s64 	%rd99, %rd98, %rd94;
	ld.global.nc.f32 	%f14, [%rd99+-4];
	ld.global.nc.f32 	%f15, [%rd95];
	ld.global.nc.f32 	%f16, [%rd97];
	abs.f32 	%f149, %f12;
	setp.nan.f32 	%p47, %f149, %f149;
	abs.f32 	%f150, %f13;
	setp.nan.f32 	%p48, %f150, %f150;
	or.pred  	%p49, %p47, %p48;
	abs.f32 	%f152, %f14;
	setp.nan.f32 	%p50, %f152, %f152;
	or.pred  	%p51, %p49, %p50;
	setp.eq.f32 	%p52, %f149, 0f7F800000;
	or.pred  	%p53, %p51, %p52;
	setp.eq.f32 	%p54, %f150, 0f7F800000;
	or.pred  	%p55, %p53, %p54;
	setp.eq.f32 	%p56, %f152, 0f7F800000;
	or.pred  	%p57, %p55, %p56;
	abs.f32 	%f154, %f15;
	setp.nan.f32 	%p58, %f154, %f154;
	or.pred  	%p59, %p57, %p58;
	abs.f32 	%f156, %f16;
	setp.nan.f32 	%p60, %f156, %f156;
	or.pred  	%p61, %p59, %p60;
	setp.eq.f32 	%p62, %f154, 0f7F800000;
	or.pred  	%p63, %p61, %p62;
	setp.eq.f32 	%p64, %f156, 0f7F800000;
	or.pred  	%p65, %p63, %p64;
	@%p65 bra 	$L__BB1_38;
	setp.leu.f32 	%p66, %f16, %f12;
	setp.leu.f32 	%p67, %f14, %f12;
	or.pred  	%p68, %p66, %p67;
	@%p68 bra 	$L__BB1_32;
	setp.lt.s32 	%p69, %r269, %r25;
	@%p69 bra 	$L__BB1_30;
	setp.eq.s32 	%p70, %r25, 1;
	@%p70 bra 	$L__BB1_29;
	bra.uni 	$L__BB1_154;
$L__BB1_29:
	add.s32 	%r189, %r25, -1;
	mul.wide.u32 	%rd104, %r189, 4;
	add.s64 	%rd105, %rd10, %rd104;
	st.local.f32 	[%rd105], %f12;
	mov.u32 	%r269, %r25;
	bra.uni 	$L__BB1_32;
$L__BB1_30:
	setp.gt.s32 	%p76, %r269, 255;
	@%p76 bra 	$L__BB1_32;
	mul.wide.s32 	%rd106, %r269, 4;
	add.s64 	%rd107, %rd10, %rd106;
	st.local.f32 	[%rd107], %f12;
	add.s32 	%r269, %r269, 1;
$L__BB1_32:
	setp.geu.f32 	%p77, %f15, %f13;
	setp.geu.f32 	%p78, %f14, %f13;
	or.pred  	%p79, %p77, %p78;
	@%p79 bra 	$L__BB1_38;
	setp.lt.s32 	%p80, %r268, %r25;
	@%p80 bra 	$L__BB1_36;
	setp.eq.s32 	%p81, %r25, 1;
	@%p81 bra 	$L__BB1_35;
	bra.uni 	$L__BB1_147;
$L__BB1_35:
	add.s32 	%r194, %r25, -1;
	mul.wide.u32 	%rd114, %r194, 4;
	add.s64 	%rd115, %rd11, %rd114;
	st.local.f32 	[%rd115], %f13;
	mov.u32 	%r268, %r25;
	bra.uni 	$L__BB1_38;
$L__BB1_36:
	setp.gt.s32 	%p87, %r268, 255;
	@%p87 bra 	$L__BB1_38;
	mul.wide.s32 	%rd116, %r268, 4;
	add.s64 	%rd117, %rd11, %rd116;
	st.local.f32 	[%rd117], %f13;
	add.s32 	%r268, %r268, 1;
$L__BB1_38:
	ld.param.u64 	%rd187, [fvg_trailing_stop_batch_shmem_f32_param_2];
	cvta.to.global.u64 	%rd118, %rd187;
	mul.wide.u32 	%rd119, %r28, 4;
	add.s64 	%rd120, %rd118, %rd119;
	ld.global.nc.f32 	%f17, [%rd120];
	setp.lt.s32 	%p88, %r43, %r26;
	@%p88 bra 	$L__BB1_46;
	shl.b32 	%r195, %r42, 2;
	add.s32 	%r56, %r19, %r195;
	ld.shared.f32 	%f18, [%r56];
	abs.f32 	%f172, %f18;
	setp.equ.f32 	%p89, %f172, 0f7F800000;
	@%p89 bra 	$L__BB1_41;
	neg.f32 	%f173, %f18;
	sub.f32 	%f343, %f10, %f18;
	abs.f32 	%f174, %f10;
	abs.f32 	%f175, %f173;
	setp.ltu.f32 	%p90, %f174, %f175;
	sub.f32 	%f176, %f173, %f343;
	add.f32 	%f177, %f10, %f176;
	sub.f32 	%f178, %f10, %f343;
	sub.f32 	%f179, %f178, %f18;
	selp.f32 	%f180, %f177, %f179, %p90;
	add.f32 	%f11, %f11, %f180;
	bra.uni 	$L__BB1_42;
$L__BB1_41:
	add.s32 	%r44, %r44, -1;
	mov.f32 	%f343, %f10;
$L__BB1_42:
	st.shared.f32 	[%r56], %f17;
	abs.f32 	%f23, %f17;
	setp.equ.f32 	%p91, %f23, 0f7F800000;
	@%p91 bra 	$L__BB1_44;
	add.f32 	%f10, %f17, %f343;
	abs.f32 	%f181, %f343;
	setp.ltu.f32 	%p92, %f181, %f23;
	sub.f32 	%f182, %f17, %f10;
	add.f32 	%f183, %f343, %f182;
	sub.f32 	%f184, %f343, %f10;
	add.f32 	%f185, %f17, %f184;
	selp.f32 	%f186, %f183, %f185, %p92;
	add.f32 	%f11, %f11, %f186;
	bra.uni 	$L__BB1_45;
$L__BB1_44:
	add.s32 	%r44, %r44, 1;
	mov.f32 	%f10, %f343;
$L__BB1_45:
	add.s32 	%r196, %r42, 1;
	setp.eq.s32 	%p93, %r196, %r26;
	selp.b32 	%r42, 0, %r196, %p93;
	bra.uni 	$L__BB1_50;
$L__BB1_46:
	shl.b32 	%r197, %r42, 2;
	add.s32 	%r198, %r19, %r197;
	st.shared.f32 	[%r198], %f17;
	abs.f32 	%f28, %f17;
	setp.equ.f32 	%p94, %f28, 0f7F800000;
	@%p94 bra 	$L__BB1_48;
	add.f32 	%f29, %f10, %f17;
	abs.f32 	%f187, %f10;
	setp.ltu.f32 	%p95, %f187, %f28;
	sub.f32 	%f188, %f17, %f29;
	add.f32 	%f189, %f10, %f188;
	sub.f32 	%f190, %f10, %f29;
	add.f32 	%f191, %f17, %f190;
	selp.f32 	%f192, %f189, %f191, %p95;
	add.f32 	%f11, %f11, %f192;
	mov.f32 	%f10, %f29;
	bra.uni 	$L__BB1_49;
$L__BB1_48:
	add.s32 	%r44, %r44, 1;
$L__BB1_49:
	add.s32 	%r199, %r42, 1;
	setp.eq.s32 	%p96, %r199, %r26;
	selp.b32 	%r42, 0, %r199, %p96;
	add.s32 	%r43, %r43, 1;
$L__BB1_50:
	setp.lt.s32 	%p97, %r269, 1;
	mov.b32 	%r278, 0;
	mov.f32 	%f352, 0f00000000;
	mov.f32 	%f353, %f352;
	@%p97 bra 	$L__BB1_55;
	min.s32 	%r69, %r269, 256;
	mov.f32 	%f353, 0f00000000;
	mov.b32 	%r276, 0;
	mov.u32 	%r278, %r276;
	mov.f32 	%f352, %f353;
$L__BB1_52:
	.pragma "nounroll";
	mul.wide.u32 	%rd121, %r276, 4;
	add.s64 	%rd122, %rd10, %rd121;
	ld.local.f32 	%f37, [%rd122];
	setp.gt.f32 	%p98, %f37, %f17;
	@%p98 bra 	$L__BB1_54;
	mul.wide.s32 	%rd123, %r278, 4;
	add.s64 	%rd124, %rd10, %rd123;
	st.local.f32 	[%rd124], %f37;
	add.s32 	%r278, %r278, 1;
	add.f32 	%f38, %f352, %f37;
	abs.f32 	%f195, %f352;
	abs.f32 	%f196, %f37;
	setp.ltu.f32 	%p99, %f195, %f196;
	sub.f32 	%f197, %f37, %f38;
	add.f32 	%f198, %f352, %f197;
	sub.f32 	%f199, %f352, %f38;
	add.f32 	%f200, %f37, %f199;
	selp.f32 	%f201, %f198, %f200, %p99;
	add.f32 	%f353, %f353, %f201;
	mov.f32 	%f352, %f38;
$L__BB1_54:
	add.s32 	%r276, %r276, 1;
	setp.ne.s32 	%p100, %r276, %r69;
	@%p100 bra 	$L__BB1_52;
$L__BB1_55:
	mov.u32 	%r269, %r278;
	setp.lt.s32 	%p101, %r269, 1;
	mov.f32 	%f366, 0f7FFFFFFF;
	@%p101 bra 	$L__BB1_57;
	add.f32 	%f203, %f352, %f353;
	cvt.rn.f32.u32 	%f204, %r269;
	div.rn.f32 	%f366, %f203, %f204;
$L__BB1_57:
	setp.lt.s32 	%p102, %r268, 1;
	mov.b32 	%r282, 0;
	mov.f32 	%f359, 0f00000000;
	mov.f32 	%f360, %f359;
	@%p102 bra 	$L__BB1_62;
	min.s32 	%r76, %r268, 256;
	mov.f32 	%f360, 0f00000000;
	mov.b32 	%r280, 0;
	mov.u32 	%r282, %r280;
	mov.f32 	%f359, %f360;
$L__BB1_59:
	.pragma "nounroll";
	mul.wide.u32 	%rd125, %r280, 4;
	add.s64 	%rd126, %rd11, %rd125;
	ld.local.f32 	%f48, [%rd126];
	setp.lt.f32 	%p103, %f48, %f17;
	@%p103 bra 	$L__BB1_61;
	mul.wide.s32 	%rd127, %r282, 4;
	add.s64 	%rd128, %rd11, %rd127;
	st.local.f32 	[%rd128], %f48;
	add.s32 	%r282, %r282, 1;
	add.f32 	%f49, %f359, %f48;
	abs.f32 	%f207, %f359;
	abs.f32 	%f208, %f48;
	setp.ltu.f32 	%p104, %f207, %f208;
	sub.f32 	%f209, %f48, %f49;
	add.f32 	%f210, %f359, %f209;
	sub.f32 	%f211, %f359, %f49;
	add.f32 	%f212, %f48, %f211;
	selp.f32 	%f213, %f210, %f212, %p104;
	add.f32 	%f360, %f360, %f213;
	mov.f32 	%f359, %f49;
$L__BB1_61:
	add.s32 	%r280, %r280, 1;
	setp.ne.s32 	%p105, %r280, %r76;
	@%p105 bra 	$L__BB1_59;
$L__BB1_62:
	mov.u32 	%r268, %r282;
	setp.lt.s32 	%p106, %r268, 1;
	mov.f32 	%f371, 0f7FFFFFFF;
	@%p106 bra 	$L__BB1_64;
	add.f32 	%f215, %f359, %f360;
	cvt.rn.f32.u32 	%f216, %r268;
	div.rn.f32 	%f371, %f215, %f216;
$L__BB1_64:
	abs.f32 	%f218, %f366;
	setp.num.f32 	%p107, %f218, %f218;
	selp.b32 	%r250, %r28, %r31, %p107;
	abs.f32 	%f57, %f371;
	mov.b16 	%rs8, 0;
	mov.b32 	%r284, 0;
	mov.f32 	%f367, 0f00000000;
	mov.f32 	%f368, %f367;
	mov.u16 	%rs20, %rs8;
	@%p107 bra 	$L__BB1_77;
	setp.lt.s32 	%p108, %r31, 0;
	@%p108 bra 	$L__BB1_76;
	setp.eq.s32 	%p109, %r33, 0;
	@%p109 bra 	$L__BB1_73;
	setp.lt.s32 	%p110, %r33, %r26;
	mov.f32 	%f366, 0f7FFFFFFF;
	@%p110 bra 	$L__BB1_70;
	setp.lt.s32 	%p111, %r43, %r26;
	setp.gt.s32 	%p112, %r44, 0;
	or.pred  	%p113, %p111, %p112;
	mov.f32 	%f367, %f5;
	mov.f32 	%f368, %f4;
	mov.u32 	%r284, %r33;
	mov.u16 	%rs20, %rs2;
	@%p113 bra 	$L__BB1_77;
	add.f32 	%f220, %f11, %f10;
	div.rn.f32 	%f366, %f220, %f138;
	mov.f32 	%f367, %f5;
	mov.f32 	%f368, %f4;
	mov.u32 	%r284, %r33;
	mov.u16 	%rs20, %rs2;
	bra.uni 	$L__BB1_77;
$L__BB1_70:
	add.s32 	%r284, %r33, 1;
	abs.f32 	%f59, %f17;
	setp.equ.f32 	%p114, %f59, 0f7F800000;
	mov.b16 	%rs20, 1;
	mov.f32 	%f367, %f5;
	mov.f32 	%f368, %f4;
	@%p114 bra 	$L__BB1_77;
	add.f32 	%f368, %f4, %f17;
	abs.f32 	%f223, %f4;
	setp.ltu.f32 	%p115, %f223, %f59;
	sub.f32 	%f224, %f17, %f368;
	add.f32 	%f225, %f4, %f224;
	sub.f32 	%f226, %f4, %f368;
	add.f32 	%f227, %f17, %f226;
	selp.f32 	%f228, %f225, %f227, %p115;
	add.f32 	%f367, %f5, %f228;
	and.b16  	%rs11, %rs2, 255;
	setp.ne.s16 	%p116, %rs11, 0;
	@%p116 bra 	$L__BB1_77;
	add.f32 	%f229, %f368, %f367;
	cvt.rn.f32.s32 	%f230, %r284;
	div.rn.f32 	%f366, %f229, %f230;
	mov.u16 	%rs20, %rs8;
	bra.uni 	$L__BB1_77;
$L__BB1_73:
	abs.f32 	%f63, %f17;
	setp.equ.f32 	%p117, %f63, 0f7F800000;
	mov.f32 	%f367, 0f00000000;
	mov.f32 	%f368, %f367;
	@%p117 bra 	$L__BB1_75;
	add.f32 	%f368, %f17, 0f00000000;
	setp.gtu.f32 	%p118, %f63, 0f00000000;
	sub.f32 	%f232, %f17, %f368;
	add.f32 	%f233, %f232, 0f00000000;
	mov.f32 	%f234, 0f00000000;
	sub.f32 	%f235, %f234, %f368;
	add.f32 	%f236, %f17, %f235;
	selp.f32 	%f237, %f233, %f236, %p118;
	add.f32 	%f367, %f237, 0f00000000;
$L__BB1_75:
	selp.u16 	%rs20, 1, 0, %p117;
	add.f32 	%f238, %f367, %f368;
	selp.f32 	%f366, 0f7FFFFFFF, %f238, %p117;
	mov.b32 	%r284, 1;
	bra.uni 	$L__BB1_77;
$L__BB1_76:
	abs.f32 	%f239, %f17;
	setp.equ.f32 	%p120, %f239, 0f7F800000;
	selp.f32 	%f366, 0f7FFFFFFF, %f17, %p120;
	mov.f32 	%f367, %f5;
	mov.f32 	%f368, %f4;
	mov.u32 	%r284, %r33;
	mov.u16 	%rs20, %rs2;
$L__BB1_77:
	setp.num.f32 	%p121, %f57, %f57;
	mov.b16 	%rs13, 0;
	mov.b32 	%r285, 0;
	mov.f32 	%f372, 0f00000000;
	mov.f32 	%f373, %f372;
	mov.u16 	%rs21, %rs13;
	@%p121 bra 	$L__BB1_90;
	setp.lt.s32 	%p122, %r249, 0;
	@%p122 bra 	$L__BB1_89;
	setp.eq.s32 	%p123, %r32, 0;
	@%p123 bra 	$L__BB1_86;
	setp.lt.s32 	%p124, %r32, %r26;
	mov.f32 	%f371, 0f7FFFFFFF;
	@%p124 bra 	$L__BB1_83;
	setp.lt.s32 	%p125, %r43, %r26;
	setp.gt.s32 	%p126, %r44, 0;
	or.pred  	%p127, %p125, %p126;
	mov.f32 	%f372, %f3;
	mov.f32 	%f373, %f2;
	mov.u32 	%r285, %r32;
	mov.u16 	%rs21, %rs1;
	@%p127 bra 	$L__BB1_90;
	add.f32 	%f242, %f11, %f10;
	div.rn.f32 	%f371, %f242, %f138;
	mov.f32 	%f372, %f3;
	mov.f32 	%f373, %f2;
	mov.u32 	%r285, %r32;
	mov.u16 	%rs21, %rs1;
	bra.uni 	$L__BB1_90;
$L__BB1_83:
	add.s32 	%r285, %r32, 1;
	abs.f32 	%f74, %f17;
	setp.equ.f32 	%p128, %f74, 0f7F800000;
	mov.b16 	%rs21, 1;
	mov.f32 	%f372, %f3;
	mov.f32 	%f373, %f2;
	@%p128 bra 	$L__BB1_90;
	add.f32 	%f373, %f2, %f17;
	abs.f32 	%f245, %f2;
	setp.ltu.f32 	%p129, %f245, %f74;
	sub.f32 	%f246, %f17, %f373;
	add.f32 	%f247, %f2, %f246;
	sub.f32 	%f248, %f2, %f373;
	add.f32 	%f249, %f17, %f248;
	selp.f32 	%f250, %f247, %f249, %p129;
	add.f32 	%f372, %f3, %f250;
	and.b16  	%rs16, %rs1, 255;
	setp.ne.s16 	%p130, %rs16, 0;
	@%p130 bra 	$L__BB1_90;
	add.f32 	%f251, %f373, %f372;
	cvt.rn.f32.s32 	%f252, %r285;
	div.rn.f32 	%f371, %f251, %f252;
	mov.u16 	%rs21, %rs13;
	bra.uni 	$L__BB1_90;
$L__BB1_86:
	abs.f32 	%f78, %f17;
	setp.equ.f32 	%p131, %f78, 0f7F800000;
	mov.f32 	%f372, 0f00000000;
	mov.f32 	%f373, %f372;
	@%p131 bra 	$L__BB1_88;
	add.f32 	%f373, %f17, 0f00000000;
	setp.gtu.f32 	%p132, %f78, 0f00000000;
	sub.f32 	%f254, %f17, %f373;
	add.f32 	%f255, %f254, 0f00000000;
	mov.f32 	%f256, 0f00000000;
	sub.f32 	%f257, %f256, %f373;
	add.f32 	%f258, %f17, %f257;
	selp.f32 	%f259, %f255, %f258, %p132;
	add.f32 	%f372, %f259, 0f00000000;
$L__BB1_88:
	selp.u16 	%rs21, 1, 0, %p131;
	add.f32 	%f260, %f372, %f373;
	selp.f32 	%f371, 0f7FFFFFFF, %f260, %p131;
	mov.b32 	%r285, 1;
	bra.uni 	$L__BB1_90;
$L__BB1_89:
	abs.f32 	%f261, %f17;
	setp.equ.f32 	%p134, %f261, 0f7F800000;
	selp.f32 	%f371, 0f7FFFFFFF, %f17, %p134;
	mov.f32 	%f372, %f3;
	mov.f32 	%f373, %f2;
	mov.u32 	%r285, %r32;
	mov.u16 	%rs21, %rs1;
$L__BB1_90:
	setp.lt.s32 	%p135, %r38, %r26;
	@%p135 bra 	$L__BB1_98;
	shl.b32 	%r208, %r37, 2;
	add.s32 	%r88, %r22, %r208;
	ld.shared.f32 	%f88, [%r88];
	abs.f32 	%f262, %f88;
	setp.equ.f32 	%p136, %f262, 0f7F800000;
	@%p136 bra 	$L__BB1_93;
	neg.f32 	%f263, %f88;
	sub.f32 	%f375, %f8, %f88;
	abs.f32 	%f264, %f8;
	abs.f32 	%f265, %f263;
	setp.ltu.f32 	%p137, %f264, %f265;
	sub.f32 	%f266, %f263, %f375;
	add.f32 	%f267, %f8, %f266;
	sub.f32 	%f268, %f8, %f375;
	sub.f32 	%f269, %f268, %f88;
	selp.f32 	%f270, %f267, %f269, %p137;
	add.f32 	%f9, %f9, %f270;
	bra.uni 	$L__BB1_94;
$L__BB1_93:
	add.s32 	%r39, %r39, -1;
	mov.f32 	%f375, %f8;
$L__BB1_94:
	st.shared.f32 	[%r88], %f366;
	abs.f32 	%f93, %f366;
	setp.equ.f32 	%p138, %f93, 0f7F800000;
	@%p138 bra 	$L__BB1_96;
	add.f32 	%f8, %f366, %f375;
	abs.f32 	%f271, %f375;
	setp.ltu.f32 	%p139, %f271, %f93;
	sub.f32 	%f272, %f366, %f8;
	add.f32 	%f273, %f375, %f272;
	sub.f32 	%f274, %f375, %f8;
	add.f32 	%f275, %f366, %f274;
	selp.f32 	%f276, %f273, %f275, %p139;
	add.f32 	%f9, %f9, %f276;
	bra.uni 	$L__BB1_97;
$L__BB1_96:
	add.s32 	%r39, %r39, 1;
	mov.f32 	%f8, %f375;
$L__BB1_97:
	add.s32 	%r209, %r37, 1;
	setp.eq.s32 	%p140, %r209, %r26;
	selp.b32 	%r37, 0, %r209, %p140;
	bra.uni 	$L__BB1_102;
$L__BB1_98:
	shl.b32 	%r210, %r37, 2;
	add.s32 	%r211, %r22, %r210;
	st.shared.f32 	[%r211], %f366;
	abs.f32 	%f98, %f366;
	setp.equ.f32 	%p141, %f98, 0f7F800000;
	@%p141 bra 	$L__BB1_100;
	add.f32 	%f99, %f8, %f366;
	abs.f32 	%f277, %f8;
	setp.ltu.f32 	%p142, %f277, %f98;
	sub.f32 	%f278, %f366, %f99;
	add.f32 	%f279, %f8, %f278;
	sub.f32 	%f280, %f8, %f99;
	add.f32 	%f281, %f366, %f280;
	selp.f32 	%f282, %f279, %f281, %p142;
	add.f32 	%f9, %f9, %f282;
	mov.f32 	%f8, %f99;
	bra.uni 	$L__BB1_101;
$L__BB1_100:
	add.s32 	%r39, %r39, 1;
$L__BB1_101:
	add.s32 	%r212, %r37, 1;
	setp.eq.s32 	%p143, %r212, %r26;
	selp.b32 	%r37, 0, %r212, %p143;
	add.s32 	%r38, %r38, 1;
$L__BB1_102:
	setp.lt.s32 	%p144, %r35, %r26;
	@%p144 bra 	$L__BB1_110;
	shl.b32 	%r213, %r34, 2;
	add.s32 	%r101, %r23, %r213;
	ld.shared.f32 	%f105, [%r101];
	abs.f32 	%f283, %f105;
	setp.equ.f32 	%p145, %f283, 0f7F800000;
	@%p145 bra 	$L__BB1_105;
	neg.f32 	%f284, %f105;
	sub.f32 	%f383, %f6, %f105;
	abs.f32 	%f285, %f6;
	abs.f32 	%f286, %f284;
	setp.ltu.f32 	%p146, %f285, %f286;
	sub.f32 	%f287, %f284, %f383;
	add.f32 	%f288, %f6, %f287;
	sub.f32 	%f289, %f6, %f383;
	sub.f32 	%f290, %f289, %f105;
	selp.f32 	%f291, %f288, %f290, %p146;
	add.f32 	%f7, %f7, %f291;
	bra.uni 	$L__BB1_106;
$L__BB1_105:
	add.s32 	%r36, %r36, -1;
	mov.f32 	%f383, %f6;
$L__BB1_106:
	st.shared.f32 	[%r101], %f371;
	abs.f32 	%f110, %f371;
	setp.equ.f32 	%p147, %f110, 0f7F800000;
	@%p147 bra 	$L__BB1_108;
	add.f32 	%f6, %f371, %f383;
	abs.f32 	%f292, %f383;
	setp.ltu.f32 	%p148, %f292, %f110;
	sub.f32 	%f293, %f371, %f6;
	add.f32 	%f294, %f383, %f293;
	sub.f32 	%f295, %f383, %f6;
	add.f32 	%f296, %f371, %f295;
	selp.f32 	%f297, %f294, %f296, %p148;
	add.f32 	%f7, %f7, %f297;
	bra.uni 	$L__BB1_109;
$L__BB1_108:
	add.s32 	%r36, %r36, 1;
	mov.f32 	%f6, %f383;
$L__BB1_109:
	add.s32 	%r214, %r34, 1;
	setp.eq.s32 	%p149, %r214, %r26;
	selp.b32 	%r34, 0, %r214, %p149;
	bra.uni 	$L__BB1_114;
$L__BB1_110:
	shl.b32 	%r215, %r34, 2;
	add.s32 	%r216, %r23, %r215;
	st.shared.f32 	[%r216], %f371;
	abs.f32 	%f115, %f371;
	setp.equ.f32 	%p150, %f115, 0f7F800000;
	@%p150 bra 	$L__BB1_112;
	add.f32 	%f116, %f6, %f371;
	abs.f32 	%f298, %f6;
	setp.ltu.f32 	%p151, %f298, %f115;
	sub.f32 	%f299, %f371, %f116;
	add.f32 	%f300, %f6, %f299;
	sub.f32 	%f301, %f6, %f116;
	add.f32 	%f302, %f371, %f301;
	selp.f32 	%f303, %f300, %f302, %p151;
	add.f32 	%f7, %f7, %f303;
	mov.f32 	%f6, %f116;
	bra.uni 	$L__BB1_113;
$L__BB1_112:
	add.s32 	%r36, %r36, 1;
$L__BB1_113:
	add.s32 	%r217, %r34, 1;
	setp.eq.s32 	%p152, %r217, %r26;
	selp.b32 	%r34, 0, %r217, %p152;
	add.s32 	%r35, %r35, 1;
$L__BB1_114:
	setp.lt.s32 	%p153, %r38, %r26;
	setp.gt.s32 	%p154, %r39, 0;
	or.pred  	%p155, %p153, %p154;
	mov.f32 	%f390, 0f7FFFFFFF;
	@%p155 bra 	$L__BB1_116;
	add.f32 	%f305, %f9, %f8;
	div.rn.f32 	%f390, %f305, %f138;
$L__BB1_116:
	setp.lt.s32 	%p156, %r35, %r26;
	setp.gt.s32 	%p157, %r36, 0;
	or.pred  	%p158, %p156, %p157;
	mov.f32 	%f391, 0f7FFFFFFF;
	@%p158 bra 	$L__BB1_118;
	add.f32 	%f307, %f7, %f6;
	div.rn.f32 	%f391, %f307, %f138;
$L__BB1_118:
	abs.f32 	%f126, %f391;
	setp.num.f32 	%p159, %f126, %f126;
	setp.gt.f32 	%p160, %f17, %f391;
	and.pred  	%p161, %p159, %p160;
	mov.b32 	%r248, 1;
	@%p161 bra 	$L__BB1_120;
	abs.f32 	%f308, %f390;
	setp.num.f32 	%p162, %f308, %f308;
	setp.lt.f32 	%p163, %f17, %f390;
	selp.b32 	%r219, -1, %r29, %p163;
	selp.b32 	%r248, %r219, %r29, %p162;
$L__BB1_120:
	setp.ne.s32 	%p164, %r248, 0;
	setp.ne.s32 	%p165, %r29, 0;
	and.pred  	%p166, %p165, %p164;
	@%p166 bra 	$L__BB1_125;
	setp.eq.s32 	%p167, %r248, 1;
	@%p167 bra 	$L__BB1_124;
	setp.ne.s32 	%p168, %r248, -1;
	mov.f32 	%f392, %f1;
	@%p168 bra 	$L__BB1_131;
	abs.f32 	%f309, %f1;
	setp.num.f32 	%p169, %f309, %f309;
	min.f32 	%f310, %f1, %f391;
	selp.f32 	%f392, %f310, %f1, %p169;
	bra.uni 	$L__BB1_131;
$L__BB1_124:
	abs.f32 	%f311, %f1;
	setp.num.f32 	%p170, %f311, %f311;
	max.f32 	%f312, %f1, %f390;
	selp.f32 	%f392, %f312, %f1, %p170;
	bra.uni 	$L__BB1_131;
$L__BB1_125:
	setp.eq.s32 	%p171, %r248, 1;
	setp.ne.s32 	%p172, %r29, 1;
	and.pred  	%p173, %p172, %p171;
	mov.f32 	%f392, %f390;
	@%p173 bra 	$L__BB1_131;
	setp.eq.s32 	%p174, %r248, -1;
	setp.ne.s32 	%p175, %r29, -1;
	and.pred  	%p176, %p175, %p174;
	mov.f32 	%f392, %f391;
	@%p176 bra 	$L__BB1_131;
	@%p171 bra 	$L__BB1_130;
	setp.ne.s32 	%p178, %r248, -1;
	mov.f32 	%f392, %f1;
	@%p178 bra 	$L__BB1_131;
	abs.f32 	%f313, %f1;
	setp.num.f32 	%p179, %f313, %f313;
	min.f32 	%f314, %f1, %f391;
	selp.f32 	%f392, %f314, %f1, %p179;
	bra.uni 	$L__BB1_131;
$L__BB1_130:
	abs.f32 	%f315, %f1;
	setp.num.f32 	%p180, %f315, %f315;
	max.f32 	%f316, %f1, %f390;
	selp.f32 	%f392, %f316, %f1, %p180;
$L__BB1_131:
	setp.eq.s32 	%p181, %r27, 0;
	mov.f32 	%f393, %f392;
	@%p181 bra 	$L__BB1_138;
	setp.eq.s32 	%p182, %r248, 1;
	mov.f32 	%f330, 0f7FFFFFFF;
	@%p182 bra 	$L__BB1_136;
	setp.ne.s32 	%p183, %r248, -1;
	mov.f32 	%f393, %f392;
	@%p183 bra 	$L__BB1_138;
	abs.f32 	%f132, %f392;
	setp.num.f32 	%p184, %f132, %f132;
	setp.gt.f32 	%p185, %f17, %f392;
	and.pred  	%p186, %p184, %p185;
	mov.f32 	%f393, %f330;
	@%p186 bra 	$L__BB1_138;
	abs.f32 	%f318, %f390;
	setp.num.f32 	%p188, %f318, %f318;
	setp.lt.f32 	%p189, %f17, %f390;
	selp.f32 	%f320, %f391, %f392, %p189;
	selp.f32 	%f321, %f320, %f392, %p188;
	selp.f32 	%f393, %f392, %f321, %p184;
	bra.uni 	$L__BB1_138;
$L__BB1_136:
	abs.f32 	%f134, %f392;
	setp.num.f32 	%p190, %f134, %f134;
	setp.lt.f32 	%p191, %f17, %f392;
	and.pred  	%p192, %p190, %p191;
	mov.f32 	%f393, %f330;
	@%p192 bra 	$L__BB1_138;
	selp.f32 	%f323, %f390, %f392, %p160;
	selp.f32 	%f324, %f392, %f323, %p190;
	selp.f32 	%f393, %f324, %f392, %p159;
$L__BB1_138:
	abs.f32 	%f325, %f393;
	setp.num.f32 	%p196, %f325, %f325;
	abs.f32 	%f326, %f1;
	setp.num.f32 	%p197, %f326, %f326;
	selp.f32 	%f137, %f393, %f1, %p196;
	or.pred  	%p1, %p196, %p197;
	setp.eq.s32 	%p199, %r248, 1;
	and.pred  	%p200, %p199, %p1;
	@%p200 bra 	$L__BB1_142;
	setp.eq.s32 	%p201, %r248, -1;
	and.pred  	%p202, %p201, %p1;
	@%p202 bra 	$L__BB1_141;
	mul.wide.u32 	%rd129, %r28, 4;
	add.s64 	%rd130, %rd16, %rd129;
	mov.b32 	%r220, 2147483647;
	st.global.u32 	[%rd130], %r220;
	add.s64 	%rd131, %rd15, %rd129;
	st.global.u32 	[%rd131], %r220;
	add.s64 	%rd132, %rd14, %rd129;
	st.global.u32 	[%rd132], %r220;
	add.s64 	%rd133, %rd13, %rd129;
	st.global.u32 	[%rd133], %r220;
	bra.uni 	$L__BB1_143;
$L__BB1_141:
	mul.wide.u32 	%rd134, %r28, 4;
	add.s64 	%rd135, %rd13, %rd134;
	st.global.f32 	[%rd135], %f391;
	add.s64 	%rd136, %rd14, %rd134;
	mov.b32 	%r221, 2147483647;
	st.global.u32 	[%rd136], %r221;
	add.s64 	%rd137, %rd15, %rd134;
	st.global.f32 	[%rd137], %f137;
	add.s64 	%rd138, %rd16, %rd134;
	st.global.u32 	[%rd138], %r221;
	bra.uni 	$L__BB1_143;
$L__BB1_142:
	mul.wide.u32 	%rd139, %r28, 4;
	add.s64 	%rd140, %rd13, %rd139;
	mov.b32 	%r222, 2147483647;
	st.global.u32 	[%rd140], %r222;
	add.s64 	%rd141, %rd14, %rd139;
	st.global.f32 	[%rd141], %f390;
	add.s64 	%rd142, %rd15, %rd139;
	st.global.u32 	[%rd142], %r222;
	add.s64 	%rd143, %rd16, %rd139;
	st.global.f32 	[%rd143], %f137;
$L__BB1_143:
	add.s32 	%r247, %r28, 1;
	setp.eq.s32 	%p203, %r247, %r155;
	selp.b32 	%r249, %r28, %r249, %p121;
	@%p203 bra 	$L__BB1_144;
	bra.uni 	$L__BB1_24;
$L__BB1_144:
	add.s32 	%r146, %r26, %r21;
	setp.gt.s32 	%p205, %r146, 0;
	@%p205 bra 	$L__BB1_145;
	bra.uni 	$L__BB1_182;
$L__BB1_145:
	min.s32 	%r224, %r146, %r155;
	max.s32 	%r133, %r224, 1;
	and.b32  	%r134, %r133, 7;
	setp.lt.s32 	%p206, %r224, 8;
	mov.b32 	%r306, 0;
	@%p206 bra 	$L__BB1_174;
	and.b32  	%r306, %r133, 2147483640;
	mov.b32 	%r299, 0;
	bra.uni 	$L__BB1_173;
$L__BB1_147:
	setp.lt.u32 	%p82, %r142, 3;
	mov.b32 	%r301, 1;
	@%p82 bra 	$L__BB1_150;
	mov.b32 	%r267, 1;
$L__BB1_149:
	.pragma "nounroll";
	mul.wide.u32 	%rd108, %r267, 4;
	add.s64 	%rd109, %rd11, %rd108;
	ld.local.f32 	%f165, [%rd109];
	st.local.f32 	[%rd109+-4], %f165;
	ld.local.v2.f32 	{%f166, %f167}, [%rd109+4];
	st.local.f32 	[%rd109], %f166;
	ld.local.f32 	%f168, [%rd109+12];
	st.local.v2.f32 	[%rd109+4], {%f167, %f168};
	add.s32 	%r301, %r267, 4;
	add.s32 	%r192, %r267, 3;
	setp.eq.s32 	%p83, %r192, %r144;
	mov.u32 	%r267, %r301;
	@%p83 bra 	$L__BB1_150;
	bra.uni 	$L__BB1_149;
$L__BB1_150:
	setp.eq.s32 	%p84, %r143, 0;
	@%p84 bra 	$L__BB1_35;
	setp.eq.s32 	%p85, %r143, 1;
	mul.wide.u32 	%rd110, %r301, 4;
	add.s64 	%rd19, %rd11, %rd110;
	ld.local.f32 	%f169, [%rd19];
	mul.wide.s32 	%rd111, %r301, 4;
	add.s64 	%rd20, %rd11, %rd111;
	st.local.f32 	[%rd20+-4], %f169;
	@%p85 bra 	$L__BB1_35;
	setp.eq.s32 	%p86, %r143, 2;
	add.s32 	%r193, %r301, 1;
	mul.wide.u32 	%rd112, %r193, 4;
	add.s64 	%rd113, %rd11, %rd112;
	ld.local.f32 	%f170, [%rd113];
	st.local.f32 	[%rd20], %f170;
	@%p86 bra 	$L__BB1_35;
	ld.local.f32 	%f171, [%rd19+8];
	st.local.f32 	[%rd20+4], %f171;
	bra.uni 	$L__BB1_35;
$L__BB1_154:
	setp.lt.u32 	%p71, %r142, 3;
	mov.b32 	%r302, 1;
	@%p71 bra 	$L__BB1_158;
	add.s64 	%rd191, %rd10, 8;
	mov.b32 	%r264, 0;
	mov.u32 	%r265, %r145;
$L__BB1_156:
	.pragma "nounroll";
	ld.local.f32 	%f158, [%rd191+-4];
	st.local.f32 	[%rd191+-8], %f158;
	ld.local.v2.f32 	{%f159, %f160}, [%rd191];
	st.local.f32 	[%rd191+-4], %f159;
	ld.local.f32 	%f161, [%rd191+8];
	st.local.v2.f32 	[%rd191], {%f160, %f161};
	add.s32 	%r265, %r265, 4;
	add.s32 	%r264, %r264, 4;
	add.s64 	%rd191, %rd191, 16;
	setp.eq.s32 	%p72, %r265, 0;
	@%p72 bra 	$L__BB1_157;
	bra.uni 	$L__BB1_156;
$L__BB1_157:
	add.s32 	%r302, %r264, 1;
$L__BB1_158:
	setp.eq.s32 	%p73, %r143, 0;
	@%p73 bra 	$L__BB1_29;
	setp.eq.s32 	%p74, %r143, 1;
	mul.wide.u32 	%rd100, %r302, 4;
	add.s64 	%rd22, %rd10, %rd100;
	ld.local.f32 	%f162, [%rd22];
	mul.wide.s32 	%rd101, %r302, 4;
	add.s64 	%rd23, %rd10, %rd101;
	st.local.f32 	[%rd23+-4], %f162;
	@%p74 bra 	$L__BB1_29;
	setp.eq.s32 	%p75, %r143, 2;
	add.s32 	%r188, %r302, 1;
	mul.wide.u32 	%rd102, %r188, 4;
	add.s64 	%rd103, %rd10, %rd102;
	ld.local.f32 	%f163, [%rd103];
	st.local.f32 	[%rd23], %f163;
	@%p75 bra 	$L__BB1_29;
	ld.local.f32 	%f164, [%rd22+8];
	st.local.f32 	[%rd23+4], %f164;
	bra.uni 	$L__BB1_29;
$L__BB1_162:
	setp.lt.u32 	%p214, %r155, 8;
	mov.b32 	%r304, 0;
	@%p214 bra 	$L__BB1_165;
	mov.b32 	%r300, 0;
$L__BB1_164:
	.pragma "nounroll";
	mul.wide.u32 	%rd164, %r300, 4;
	add.s64 	%rd165, %rd16, %rd164;
	mov.b32 	%r233, 2147483647;
	st.global.u32 	[%rd165], %r233;
	add.s64 	%rd166, %rd15, %rd164;
	st.global.u32 	[%rd166], %r233;
	add.s64 	%rd167, %rd14, %rd164;
	st.global.u32 	[%rd167], %r233;
	add.s64 	%rd168, %rd13, %rd164;
	st.global.u32 	[%rd168], %r233;
	st.global.u32 	[%rd165+4], %r233;
	st.global.u32 	[%rd166+4], %r233;
	st.global.u32 	[%rd167+4], %r233;
	st.global.u32 	[%rd168+4], %r233;
	st.global.u32 	[%rd165+8], %r233;
	st.global.u32 	[%rd166+8], %r233;
	st.global.u32 	[%rd167+8], %r233;
	st.global.u32 	[%rd168+8], %r233;
	st.global.u32 	[%rd165+12], %r233;
	st.global.u32 	[%rd166+12], %r233;
	st.global.u32 	[%rd167+12], %r233;
	st.global.u32 	[%rd168+12], %r233;
	st.global.u32 	[%rd165+16], %r233;
	st.global.u32 	[%rd166+16], %r233;
	st.global.u32 	[%rd167+16], %r233;
	st.global.u32 	[%rd168+16], %r233;
	st.global.u32 	[%rd165+20], %r233;
	st.global.u32 	[%rd166+20], %r233;
	st.global.u32 	[%rd167+20], %r233;
	st.global.u32 	[%rd168+20], %r233;
	st.global.u32 	[%rd165+24], %r233;
	st.global.u32 	[%rd166+24], %r233;
	st.global.u32 	[%rd167+24], %r233;
	st.global.u32 	[%rd168+24], %r233;
	st.global.u32 	[%rd165+28], %r233;
	st.global.u32 	[%rd166+28], %r233;
	st.global.u32 	[%rd167+28], %r233;
	st.global.u32 	[%rd168+28], %r233;
	add.s32 	%r300, %r300, 8;
	and.b32  	%r304, %r155, 2147483640;
	setp.eq.s32 	%p215, %r300, %r304;
	@%p215 bra 	$L__BB1_165;
	bra.uni 	$L__BB1_164;
$L__BB1_165:
	and.b32  	%r128, %r155, 7;
	setp.eq.s32 	%p216, %r128, 0;
	@%p216 bra 	$L__BB1_182;
	add.s32 	%r234, %r128, -1;
	setp.lt.u32 	%p217, %r234, 3;
	@%p217 bra 	$L__BB1_168;
	mul.wide.u32 	%rd169, %r304, 4;
	add.s64 	%rd170, %rd16, %rd169;
	mov.b32 	%r235, 2147483647;
	st.global.u32 	[%rd170], %r235;
	add.s64 	%rd171, %rd15, %rd169;
	st.global.u32 	[%rd171], %r235;
	add.s64 	%rd172, %rd14, %rd169;
	st.global.u32 	[%rd172], %r235;
	add.s64 	%rd173, %rd13, %rd169;
	st.global.u32 	[%rd173], %r235;
	st.global.u32 	[%rd170+4], %r235;
	st.global.u32 	[%rd171+4], %r235;
	st.global.u32 	[%rd172+4], %r235;
	st.global.u32 	[%rd173+4], %r235;
	st.global.u32 	[%rd170+8], %r235;
	st.global.u32 	[%rd171+8], %r235;
	st.global.u32 	[%rd172+8], %r235;
	st.global.u32 	[%rd173+8], %r235;
	st.global.u32 	[%rd170+12], %r235;
	st.global.u32 	[%rd171+12], %r235;
	st.global.u32 	[%rd172+12], %r235;
	st.global.u32 	[%rd173+12], %r235;
	add.s32 	%r304, %r304, 4;
$L__BB1_168:
	and.b32  	%r236, %r155, 3;
	setp.eq.s32 	%p218, %r236, 0;
	@%p218 bra 	$L__BB1_182;
	setp.eq.s32 	%p219, %r236, 1;
	@%p219 bra 	$L__BB1_171;
	mul.wide.u32 	%rd174, %r304, 4;
	add.s64 	%rd175, %rd16, %rd174;
	mov.b32 	%r237, 2147483647;
	st.global.u32 	[%rd175], %r237;
	add.s64 	%rd176, %rd15, %rd174;
	st.global.u32 	[%rd176], %r237;
	add.s64 	%rd177, %rd14, %rd174;
	st.global.u32 	[%rd177], %r237;
	add.s64 	%rd178, %rd13, %rd174;
	st.global.u32 	[%rd178], %r237;
	st.global.u32 	[%rd175+4], %r237;
	st.global.u32 	[%rd176+4], %r237;
	st.global.u32 	[%rd177+4], %r237;
	st.global.u32 	[%rd178+4], %r237;
	add.s32 	%r304, %r304, 2;
$L__BB1_171:
	and.b32  	%r238, %r155, 1;
	setp.eq.b32 	%p220, %r238, 1;
	not.pred 	%p221, %p220;
	@%p221 bra 	$L__BB1_182;
	mul.wide.u32 	%rd179, %r304, 4;
	add.s64 	%rd180, %rd16, %rd179;
	mov.b32 	%r239, 2147483647;
	st.global.u32 	[%rd180], %r239;
	add.s64 	%rd181, %rd15, %rd179;
	st.global.u32 	[%rd181], %r239;
	add.s64 	%rd182, %rd14, %rd179;
	st.global.u32 	[%rd182], %r239;
	add.s64 	%rd183, %rd13, %rd179;
	st.global.u32 	[%rd183], %r239;
	bra.uni 	$L__BB1_182;
$L__BB1_173:
	.pragma "nounroll";
	mul.wide.u32 	%rd144, %r299, 4;
	add.s64 	%rd145, %rd16, %rd144;
	mov.b32 	%r226, 2147483647;
	st.global.u32 	[%rd145], %r226;
	add.s64 	%rd146, %rd15, %rd144;
	st.global.u32 	[%rd146], %r226;
	add.s64 	%rd147, %rd14, %rd144;
	st.global.u32 	[%rd147], %r226;
	add.s64 	%rd148, %rd13, %rd144;
	st.global.u32 	[%rd148], %r226;
	st.global.u32 	[%rd145+4], %r226;
	st.global.u32 	[%rd146+4], %r226;
	st.global.u32 	[%rd147+4], %r226;
	st.global.u32 	[%rd148+4], %r226;
	st.global.u32 	[%rd145+8], %r226;
	st.global.u32 	[%rd146+8], %r226;
	st.global.u32 	[%rd147+8], %r226;
	st.global.u32 	[%rd148+8], %r226;
	st.global.u32 	[%rd145+12], %r226;
	st.global.u32 	[%rd146+12], %r226;
	st.global.u32 	[%rd147+12], %r226;
	st.global.u32 	[%rd148+12], %r226;
	st.global.u32 	[%rd145+16], %r226;
	st.global.u32 	[%rd146+16], %r226;
	st.global.u32 	[%rd147+16], %r226;
	st.global.u32 	[%rd148+16], %r226;
	st.global.u32 	[%rd145+20], %r226;
	st.global.u32 	[%rd146+20], %r226;
	st.global.u32 	[%rd147+20], %r226;
	st.global.u32 	[%rd148+20], %r226;
	st.global.u32 	[%rd145+24], %r226;
	st.global.u32 	[%rd146+24], %r226;
	st.global.u32 	[%rd147+24], %r226;
	st.global.u32 	[%rd148+24], %r226;
	st.global.u32 	[%rd145+28], %r226;
	st.global.u32 	[%rd146+28], %r226;
	st.global.u32 	[%rd147+28], %r226;
	st.global.u32 	[%rd148+28], %r226;
	add.s32 	%r299, %r299, 8;
	setp.eq.s32 	%p207, %r299, %r306;
	@%p207 bra 	$L__BB1_174;
	bra.uni 	$L__BB1_173;
$L__BB1_174:
	setp.eq.s32 	%p208, %r134, 0;
	@%p208 bra 	$L__BB1_182;
	and.b32  	%r137, %r133, 3;
	setp.lt.u32 	%p209, %r134, 4;
	@%p209 bra 	$L__BB1_177;
	mul.wide.u32 	%rd149, %r306, 4;
	add.s64 	%rd150, %rd16, %rd149;
	mov.b32 	%r227, 2147483647;
	st.global.u32 	[%rd150], %r227;
	add.s64 	%rd151, %rd15, %rd149;
	st.global.u32 	[%rd151], %r227;
	add.s64 	%rd152, %rd14, %rd149;
	st.global.u32 	[%rd152], %r227;
	add.s64 	%rd153, %rd13, %rd149;
	st.global.u32 	[%rd153], %r227;
	st.global.u32 	[%rd150+4], %r227;
	st.global.u32 	[%rd151+4], %r227;
	st.global.u32 	[%rd152+4], %r227;
	st.global.u32 	[%rd153+4], %r227;
	st.global.u32 	[%rd150+8], %r227;
	st.global.u32 	[%rd151+8], %r227;
	st.global.u32 	[%rd152+8], %r227;
	st.global.u32 	[%rd153+8], %r227;
	st.global.u32 	[%rd150+12], %r227;
	st.global.u32 	[%rd151+12], %r227;
	st.global.u32 	[%rd152+12], %r227;
	st.global.u32 	[%rd153+12], %r227;
	add.s32 	%r306, %r306, 4;
$L__BB1_177:
	setp.eq.s32 	%p210, %r137, 0;
	@%p210 bra 	$L__BB1_182;
	setp.eq.s32 	%p211, %r137, 1;
	@%p211 bra 	$L__BB1_180;
	mul.wide.u32 	%rd154, %r306, 4;
	add.s64 	%rd155, %rd16, %rd154;
	mov.b32 	%r228, 2147483647;
	st.global.u32 	[%rd155], %r228;
	add.s64 	%rd156, %rd15, %rd154;
	st.global.u32 	[%rd156], %r228;
	add.s64 	%rd157, %rd14, %rd154;
	st.global.u32 	[%rd157], %r228;
	add.s64 	%rd158, %rd13, %rd154;
	st.global.u32 	[%rd158], %r228;
	st.global.u32 	[%rd155+4], %r228;
	st.global.u32 	[%rd156+4], %r228;
	st.global.u32 	[%rd157+4], %r228;
	st.global.u32 	[%rd158+4], %r228;
	add.s32 	%r306, %r306, 2;
$L__BB1_180:
	and.b32  	%r229, %r133, 1;
	setp.eq.b32 	%p212, %r229, 1;
	not.pred 	%p213, %p212;
	@%p213 bra 	$L__BB1_182;
	mul.wide.u32 	%rd159, %r306, 4;
	add.s64 	%rd160, %rd16, %rd159;
	mov.b32 	%r230, 2147483647;
	st.global.u32 	[%rd160], %r230;
	add.s64 	%rd161, %rd15, %rd159;
	st.global.u32 	[%rd161], %r230;
	add.s64 	%rd162, %rd14, %rd159;
	st.global.u32 	[%rd162], %r230;
	add.s64 	%rd163, %rd13, %rd159;
	st.global.u32 	[%rd163], %r230;
$L__BB1_182:
	add.s32 	%r309, %r309, %r4;
	setp.lt.s32 	%p222, %r309, %r156;
	@%p222 bra 	$L__BB1_22;
	bra.uni 	$L__BB1_193;
$L__BB1_183:
	mul.wide.s32 	%rd62, %r309, 4;
	add.s64 	%rd63, %rd2, %rd62;
	ld.global.nc.u32 	%r170, [%rd63];
	add.s64 	%rd64, %rd1, %rd62;
	ld.global.nc.u32 	%r148, [%rd64];
	mul.wide.s32 	%rd24, %r309, %r155;
	add.s32 	%r171, %r170, -257;
	setp.lt.u32 	%p27, %r171, -256;
	add.s32 	%r172, %r148, -65;
	setp.lt.u32 	%p28, %r172, -64;
	setp.lt.s32 	%p29, %r157, %r148;
	or.pred  	%p30, %p29, %p28;
	or.pred  	%p32, %p27, %p30;
	@%p32 bra 	$L__BB1_192;
	add.s32 	%r173, %r148, %r21;
	min.s32 	%r149, %r173, %r155;
	setp.lt.s32 	%p33, %r149, 1;
	@%p33 bra 	$L__BB1_192;
	and.b32  	%r150, %r149, 3;
	setp.lt.u32 	%p34, %r149, 4;
	mov.b32 	%r311, 0;
	@%p34 bra 	$L__BB1_187;
	shl.b64 	%rd65, %rd24, 2;
	add.s64 	%rd66, %rd6, %rd65;
	mov.b32 	%r176, 2147483647;
	st.global.u32 	[%rd66], %r176;
	add.s64 	%rd67, %rd5, %rd65;
	st.global.u32 	[%rd67], %r176;
	add.s64 	%rd68, %rd4, %rd65;
	st.global.u32 	[%rd68], %r176;
	add.s64 	%rd69, %rd3, %rd65;
	st.global.u32 	[%rd69], %r176;
	st.global.u32 	[%rd66+4], %r176;
	st.global.u32 	[%rd67+4], %r176;
	st.global.u32 	[%rd68+4], %r176;
	st.global.u32 	[%rd69+4], %r176;
	st.global.u32 	[%rd66+8], %r176;
	st.global.u32 	[%rd67+8], %r176;
	st.global.u32 	[%rd68+8], %r176;
	st.global.u32 	[%rd69+8], %r176;
	st.global.u32 	[%rd66+12], %r176;
	st.global.u32 	[%rd67+12], %r176;
	st.global.u32 	[%rd68+12], %r176;
	st.global.u32 	[%rd69+12], %r176;
	mov.b32 	%r311, 4;
$L__BB1_187:
	setp.eq.s32 	%p35, %r150, 0;
	@%p35 bra 	$L__BB1_192;
	setp.eq.s32 	%p36, %r150, 1;
	@%p36 bra 	$L__BB1_190;
	cvt.u64.u32 	%rd70, %r311;
	add.s64 	%rd71, %rd24, %rd70;
	shl.b64 	%rd72, %rd71, 2;
	add.s64 	%rd73, %rd6, %rd72;
	mov.b32 	%r177, 2147483647;
	st.global.u32 	[%rd73], %r177;
	add.s64 	%rd74, %rd5, %rd72;
	st.global.u32 	[%rd74], %r177;
	add.s64 	%rd75, %rd4, %rd72;
	st.global.u32 	[%rd75], %r177;
	add.s64 	%rd76, %rd3, %rd72;
	st.global.u32 	[%rd76], %r177;
	st.global.u32 	[%rd73+4], %r177;
	st.global.u32 	[%rd74+4], %r177;
	st.global.u32 	[%rd75+4], %r177;
	st.global.u32 	[%rd76+4], %r177;
	add.s32 	%r311, %r311, 2;
$L__BB1_190:
	and.b32  	%r178, %r149, 1;
	setp.eq.b32 	%p37, %r178, 1;
	not.pred 	%p38, %p37;
	@%p38 bra 	$L__BB1_192;
	cvt.u64.u32 	%rd77, %r311;
	add.s64 	%rd78, %rd24, %rd77;
	shl.b64 	%rd79, %rd78, 2;
	add.s64 	%rd80, %rd6, %rd79;
	mov.b32 	%r179, 2147483647;
	st.global.u32 	[%rd80], %r179;
	add.s64 	%rd81, %rd5, %rd79;
	st.global.u32 	[%rd81], %r179;
	add.s64 	%rd82, %rd4, %rd79;
	st.global.u32 	[%rd82], %r179;
	add.s64 	%rd83, %rd3, %rd79;
	st.global.u32 	[%rd83], %r179;
$L__BB1_192:
	add.s32 	%r309, %r309, %r4;
	setp.lt.s32 	%p39, %r309, %r156;
	@%p39 bra 	$L__BB1_183;
$L__BB1_193:
	ret;

}
	// .globl	fvg_trailing_stop_batch_small_shmem_f32
.visible .entry fvg_trailing_stop_batch_small_shmem_f32(
	.param .u64 .ptr .align 1 fvg_trailing_stop_batch_small_shmem_f32_param_0,
	.param .u64 .ptr .align 1 fvg_trailing_stop_batch_small_shmem_f32_param_1,
	.param .u64 .ptr .align 1 fvg_trailing_stop_batch_small_shmem_f32_param_2,
	.param .u32 fvg_trailing_stop_batch_small_shmem_f32_param_3,
	.param .u64 .ptr .align 1 fvg_trailing_stop_batch_small_shmem_f32_param_4,
	.param .u64 .ptr .align 1 fvg_trailing_stop_batch_small_shmem_f32_param_5,
	.param .u64 .ptr .align 1 fvg_trailing_stop_batch_small_shmem_f32_param_6,
	.param .u32 fvg_trailing_stop_batch_small_shmem_f32_param_7,
	.param .u64 .ptr .align 1 fvg_trailing_stop_batch_small_shmem_f32_param_8,
	.param .u64 .ptr .align 1 fvg_trailing_stop_batch_small_shmem_f32_param_9,
	.param .u64 .ptr .align 1 fvg_trailing_stop_batch_small_shmem_f32_param_10,
	.param .u64 .ptr .align 1 fvg_trailing_stop_batch_small_shmem_f32_param_11,
	.param .u32 fvg_trailing_stop_batch_small_shmem_f32_param_12,
	.param .u32 fvg_trailing_stop_batch_small_shmem_f32_param_13
)
{
	.local .align 16 .b8 	__local_depot2[256];
	.reg .b64 	%SP;
	.reg .b64 	%SPL;
	.reg .pred 	%p<273>;
	.reg .b16 	%rs<22>;
	.reg .b32 	%r<286>;
	.reg .b32 	%f<442>;
	.reg .b64 	%rd<166>;
	// demoted variable
	.shared .align 4 .u32 _ZZ39fvg_trailing_stop_batch_small_shmem_f32E14first_valid_sh;
	mov.u64 	%SPL, __local_depot2;
	ld.param.u64 	%rd24, [fvg_trailing_stop_batch_small_shmem_f32_param_0];
	ld.param.u64 	%rd25, [fvg_trailing_stop_batch_small_shmem_f32_param_1];
	ld.param.u64 	%rd26, [fvg_trailing_stop_batch_small_shmem_f32_param_2];
	ld.param.u32 	%r142, [fvg_trailing_stop_batch_small_shmem_f32_param_3];
	ld.param.u64 	%rd21, [fvg_trailing_stop_batch_small_shmem_f32_param_4];
	ld.param.u64 	%rd22, [fvg_trailing_stop_batch_small_shmem_f32_param_5];
	ld.param.u32 	%r143, [fvg_trailing_stop_batch_small_shmem_f32_param_7];
	ld.param.u64 	%rd27, [fvg_trailing_stop_batch_small_shmem_f32_param_8];
	ld.param.u64 	%rd28, [fvg_trailing_stop_batch_small_shmem_f32_param_9];
	ld.param.u64 	%rd29, [fvg_trailing_stop_batch_small_shmem_f32_param_10];
	ld.param.u64 	%rd30, [fvg_trailing_stop_batch_small_shmem_f32_param_11];
	ld.param.u32 	%r144, [fvg_trailing_stop_batch_small_shmem_f32_param_13];
	cvta.to.global.u64 	%rd1, %rd22;
	cvta.to.global.u64 	%rd2, %rd21;
	cvta.to.global.u64 	%rd3, %rd27;
	cvta.to.global.u64 	%rd4, %rd28;
	cvta.to.global.u64 	%rd5, %rd29;
	cvta.to.global.u64 	%rd6, %rd30;
	cvta.to.global.u64 	%rd7, %rd26;
	cvta.to.global.u64 	%rd8, %rd25;
	cvta.to.global.u64 	%rd9, %rd24;
	add.u64 	%rd10, %SPL, 0;
	add.u64 	%rd11, %SPL, 128;
	mov.u32 	%r145, %ctaid.x;
	mov.u32 	%r1, %ntid.x;
	mov.u32 	%r2, %tid.x;
	mad.lo.s32 	%r283, %r145, %r1, %r2;
	mov.u32 	%r146, %nctaid.x;
	mul.lo.s32 	%r4, %r1, %r146;
	setp.ne.s32 	%p2, %r2, 0;
	@%p2 bra 	$L__BB2_6;
	setp.lt.s32 	%p3, %r142, 1;
	mov.u32 	%r220, %r142;
	@%p3 bra 	$L__BB2_5;
	mov.b32 	%r219, 0;
$L__BB2_3:
	mul.wide.u32 	%rd33, %r219, 4;
	add.s64 	%rd34, %rd9, %rd33;
	ld.global.nc.f32 	%f139, [%rd34];
	add.s64 	%rd35, %rd8, %rd33;
	ld.global.nc.f32 	%f140, [%rd35];
	add.s64 	%rd36, %rd7, %rd33;
	ld.global.nc.f32 	%f141, [%rd36];
	abs.f32 	%f142, %f139;
	setp.num.f32 	%p4, %f142, %f142;
	abs.f32 	%f143, %f140;
	setp.num.f32 	%p5, %f143, %f143;
	and.pred  	%p6, %p4, %p5;
	abs.f32 	%f145, %f141;
	setp.num.f32 	%p7, %f145, %f145;
	and.pred  	%p8, %p6, %p7;
	setp.neu.f32 	%p9, %f142, 0f7F800000;
	and.pred  	%p10, %p8, %p9;
	setp.neu.f32 	%p11, %f143, 0f7F800000;
	and.pred  	%p12, %p10, %p11;
	setp.neu.f32 	%p13, %f145, 0f7F800000;
	and.pred  	%p14, %p12, %p13;
	mov.u32 	%r220, %r219;
	@%p14 bra 	$L__BB2_5;
	add.s32 	%r219, %r219, 1;
	setp.ne.s32 	%p15, %r219, %r142;
	mov.u32 	%r220, %r142;
	@%p15 bra 	$L__BB2_3;
$L__BB2_5:
	st.shared.u32 	[_ZZ39fvg_trailing_stop_batch_small_shmem_f32E14first_valid_sh], %r220;
$L__BB2_6:
	bar.sync 	0;
	ld.shared.u32 	%r8, [_ZZ39fvg_trailing_stop_batch_small_shmem_f32E14first_valid_sh];
	setp.lt.s32 	%p16, %r8, %r142;
	@%p16 bra 	$L__BB2_19;
	setp.ge.s32 	%p17, %r283, %r143;
	@%p17 bra 	$L__BB2_240;
	setp.lt.s32 	%p18, %r142, 1;
	@%p18 bra 	$L__BB2_240;
	and.b32  	%r9, %r142, 3;
	and.b32  	%r10, %r142, 2147483644;
	and.b32  	%r11, %r142, 1;
$L__BB2_10:
	setp.lt.u32 	%p19, %r142, 4;
	mul.wide.s32 	%rd12, %r283, %r142;
	mov.b32 	%r224, 0;
	@%p19 bra 	$L__BB2_13;
	mov.b32 	%r222, 0;
$L__BB2_12:
	.pragma "nounroll";
	cvt.u64.u32 	%rd37, %r222;
	add.s64 	%rd38, %rd12, %rd37;
	shl.b64 	%rd39, %rd38, 2;
	add.s64 	%rd40, %rd6, %rd39;
	mov.b32 	%r150, 2147483647;
	st.global.u32 	[%rd40], %r150;
	add.s64 	%rd41, %rd5, %rd39;
	st.global.u32 	[%rd41], %r150;
	add.s64 	%rd42, %rd4, %rd39;
	st.global.u32 	[%rd42], %r150;
	add.s64 	%rd43, %rd3, %rd39;
	st.global.u32 	[%rd43], %r150;
	st.global.u32 	[%rd40+4], %r150;
	st.global.u32 	[%rd41+4], %r150;
	st.global.u32 	[%rd42+4], %r150;
	st.global.u32 	[%rd43+4], %r150;
	st.global.u32 	[%rd40+8], %r150;
	st.global.u32 	[%rd41+8], %r150;
	st.global.u32 	[%rd42+8], %r150;
	st.global.u32 	[%rd43+8], %r150;
	st.global.u32 	[%rd40+12], %r150;
	st.global.u32 	[%rd41+12], %r150;
	st.global.u32 	[%rd42+12], %r150;
	st.global.u32 	[%rd43+12], %r150;
	add.s32 	%r222, %r222, 4;
	setp.ne.s32 	%p20, %r222, %r10;
	mov.u32 	%r224, %r10;
	@%p20 bra 	$L__BB2_12;
$L__BB2_13:
	setp.eq.s32 	%p21, %r9, 0;
	@%p21 bra 	$L__BB2_18;
	setp.eq.s32 	%p22, %r9, 1;
	@%p22 bra 	$L__BB2_16;
	cvt.u64.u32 	%rd44, %r224;
	add.s64 	%rd45, %rd12, %rd44;
	shl.b64 	%rd46, %rd45, 2;
	add.s64 	%rd47, %rd6, %rd46;
	mov.b32 	%r151, 2147483647;
	st.global.u32 	[%rd47], %r151;
	add.s64 	%rd48, %rd5, %rd46;
	st.global.u32 	[%rd48], %r151;
	add.s64 	%rd49, %rd4, %rd46;
	st.global.u32 	[%rd49], %r151;
	add.s64 	%rd50, %rd3, %rd46;
	st.global.u32 	[%rd50], %r151;
	st.global.u32 	[%rd47+4], %r151;
	st.global.u32 	[%rd48+4], %r151;
	st.global.u32 	[%rd49+4], %r151;
	st.global.u32 	[%rd50+4], %r151;
	add.s32 	%r224, %r224, 2;
$L__BB2_16:
	setp.eq.s32 	%p23, %r11, 0;
	@%p23 bra 	$L__BB2_18;
	cvt.u64.u32 	%rd51, %r224;
	add.s64 	%rd52, %rd12, %rd51;
	shl.b64 	%rd53, %rd52, 2;
	add.s64 	%rd54, %rd6, %rd53;
	mov.b32 	%r152, 2147483647;
	st.global.u32 	[%rd54], %r152;
	add.s64 	%rd55, %rd5, %rd53;
	st.global.u32 	[%rd55], %r152;
	add.s64 	%rd56, %rd4, %rd53;
	st.global.u32 	[%rd56], %r152;
	add.s64 	%rd57, %rd3, %rd53;
	st.global.u32 	[%rd57], %r152;
$L__BB2_18:
	add.s32 	%r283, %r283, %r4;
	setp.lt.s32 	%p24, %r283, %r143;
	@%p24 bra 	$L__BB2_10;
	bra.uni 	$L__BB2_240;
$L__BB2_19:
	mul.lo.s32 	%r153, %r144, %r1;
	mul.lo.s32 	%r154, %r144, %r2;
	shl.b32 	%r155, %r154, 2;
	mov.u32 	%r156, shmem;
	add.s32 	%r19, %r156, %r155;
	shl.b32 	%r20, %r153, 2;
	setp.ge.s32 	%p25, %r283, %r143;
	@%p25 bra 	$L__BB2_240;
	setp.gt.s32 	%p26, %r142, 0;
	add.s32 	%r21, %r8, 1;
	@%p26 bra 	$L__BB2_21;
	bra.uni 	$L__BB2_230;
$L__BB2_21:
	add.s32 	%r22, %r19, %r20;
	add.s32 	%r23, %r22, %r20;
$L__BB2_22:
	ld.param.u64 	%rd164, [fvg_trailing_stop_batch_small_shmem_f32_param_6];
	ld.param.u64 	%rd163, [fvg_trailing_stop_batch_small_shmem_f32_param_5];
	ld.param.u64 	%rd162, [fvg_trailing_stop_batch_small_shmem_f32_param_4];
	cvta.to.global.u64 	%rd80, %rd162;
	mul.wide.s32 	%rd81, %r283, 4;
	add.s64 	%rd82, %rd80, %rd81;
	ld.global.nc.u32 	%r25, [%rd82];
	cvta.to.global.u64 	%rd83, %rd163;
	add.s64 	%rd84, %rd83, %rd81;
	ld.global.nc.u32 	%r26, [%rd84];
	cvta.to.global.u64 	%rd85, %rd164;
	add.s64 	%rd86, %rd85, %rd81;
	ld.global.nc.u32 	%r27, [%rd86];
	mul.wide.s32 	%rd87, %r283, %r142;
	shl.b64 	%rd88, %rd87, 2;
	add.s64 	%rd13, %rd3, %rd88;
	add.s64 	%rd14, %rd4, %rd88;
	add.s64 	%rd15, %rd5, %rd88;
	add.s64 	%rd16, %rd6, %rd88;
	add.s32 	%r167, %r25, -33;
	setp.lt.u32 	%p40, %r167, -32;
	add.s32 	%r168, %r26, -65;
	setp.lt.u32 	%p41, %r168, -64;
	setp.lt.s32 	%p42, %r144, %r26;
	or.pred  	%p43, %p42, %p41;
	or.pred  	%p45, %p40, %p43;
	@%p45 bra 	$L__BB2_209;
	cvt.rn.f32.u32 	%f138, %r26;
	mov.f32 	%f421, 0f00000000;
	mov.b16 	%rs21, 0;
	mov.b32 	%r228, -1;
	mov.f32 	%f441, 0f7FFFFFFF;
	mov.b32 	%r226, 0;
	mov.u32 	%r227, %r226;
	mov.u32 	%r229, %r228;
	mov.u32 	%r261, %r226;
	mov.u16 	%rs20, %rs21;
	mov.u32 	%r260, %r226;
	mov.f32 	%f420, %f421;
	mov.f32 	%f416, %f421;
	mov.f32 	%f415, %f421;
	mov.u32 	%r34, %r226;
	mov.u32 	%r35, %r226;
	mov.u32 	%r36, %r226;
	mov.f32 	%f6, %f421;
	mov.f32 	%f7, %f421;
	mov.u32 	%r37, %r226;
	mov.u32 	%r38, %r226;
	mov.u32 	%r39, %r226;
	mov.f32 	%f8, %f421;
	mov.f32 	%f9, %f421;
	mov.u32 	%r245, %r226;
	mov.u32 	%r244, %r226;
	mov.u32 	%r42, %r226;
	mov.u32 	%r43, %r226;
	mov.u32 	%r44, %r226;
	mov.f32 	%f10, %f421;
	mov.f32 	%f11, %f421;
$L__BB2_24:
	mov.f32 	%f5, %f415;
	mov.f32 	%f4, %f416;
	mov.f32 	%f3, %f420;
	mov.f32 	%f2, %f421;
	mov.u32 	%r33, %r260;
	mov.u16 	%rs2, %rs20;
	mov.u32 	%r32, %r261;
	mov.u16 	%rs1, %rs21;
	mov.u32 	%r31, %r229;
	mov.u32 	%r29, %r227;
	mov.f32 	%f1, %f441;
	mov.u32 	%r28, %r226;
	setp.lt.u32 	%p46, %r28, 2;
	mul.wide.u32 	%rd89, %r28, 4;
	add.s64 	%rd17, %rd7, %rd89;
	@%p46 bra 	$L__BB2_100;
	mul.wide.u32 	%rd90, %r28, 4;
	add.s64 	%rd91, %rd9, %rd90;
	ld.global.nc.f32 	%f12, [%rd91+-8];
	add.s64 	%rd92, %rd8, %rd90;
	ld.global.nc.f32 	%f13, [%rd92+-8];
	ld.global.nc.f32 	%f14, [%rd17+-4];
	ld.global.nc.f32 	%f15, [%rd91];
	ld.global.nc.f32 	%f16, [%rd92];
	abs.f32 	%f149, %f12;
	setp.nan.f32 	%p47, %f149, %f149;
	abs.f32 	%f150, %f13;
	setp.nan.f32 	%p48, %f150, %f150;
	or.pred  	%p49, %p47, %p48;
	abs.f32 	%f152, %f14;
	setp.nan.f32 	%p50, %f152, %f152;
	or.pred  	%p51, %p49, %p50;
	setp.eq.f32 	%p52, %f149, 0f7F800000;
	or.pred  	%p53, %p51, %p52;
	setp.eq.f32 	%p54, %f150, 0f7F800000;
	or.pred  	%p55, %p53, %p54;
	setp.eq.f32 	%p56, %f152, 0f7F800000;
	or.pred  	%p57, %p55, %p56;
	abs.f32 	%f154, %f15;
	setp.nan.f32 	%p58, %f154, %f154;
	or.pred  	%p59, %p57, %p58;
	abs.f32 	%f156, %f16;
	setp.nan.f32 	%p60, %f156, %f156;
	or.pred  	%p61, %p59, %p60;
	setp.eq.f32 	%p62, %f154, 0f7F800000;
	or.pred  	%p63, %p61, %p62;
	setp.eq.f32 	%p64, %f156, 0f7F800000;
	or.pred  	%p65, %p63, %p64;
	@%p65 bra 	$L__BB2_100;
	setp.leu.f32 	%p66, %f16, %f12;
	setp.leu.f32 	%p67, %f14, %f12;
	or.pred  	%p68, %p66, %p67;
	@%p68 bra 	$L__BB2_63;
	setp.lt.s32 	%p69, %r245, %r25;
	@%p69 bra 	$L__BB2_61;
	setp.eq.s32 	%p70, %r25, 1;
	@%p70 bra 	$L__BB2_60;
	setp.lt.u32 	%p71, %r25, 3;
	ld.local.f32 	%f158, [%rd10+4];
	st.local.f32 	[%rd10], %f158;
	@%p71 bra 	$L__BB2_60;
	setp.eq.s32 	%p72, %r25, 3;
	ld.local.f32 	%f159, [%rd10+8];
	st.local.f32 	[%rd10+4], %f159;
	@%p72 bra 	$L__BB2_60;
	setp.eq.s32 	%p73, %r25, 4;
	ld.local.f32 	%f160, [%rd10+12];
	st.local.f32 	[%rd10+8], %f160;
	@%p73 bra 	$L__BB2_60;
	setp.eq.s32 	%p74, %r25, 5;
	ld.local.f32 	%f161, [%rd10+16];
	st.local.f32 	[%rd10+12], %f161;
	@%p74 bra 	$L__BB2_60;
	setp.eq.s32 	%p75, %r25, 6;
	ld.local.f32 	%f162, [%rd10+20];
	st.local.f32 	[%rd10+16], %f162;
	@%p75 bra 	$L__BB2_60;
	setp.eq.s32 	%p76, %r25, 7;
	ld.local.f32 	%f163, [%rd10+24];
	st.local.f32 	[%rd10+20], %f163;
	@%p76 bra 	$L__BB2_60;
	setp.eq.s32 	%p77, %r25, 8;
	ld.local.f32 	%f164, [%rd10+28];
	st.local.f32 	[%rd10+24], %f164;
	@%p77 bra 	$L__BB2_60;
	setp.eq.s32 	%p78, %r25, 9;
	ld.local.f32 	%f165, [%rd10+32];
	st.local.f32 	[%rd10+28], %f165;
	@%p78 bra 	$L__BB2_60;
	setp.eq.s32 	%p79, %r25, 10;
	ld.local.f32 	%f166, [%rd10+36];
	st.local.f32 	[%rd10+32], %f166;
	@%p79 bra 	$L__BB2_60;
	setp.eq.s32 	%p80, %r25, 11;
	ld.local.f32 	%f167, [%rd10+40];
	st.local.f32 	[%rd10+36], %f167;
	@%p80 bra 	$L__BB2_60;
	setp.eq.s32 	%p81, %r25, 12;
	ld.local.f32 	%f168, [%rd10+44];
	st.local.f32 	[%rd10+40], %f168;
	@%p81 bra 	$L__BB2_60;
	setp.eq.s32 	%p82, %r25, 13;
	ld.local.f32 	%f169, [%rd10+48];
	st.local.f32 	[%rd10+44], %f169;
	@%p82 bra 	$L__BB2_60;
	setp.eq.s32 	%p83, %r25, 14;
	ld.local.f32 	%f170, [%rd10+52];
	st.local.f32 	[%rd10+48], %f170;
	@%p83 bra 	$L__BB2_60;
	setp.eq.s32 	%p84, %r25, 15;
	ld.local.f32 	%f171, [%rd10+56];
	st.local.f32 	[%rd10+52], %f171;
	@%p84 bra 	$L__BB2_60;
	setp.eq.s32 	%p85, %r25, 16;
	ld.local.f32 	%f172, [%rd10+60];
	st.local.f32 	[%rd10+56], %f172;
	@%p85 bra 	$L__BB2_60;
	setp.eq.s32 	%p86, %r25, 17;
	ld.local.f32 	%f173, [%rd10+64];
	st.local.f32 	[%rd10+60], %f173;
	@%p86 bra 	$L__BB2_60;
	setp.eq.s32 	%p87, %r25, 18;
	ld.local.f32 	%f174, [%rd10+68];
	st.local.f32 	[%rd10+64], %f174;
	@%p87 bra 	$L__BB2_60;
	setp.eq.s32 	%p88, %r25, 19;
	ld.local.f32 	%f175, [%rd10+72];
	st.local.f32 	[%rd10+68], %f175;
	@%p88 bra 	$L__BB2_60;
	setp.eq.s32 	%p89, %r25, 20;
	ld.local.f32 	%f176, [%rd10+76];
	st.local.f32 	[%rd10+72], %f176;
	@%p89 bra 	$L__BB2_60;
	setp.eq.s32 	%p90, %r25, 21;
	ld.local.f32 	%f177, [%rd10+80];
	st.local.f32 	[%rd10+76], %f177;
	@%p90 bra 	$L__BB2_60;
	setp.eq.s32 	%p91, %r25, 22;
	ld.local.f32 	%f178, [%rd10+84];
	st.local.f32 	[%rd10+80], %f178;
	@%p91 bra 	$L__BB2_60;
	setp.eq.s32 	%p92, %r25, 23;
	ld.local.f32 	%f179, [%rd10+88];
	st.local.f32 	[%rd10+84], %f179;
	@%p92 bra 	$L__BB2_60;
	setp.eq.s32 	%p93, %r25, 24;
	ld.local.f32 	%f180, [%rd10+92];
	st.local.f32 	[%rd10+88], %f180;
	@%p93 bra 	$L__BB2_60;
	setp.eq.s32 	%p94, %r25, 25;
	ld.local.f32 	%f181, [%rd10+96];
	st.local.f32 	[%rd10+92], %f181;
	@%p94 bra 	$L__BB2_60;
	setp.eq.s32 	%p95, %r25, 26;
	ld.local.f32 	%f182, [%rd10+100];
	st.local.f32 	[%rd10+96], %f182;
	@%p95 bra 	$L__BB2_60;
	setp.eq.s32 	%p96, %r25, 27;
	ld.local.f32 	%f183, [%rd10+104];
	st.local.f32 	[%rd10+100], %f183;
	@%p96 bra 	$L__BB2_60;
	setp.eq.s32 	%p97, %r25, 28;
	ld.local.f32 	%f184, [%rd10+108];
	st.local.f32 	[%rd10+104], %f184;
	@%p97 bra 	$L__BB2_60;
	setp.eq.s32 	%p98, %r25, 29;
	ld.local.f32 	%f185, [%rd10+112];
	st.local.f32 	[%rd10+108], %f185;
	@%p98 bra 	$L__BB2_60;
	setp.eq.s32 	%p99, %r25, 30;
	ld.local.f32 	%f186, [%rd10+116];
	st.local.f32 	[%rd10+112], %f186;
	@%p99 bra 	$L__BB2_60;
	setp.eq.s32 	%p100, %r25, 31;
	ld.local.f32 	%f187, [%rd10+120];
	st.local.f32 	[%rd10+116], %f187;
	@%p100 bra 	$L__BB2_60;
	ld.local.f32 	%f188, [%rd10+124];
	st.local.f32 	[%rd10+120], %f188;
$L__BB2_60:
	add.s32 	%r171, %r25, -1;
	mul.wide.u32 	%rd93, %r171, 4;
	add.s64 	%rd94, %rd10, %rd93;
	st.local.f32 	[%rd94], %f12;
	mov.u32 	%r245, %r25;
	bra.uni 	$L__BB2_63;
$L__BB2_61:
	setp.gt.s32 	%p101, %r245, 31;
	@%p101 bra 	$L__BB2_63;
	mul.wide.s32 	%rd95, %r245, 4;
	add.s64 	%rd96, %rd10, %rd95;
	st.local.f32 	[%rd96], %f12;
	add.s32 	%r245, %r245, 1;
$L__BB2_63:
	setp.geu.f32 	%p102, %f15, %f13;
	setp.geu.f32 	%p103, %f14, %f13;
	or.pred  	%p104, %p102, %p103;
	@%p104 bra 	$L__BB2_100;
	setp.lt.s32 	%p105, %r244, %r25;
	@%p105 bra 	$L__BB2_98;
	setp.eq.s32 	%p106, %r25, 1;
	@%p106 bra 	$L__BB2_97;
	setp.lt.u32 	%p107, %r25, 3;
	ld.local.f32 	%f189, [%rd11+4];
	st.local.f32 	[%rd11], %f189;
	@%p107 bra 	$L__BB2_97;
	setp.eq.s32 	%p108, %r25, 3;
	ld.local.f32 	%f190, [%rd11+8];
	st.local.f32 	[%rd11+4], %f190;
	@%p108 bra 	$L__BB2_97;
	setp.eq.s32 	%p109, %r25, 4;
	ld.local.f32 	%f191, [%rd11+12];
	st.local.f32 	[%rd11+8], %f191;
	@%p109 bra 	$L__BB2_97;
	setp.eq.s32 	%p110, %r25, 5;
	ld.local.f32 	%f192, [%rd11+16];
	st.local.f32 	[%rd11+12], %f192;
	@%p110 bra 	$L__BB2_97;
	setp.eq.s32 	%p111, %r25, 6;
	ld.local.f32 	%f193, [%rd11+20];
	st.local.f32 	[%rd11+16], %f193;
	@%p111 bra 	$L__BB2_97;
	setp.eq.s32 	%p112, %r25, 7;
	ld.local.f32 	%f194, [%rd11+24];
	st.local.f32 	[%rd11+20], %f194;
	@%p112 bra 	$L__BB2_97;
	setp.eq.s32 	%p113, %r25, 8;
	ld.local.f32 	%f195, [%rd11+28];
	st.local.f32 	[%rd11+24], %f195;
	@%p113 bra 	$L__BB2_97;
	setp.eq.s32 	%p114, %r25, 9;
	ld.local.f32 	%f196, [%rd11+32];
	st.local.f32 	[%rd11+28], %f196;
	@%p114 bra 	$L__BB2_97;
	setp.eq.s32 	%p115, %r25, 10;
	ld.local.f32 	%f197, [%rd11+36];
	st.local.f32 	[%rd11+32], %f197;
	@%p115 bra 	$L__BB2_97;
	setp.eq.s32 	%p116, %r25, 11;
	ld.local.f32 	%f198, [%rd11+40];
	st.local.f32 	[%rd11+36], %f198;
	@%p116 bra 	$L__BB2_97;
	setp.eq.s32 	%p117, %r25, 12;
	ld.local.f32 	%f199, [%rd11+44];
	st.local.f32 	[%rd11+40], %f199;
	@%p117 bra 	$L__BB2_97;
	setp.eq.s32 	%p118, %r25, 13;
	ld.local.f32 	%f200, [%rd11+48];
	st.local.f32 	[%rd11+44], %f200;
	@%p118 bra 	$L__BB2_97;
	setp.eq.s32 	%p119, %r25, 14;
	ld.local.f32 	%f201, [%rd11+52];
	st.local.f32 	[%rd11+48], %f201;
	@%p119 bra 	$L__BB2_97;
	setp.eq.s32 	%p120, %r25, 15;
	ld.local.f32 	%f202, [%rd11+56];
	st.local.f32 	[%rd11+52], %f202;
	@%p120 bra 	$L__BB2_97;
	setp.eq.s32 	%p121, %r25, 16;
	ld.local.f32 	%f203, [%rd11+60];
	st.local.f32 	[%rd11+56], %f203;
	@%p121 bra 	$L__BB2_97;
	setp.eq.s32 	%p122, %r25, 17;
	ld.local.f32 	%f204, [%rd11+64];
	st.local.f32 	[%rd11+60], %f204;
	@%p122 bra 	$L__BB2_97;
	setp.eq.s32 	%p123, %r25, 18;
	ld.local.f32 	%f205, [%rd11+68];
	st.local.f32 	[%rd11+64], %f205;
	@%p123 bra 	$L__BB2_97;
	setp.eq.s32 	%p124, %r25, 19;
	ld.local.f32 	%f206, [%rd11+72];
	st.local.f32 	[%rd11+68], %f206;
	@%p124 bra 	$L__BB2_97;
	setp.eq.s32 	%p125, %r25, 20;
	ld.local.f32 	%f207, [%rd11+76];
	st.local.f32 	[%rd11+72], %f207;
	@%p125 bra 	$L__BB2_97;
	setp.eq.s32 	%p126, %r25, 21;
	ld.local.f32 	%f208, [%rd11+80];
	st.local.f32 	[%rd11+76], %f208;
	@%p126 bra 	$L__BB2_97;
	setp.eq.s32 	%p127, %r25, 22;
	ld.local.f32 	%f209, [%rd11+84];
	st.local.f32 	[%rd11+80], %f209;
	@%p127 bra 	$L__BB2_97;
	setp.eq.s32 	%p128, %r25, 23;
	ld.local.f32 	%f210, [%rd11+88];
	st.local.f32 	[%rd11+84], %f210;
	@%p128 bra 	$L__BB2_97;
	setp.eq.s32 	%p129, %r25, 24;
	ld.local.f32 	%f211, [%rd11+92];
	st.local.f32 	[%rd11+88], %f211;
	@%p129 bra 	$L__BB2_97;
	setp.eq.s32 	%p130, %r25, 25;
	ld.local.f32 	%f212, [%rd11+96];
	st.local.f32 	[%rd11+92], %f212;
	@%p130 bra 	$L__BB2_97;
	setp.eq.s32 	%p131, %r25, 26;
	ld.local.f32 	%f213, [%rd11+100];
	st.local.f32 	[%rd11+96], %f213;
	@%p131 bra 	$L__BB2_97;
	setp.eq.s32 	%p132, %r25, 27;
	ld.local.f32 	%f214, [%rd11+104];
	st.local.f32 	[%rd11+100], %f214;
	@%p132 bra 	$L__BB2_97;
	setp.eq.s32 	%p133, %r25, 28;
	ld.local.f32 	%f215, [%rd11+108];
	st.local.f32 	[%rd11+104], %f215;
	@%p133 bra 	$L__BB2_97;
	setp.eq.s32 	%p134, %r25, 29;
	ld.local.f32 	%f216, [%rd11+112];
	st.local.f32 	[%rd11+108], %f216;
	@%p134 bra 	$L__BB2_97;
	setp.eq.s32 	%p135, %r25, 30;
	ld.local.f32 	%f217, [%rd11+116];
	st.local.f32 	[%rd11+112], %f217;
	@%p135 bra 	$L__BB2_97;
	setp.eq.s32 	%p136, %r25, 31;
	ld.local.f32 	%f218, [%rd11+120];
	st.local.f32 	[%rd11+116], %f218;
	@%p136 bra 	$L__BB2_97;
	ld.local.f32 	%f219, [%rd11+124];
	st.local.f32 	[%rd11+120], %f219;
$L__BB2_97:
	add.s32 	%r172, %r25, -1;
	mul.wide.u32 	%rd97, %r172, 4;
	add.s64 	%rd98, %rd11, %rd97;
	st.local.f32 	[%rd98], %f13;
	mov.u32 	%r244, %r25;
	bra.uni 	$L__BB2_100;
$L__BB2_98:
	setp.gt.s32 	%p137, %r244, 31;
	@%p137 bra 	$L__BB2_100;
	mul.wide.s32 	%rd99, %r244, 4;
	add.s64 	%rd100, %rd11, %rd99;
	st.local.f32 	[%rd100], %f13;
	add.s32 	%r244, %r244, 1;
$L__BB2_100:
	ld.global.nc.f32 	%f17, [%rd17];
	setp.lt.s32 	%p138, %r43, %r26;
	@%p138 bra 	$L__BB2_108;
	shl.b32 	%r173, %r42, 2;
	add.s32 	%r50, %r19, %r173;
	ld.shared.f32 	%f18, [%r50];
	abs.f32 	%f220, %f18;
	setp.equ.f32 	%p139, %f220, 0f7F800000;
	@%p139 bra 	$L__BB2_103;
	neg.f32 	%f221, %f18;
	sub.f32 	%f391, %f10, %f18;
	abs.f32 	%f222, %f10;
	abs.f32 	%f223, %f221;
	setp.ltu.f32 	%p140, %f222, %f223;
	sub.f32 	%f224, %f221, %f391;
	add.f32 	%f225, %f10, %f224;
	sub.f32 	%f226, %f10, %f391;
	sub.f32 	%f227, %f226, %f18;
	selp.f32 	%f228, %f225, %f227, %p140;
	add.f32 	%f11, %f11, %f228;
	bra.uni 	$L__BB2_104;
$L__BB2_103:
	add.s32 	%r44, %r44, -1;
	mov.f32 	%f391, %f10;
$L__BB2_104:
	st.shared.f32 	[%r50], %f17;
	abs.f32 	%f23, %f17;
	setp.equ.f32 	%p141, %f23, 0f7F800000;
	@%p141 bra 	$L__BB2_106;
	add.f32 	%f10, %f17, %f391;
	abs.f32 	%f229, %f391;
	setp.ltu.f32 	%p142, %f229, %f23;
	sub.f32 	%f230, %f17, %f10;
	add.f32 	%f231, %f391, %f230;
	sub.f32 	%f232, %f391, %f10;
	add.f32 	%f233, %f17, %f232;
	selp.f32 	%f234, %f231, %f233, %p142;
	add.f32 	%f11, %f11, %f234;
	bra.uni 	$L__BB2_107;
$L__BB2_106:
	add.s32 	%r44, %r44, 1;
	mov.f32 	%f10, %f391;
$L__BB2_107:
	add.s32 	%r174, %r42, 1;
	setp.eq.s32 	%p143, %r174, %r26;
	selp.b32 	%r42, 0, %r174, %p143;
	bra.uni 	$L__BB2_112;
$L__BB2_108:
	shl.b32 	%r175, %r42, 2;
	add.s32 	%r176, %r19, %r175;
	st.shared.f32 	[%r176], %f17;
	abs.f32 	%f28, %f17;
	setp.equ.f32 	%p144, %f28, 0f7F800000;
	@%p144 bra 	$L__BB2_110;
	add.f32 	%f29, %f10, %f17;
	abs.f32 	%f235, %f10;
	setp.ltu.f32 	%p145, %f235, %f28;
	sub.f32 	%f236, %f17, %f29;
	add.f32 	%f237, %f10, %f236;
	sub.f32 	%f238, %f10, %f29;
	add.f32 	%f239, %f17, %f238;
	selp.f32 	%f240, %f237, %f239, %p145;
	add.f32 	%f11, %f11, %f240;
	mov.f32 	%f10, %f29;
	bra.uni 	$L__BB2_111;
$L__BB2_110:
	add.s32 	%r44, %r44, 1;
$L__BB2_111:
	add.s32 	%r177, %r42, 1;
	setp.eq.s32 	%p146, %r177, %r26;
	selp.b32 	%r42, 0, %r177, %p146;
	add.s32 	%r43, %r43, 1;
$L__BB2_112:
	setp.lt.s32 	%p147, %r245, 1;
	mov.b32 	%r254, 0;
	mov.f32 	%f400, 0f00000000;
	mov.f32 	%f401, %f400;
	@%p147 bra 	$L__BB2_117;
	min.s32 	%r180, %r245, 32;
	neg.s32 	%r252, %r180;
	mov.f32 	%f401, 0f00000000;
	mov.b32 	%r254, 0;
	mov.u64 	%rd165, %rd10;
	mov.f32 	%f400, %f401;
$L__BB2_114:
	.pragma "nounroll";
	ld.local.f32 	%f37, [%rd165];
	setp.gt.f32 	%p148, %f37, %f17;
	@%p148 bra 	$L__BB2_116;
	mul.wide.s32 	%rd101, %r254, 4;
	add.s64 	%rd102, %rd10, %rd101;
	st.local.f32 	[%rd102], %f37;
	add.s32 	%r254, %r254, 1;
	add.f32 	%f38, %f400, %f37;
	abs.f32 	%f243, %f400;
	abs.f32 	%f244, %f37;
	setp.ltu.f32 	%p149, %f243, %f244;
	sub.f32 	%f245, %f37, %f38;
	add.f32 	%f246, %f400, %f245;
	sub.f32 	%f247, %f400, %f38;
	add.f32 	%f248, %f37, %f247;
	selp.f32 	%f249, %f246, %f248, %p149;
	add.f32 	%f401, %f401, %f249;
	mov.f32 	%f400, %f38;
$L__BB2_116:
	add.s32 	%r252, %r252, 1;
	setp.ne.s32 	%p150, %r252, 0;
	add.s64 	%rd165, %rd165, 4;
	@%p150 bra 	$L__BB2_114;
$L__BB2_117:
	mov.u32 	%r245, %r254;
	setp.lt.s32 	%p151, %r245, 1;
	mov.f32 	%f414, 0f7FFFFFFF;
	@%p151 bra 	$L__BB2_119;
	add.f32 	%f251, %f400, %f401;
	cvt.rn.f32.u32 	%f252, %r245;
	div.rn.f32 	%f414, %f251, %f252;
$L__BB2_119:
	setp.lt.s32 	%p152, %r244, 1;
	mov.b32 	%r258, 0;
	mov.f32 	%f407, 0f00000000;
	mov.f32 	%f408, %f407;
	@%p152 bra 	$L__BB2_124;
	min.s32 	%r70, %r244, 32;
	mov.f32 	%f408, 0f00000000;
	mov.b32 	%r256, 0;
	mov.u32 	%r258, %r256;
	mov.f32 	%f407, %f408;
$L__BB2_121:
	.pragma "nounroll";
	mul.wide.u32 	%rd103, %r256, 4;
	add.s64 	%rd104, %rd11, %rd103;
	ld.local.f32 	%f48, [%rd104];
	setp.lt.f32 	%p153, %f48, %f17;
	@%p153 bra 	$L__BB2_123;
	mul.wide.s32 	%rd105, %r258, 4;
	add.s64 	%rd106, %rd11, %rd105;
	st.local.f32 	[%rd106], %f48;
	add.s32 	%r258, %r258, 1;
	add.f32 	%f49, %f407, %f48;
	abs.f32 	%f255, %f407;
	abs.f32 	%f256, %f48;
	setp.ltu.f32 	%p154, %f255, %f256;
	sub.f32 	%f257, %f48, %f49;
	add.f32 	%f258, %f407, %f257;
	sub.f32 	%f259, %f407, %f49;
	add.f32 	%f260, %f48, %f259;
	selp.f32 	%f261, %f258, %f260, %p154;
	add.f32 	%f408, %f408, %f261;
	mov.f32 	%f407, %f49;
$L__BB2_123:
	add.s32 	%r256, %r256, 1;
	setp.ne.s32 	%p155, %r256, %r70;
	@%p155 bra 	$L__BB2_121;
$L__BB2_124:
	mov.u32 	%r244, %r258;
	setp.lt.s32 	%p156, %r244, 1;
	mov.f32 	%f419, 0f7FFFFFFF;
	@%p156 bra 	$L__BB2_126;
	add.f32 	%f263, %f407, %f408;
	cvt.rn.f32.u32 	%f264, %r244;
	div.rn.f32 	%f419, %f263, %f264;
$L__BB2_126:
	abs.f32 	%f266, %f414;
	setp.num.f32 	%p157, %f266, %f266;
	selp.b32 	%r229, %r28, %r31, %p157;
	abs.f32 	%f57, %f419;
	mov.b16 	%rs8, 0;
	mov.b32 	%r260, 0;
	mov.f32 	%f415, 0f00000000;
	mov.f32 	%f416, %f415;
	mov.u16 	%rs20, %rs8;
	@%p157 bra 	$L__BB2_139;
	setp.lt.s32 	%p158, %r31, 0;
	@%p158 bra 	$L__BB2_138;
	setp.eq.s32 	%p159, %r33, 0;
	@%p159 bra 	$L__BB2_135;
	setp.lt.s32 	%p160, %r33, %r26;
	mov.f32 	%f414, 0f7FFFFFFF;
	@%p160 bra 	$L__BB2_132;
	setp.lt.s32 	%p161, %r43, %r26;
	setp.gt.s32 	%p162, %r44, 0;
	or.pred  	%p163, %p161, %p162;
	mov.f32 	%f415, %f5;
	mov.f32 	%f416, %f4;
	mov.u32 	%r260, %r33;
	mov.u16 	%rs20, %rs2;
	@%p163 bra 	$L__BB2_139;
	add.f32 	%f268, %f11, %f10;
	div.rn.f32 	%f414, %f268, %f138;
	mov.f32 	%f415, %f5;
	mov.f32 	%f416, %f4;
	mov.u32 	%r260, %r33;
	mov.u16 	%rs20, %rs2;
	bra.uni 	$L__BB2_139;
$L__BB2_132:
	add.s32 	%r260, %r33, 1;
	abs.f32 	%f59, %f17;
	setp.equ.f32 	%p164, %f59, 0f7F800000;
	mov.b16 	%rs20, 1;
	mov.f32 	%f415, %f5;
	mov.f32 	%f416, %f4;
	@%p164 bra 	$L__BB2_139;
	add.f32 	%f416, %f4, %f17;
	abs.f32 	%f271, %f4;
	setp.ltu.f32 	%p165, %f271, %f59;
	sub.f32 	%f272, %f17, %f416;
	add.f32 	%f273, %f4, %f272;
	sub.f32 	%f274, %f4, %f416;
	add.f32 	%f275, %f17, %f274;
	selp.f32 	%f276, %f273, %f275, %p165;
	add.f32 	%f415, %f5, %f276;
	and.b16  	%rs11, %rs2, 255;
	setp.ne.s16 	%p166, %rs11, 0;
	@%p166 bra 	$L__BB2_139;
	add.f32 	%f277, %f416, %f415;
	cvt.rn.f32.s32 	%f278, %r260;
	div.rn.f32 	%f414, %f277, %f278;
	mov.u16 	%rs20, %rs8;
	bra.uni 	$L__BB2_139;
$L__BB2_135:
	abs.f32 	%f63, %f17;
	setp.equ.f32 	%p167, %f63, 0f7F800000;
	mov.f32 	%f415, 0f00000000;
	mov.f32 	%f416, %f415;
	@%p167 bra 	$L__BB2_137;
	add.f32 	%f416, %f17, 0f00000000;
	setp.gtu.f32 	%p168, %f63, 0f00000000;
	sub.f32 	%f280, %f17, %f416;
	add.f32 	%f281, %f280, 0f00000000;
	mov.f32 	%f282, 0f00000000;
	sub.f32 	%f283, %f282, %f416;
	add.f32 	%f284, %f17, %f283;
	selp.f32 	%f285, %f281, %f284, %p168;
	add.f32 	%f415, %f285, 0f00000000;
$L__BB2_137:
	selp.u16 	%rs20, 1, 0, %p167;
	add.f32 	%f286, %f415, %f416;
	selp.f32 	%f414, 0f7FFFFFFF, %f286, %p167;
	mov.b32 	%r260, 1;
	bra.uni 	$L__BB2_139;
$L__BB2_138:
	abs.f32 	%f287, %f17;
	setp.equ.f32 	%p170, %f287, 0f7F800000;
	selp.f32 	%f414, 0f7FFFFFFF, %f17, %p170;
	mov.f32 	%f415, %f5;
	mov.f32 	%f416, %f4;
	mov.u32 	%r260, %r33;
	mov.u16 	%rs20, %rs2;
$L__BB2_139:
	setp.num.f32 	%p171, %f57, %f57;
	mov.b16 	%rs13, 0;
	mov.b32 	%r261, 0;
	mov.f32 	%f420, 0f00000000;
	mov.f32 	%f421, %f420;
	mov.u16 	%rs21, %rs13;
	@%p171 bra 	$L__BB2_152;
	setp.lt.s32 	%p172, %r228, 0;
	@%p172 bra 	$L__BB2_151;
	setp.eq.s32 	%p173, %r32, 0;
	@%p173 bra 	$L__BB2_148;
	setp.lt.s32 	%p174, %r32, %r26;
	mov.f32 	%f419, 0f7FFFFFFF;
	@%p174 bra 	$L__BB2_145;
	setp.lt.s32 	%p175, %r43, %r26;
	setp.gt.s32 	%p176, %r44, 0;
	or.pred  	%p177, %p175, %p176;
	mov.f32 	%f420, %f3;
	mov.f32 	%f421, %f2;
	mov.u32 	%r261, %r32;
	mov.u16 	%rs21, %rs1;
	@%p177 bra 	$L__BB2_152;
	add.f32 	%f290, %f11, %f10;
	div.rn.f32 	%f419, %f290, %f138;
	mov.f32 	%f420, %f3;
	mov.f32 	%f421, %f2;
	mov.u32 	%r261, %r32;
	mov.u16 	%rs21, %rs1;
	bra.uni 	$L__BB2_152;
$L__BB2_145:
	add.s32 	%r261, %r32, 1;
	abs.f32 	%f74, %f17;
	setp.equ.f32 	%p178, %f74, 0f7F800000;
	mov.b16 	%rs21, 1;
	mov.f32 	%f420, %f3;
	mov.f32 	%f421, %f2;
	@%p178 bra 	$L__BB2_152;
	add.f32 	%f421, %f2, %f17;
	abs.f32 	%f293, %f2;
	setp.ltu.f32 	%p179, %f293, %f74;
	sub.f32 	%f294, %f17, %f421;
	add.f32 	%f295, %f2, %f294;
	sub.f32 	%f296, %f2, %f421;
	add.f32 	%f297, %f17, %f296;
	selp.f32 	%f298, %f295, %f297, %p179;
	add.f32 	%f420, %f3, %f298;
	and.b16  	%rs16, %rs1, 255;
	setp.ne.s16 	%p180, %rs16, 0;
	@%p180 bra 	$L__BB2_152;
	add.f32 	%f299, %f421, %f420;
	cvt.rn.f32.s32 	%f300, %r261;
	div.rn.f32 	%f419, %f299, %f300;
	mov.u16 	%rs21, %rs13;
	bra.uni 	$L__BB2_152;
$L__BB2_148:
	abs.f32 	%f78, %f17;
	setp.equ.f32 	%p181, %f78, 0f7F800000;
	mov.f32 	%f420, 0f00000000;
	mov.f32 	%f421, %f420;
	@%p181 bra 	$L__BB2_150;
	add.f32 	%f421, %f17, 0f00000000;
	setp.gtu.f32 	%p182, %f78, 0f00000000;
	sub.f32 	%f302, %f17, %f421;
	add.f32 	%f303, %f302, 0f00000000;
	mov.f32 	%f304, 0f00000000;
	sub.f32 	%f305, %f304, %f421;
	add.f32 	%f306, %f17, %f305;
	selp.f32 	%f307, %f303, %f306, %p182;
	add.f32 	%f420, %f307, 0f00000000;
$L__BB2_150:
	selp.u16 	%rs21, 1, 0, %p181;
	add.f32 	%f308, %f420, %f421;
	selp.f32 	%f419, 0f7FFFFFFF, %f308, %p181;
	mov.b32 	%r261, 1;
	bra.uni 	$L__BB2_152;
$L__BB2_151:
	abs.f32 	%f309, %f17;
	setp.equ.f32 	%p184, %f309, 0f7F800000;
	selp.f32 	%f419, 0f7FFFFFFF, %f17, %p184;
	mov.f32 	%f420, %f3;
	mov.f32 	%f421, %f2;
	mov.u32 	%r261, %r32;
	mov.u16 	%rs21, %rs1;
$L__BB2_152:
	setp.lt.s32 	%p185, %r38, %r26;
	@%p185 bra 	$L__BB2_160;
	shl.b32 	%r187, %r37, 2;
	add.s32 	%r82, %r22, %r187;
	ld.shared.f32 	%f88, [%r82];
	abs.f32 	%f310, %f88;
	setp.equ.f32 	%p186, %f310, 0f7F800000;
	@%p186 bra 	$L__BB2_155;
	neg.f32 	%f311, %f88;
	sub.f32 	%f423, %f8, %f88;
	abs.f32 	%f312, %f8;
	abs.f32 	%f313, %f311;
	setp.ltu.f32 	%p187, %f312, %f313;
	sub.f32 	%f314, %f311, %f423;
	add.f32 	%f315, %f8, %f314;
	sub.f32 	%f316, %f8, %f423;
	sub.f32 	%f317, %f316, %f88;
	selp.f32 	%f318, %f315, %f317, %p187;
	add.f32 	%f9, %f9, %f318;
	bra.uni 	$L__BB2_156;
$L__BB2_155:
	add.s32 	%r39, %r39, -1;
	mov.f32 	%f423, %f8;
$L__BB2_156:
	st.shared.f32 	[%r82], %f414;
	abs.f32 	%f93, %f414;
	setp.equ.f32 	%p188, %f93, 0f7F800000;
	@%p188 bra 	$L__BB2_158;
	add.f32 	%f8, %f414, %f423;
	abs.f32 	%f319, %f423;
	setp.ltu.f32 	%p189, %f319, %f93;
	sub.f32 	%f320, %f414, %f8;
	add.f32 	%f321, %f423, %f320;
	sub.f32 	%f322, %f423, %f8;
	add.f32 	%f323, %f414, %f322;
	selp.f32 	%f324, %f321, %f323, %p189;
	add.f32 	%f9, %f9, %f324;
	bra.uni 	$L__BB2_159;
$L__BB2_158:
	add.s32 	%r39, %r39, 1;
	mov.f32 	%f8, %f423;
$L__BB2_159:
	add.s32 	%r188, %r37, 1;
	setp.eq.s32 	%p190, %r188, %r26;
	selp.b32 	%r37, 0, %r188, %p190;
	bra.uni 	$L__BB2_164;
$L__BB2_160:
	shl.b32 	%r189, %r37, 2;
	add.s32 	%r190, %r22, %r189;
	st.shared.f32 	[%r190], %f414;
	abs.f32 	%f98, %f414;
	setp.equ.f32 	%p191, %f98, 0f7F800000;
	@%p191 bra 	$L__BB2_162;
	add.f32 	%f99, %f8, %f414;
	abs.f32 	%f325, %f8;
	setp.ltu.f32 	%p192, %f325, %f98;
	sub.f32 	%f326, %f414, %f99;
	add.f32 	%f327, %f8, %f326;
	sub.f32 	%f328, %f8, %f99;
	add.f32 	%f329, %f414, %f328;
	selp.f32 	%f330, %f327, %f329, %p192;
	add.f32 	%f9, %f9, %f330;
	mov.f32 	%f8, %f99;
	bra.uni 	$L__BB2_163;
$L__BB2_162:
	add.s32 	%r39, %r39, 1;
$L__BB2_163:
	add.s32 	%r191, %r37, 1;
	setp.eq.s32 	%p193, %r191, %r26;
	selp.b32 	%r37, 0, %r191, %p193;
	add.s32 	%r38, %r38, 1;
$L__BB2_164:
	setp.lt.s32 	%p194, %r35, %r26;
	@%p194 bra 	$L__BB2_172;
	shl.b32 	%r192, %r34, 2;
	add.s32 	%r95, %r23, %r192;
	ld.shared.f32 	%f105, [%r95];
	abs.f32 	%f331, %f105;
	setp.equ.f32 	%p195, %f331, 0f7F800000;
	@%p195 bra 	$L__BB2_167;
	neg.f32 	%f332, %f105;
	sub.f32 	%f431, %f6, %f105;
	abs.f32 	%f333, %f6;
	abs.f32 	%f334, %f332;
	setp.ltu.f32 	%p196, %f333, %f334;
	sub.f32 	%f335, %f332, %f431;
	add.f32 	%f336, %f6, %f335;
	sub.f32 	%f337, %f6, %f431;
	sub.f32 	%f338, %f337, %f105;
	selp.f32 	%f339, %f336, %f338, %p196;
	add.f32 	%f7, %f7, %f339;
	bra.uni 	$L__BB2_168;
$L__BB2_167:
	add.s32 	%r36, %r36, -1;
	mov.f32 	%f431, %f6;
$L__BB2_168:
	st.shared.f32 	[%r95], %f419;
	abs.f32 	%f110, %f419;
	setp.equ.f32 	%p197, %f110, 0f7F800000;
	@%p197 bra 	$L__BB2_170;
	add.f32 	%f6, %f419, %f431;
	abs.f32 	%f340, %f431;
	setp.ltu.f32 	%p198, %f340, %f110;
	sub.f32 	%f341, %f419, %f6;
	add.f32 	%f342, %f431, %f341;
	sub.f32 	%f343, %f431, %f6;
	add.f32 	%f344, %f419, %f343;
	selp.f32 	%f345, %f342, %f344, %p198;
	add.f32 	%f7, %f7, %f345;
	bra.uni 	$L__BB2_171;
$L__BB2_170:
	add.s32 	%r36, %r36, 1;
	mov.f32 	%f6, %f431;
$L__BB2_171:
	add.s32 	%r193, %r34, 1;
	setp.eq.s32 	%p199, %r193, %r26;
	selp.b32 	%r34, 0, %r193, %p199;
	bra.uni 	$L__BB2_176;
$L__BB2_172:
	shl.b32 	%r194, %r34, 2;
	add.s32 	%r195, %r23, %r194;
	st.shared.f32 	[%r195], %f419;
	abs.f32 	%f115, %f419;
	setp.equ.f32 	%p200, %f115, 0f7F800000;
	@%p200 bra 	$L__BB2_174;
	add.f32 	%f116, %f6, %f419;
	abs.f32 	%f346, %f6;
	setp.ltu.f32 	%p201, %f346, %f115;
	sub.f32 	%f347, %f419, %f116;
	add.f32 	%f348, %f6, %f347;
	sub.f32 	%f349, %f6, %f116;
	add.f32 	%f350, %f419, %f349;
	selp.f32 	%f351, %f348, %f350, %p201;
	add.f32 	%f7, %f7, %f351;
	mov.f32 	%f6, %f116;
	bra.uni 	$L__BB2_175;
$L__BB2_174:
	add.s32 	%r36, %r36, 1;
$L__BB2_175:
	add.s32 	%r196, %r34, 1;
	setp.eq.s32 	%p202, %r196, %r26;
	selp.b32 	%r34, 0, %r196, %p202;
	add.s32 	%r35, %r35, 1;
$L__BB2_176:
	setp.lt.s32 	%p203, %r38, %r26;
	setp.gt.s32 	%p204, %r39, 0;
	or.pred  	%p205, %p203, %p204;
	mov.f32 	%f438, 0f7FFFFFFF;
	@%p205 bra 	$L__BB2_178;
	add.f32 	%f353, %f9, %f8;
	div.rn.f32 	%f438, %f353, %f138;
$L__BB2_178:
	setp.lt.s32 	%p206, %r35, %r26;
	setp.gt.s32 	%p207, %r36, 0;
	or.pred  	%p208, %p206, %p207;
	mov.f32 	%f439, 0f7FFFFFFF;
	@%p208 bra 	$L__BB2_180;
	add.f32 	%f355, %f7, %f6;
	div.rn.f32 	%f439, %f355, %f138;
$L__BB2_180:
	abs.f32 	%f126, %f439;
	setp.num.f32 	%p209, %f126, %f126;
	setp.gt.f32 	%p210, %f17, %f439;
	and.pred  	%p211, %p209, %p210;
	mov.b32 	%r227, 1;
	@%p211 bra 	$L__BB2_182;
	abs.f32 	%f356, %f438;
	setp.num.f32 	%p212, %f356, %f356;
	setp.lt.f32 	%p213, %f17, %f438;
	selp.b32 	%r198, -1, %r29, %p213;
	selp.b32 	%r227, %r198, %r29, %p212;
$L__BB2_182:
	setp.ne.s32 	%p214, %r227, 0;
	setp.ne.s32 	%p215, %r29, 0;
	and.pred  	%p216, %p215, %p214;
	@%p216 bra 	$L__BB2_187;
	setp.eq.s32 	%p217, %r227, 1;
	@%p217 bra 	$L__BB2_186;
	setp.ne.s32 	%p218, %r227, -1;
	mov.f32 	%f440, %f1;
	@%p218 bra 	$L__BB2_193;
	abs.f32 	%f357, %f1;
	setp.num.f32 	%p219, %f357, %f357;
	min.f32 	%f358, %f1, %f439;
	selp.f32 	%f440, %f358, %f1, %p219;
	bra.uni 	$L__BB2_193;
$L__BB2_186:
	abs.f32 	%f359, %f1;
	setp.num.f32 	%p220, %f359, %f359;
	max.f32 	%f360, %f1, %f438;
	selp.f32 	%f440, %f360, %f1, %p220;
	bra.uni 	$L__BB2_193;
$L__BB2_187:
	setp.eq.s32 	%p221, %r227, 1;
	setp.ne.s32 	%p222, %r29, 1;
	and.pred  	%p223, %p222, %p221;
	mov.f32 	%f440, %f438;
	@%p223 bra 	$L__BB2_193;
	setp.eq.s32 	%p224, %r227, -1;
	setp.ne.s32 	%p225, %r29, -1;
	and.pred  	%p226, %p225, %p224;
	mov.f32 	%f440, %f439;
	@%p226 bra 	$L__BB2_193;
	@%p221 bra 	$L__BB2_192;
	setp.ne.s32 	%p228, %r227, -1;
	mov.f32 	%f440, %f1;
	@%p228 bra 	$L__BB2_193;
	abs.f32 	%f361, %f1;
	setp.num.f32 	%p229, %f361, %f361;
	min.f32 	%f362, %f1, %f439;
	selp.f32 	%f440, %f362, %f1, %p229;
	bra.uni 	$L__BB2_193;
$L__BB2_192:
	abs.f32 	%f363, %f1;
	setp.num.f32 	%p230, %f363, %f363;
	max.f32 	%f364, %f1, %f438;
	selp.f32 	%f440, %f364, %f1, %p230;
$L__BB2_193:
	setp.eq.s32 	%p231, %r27, 0;
	mov.f32 	%f441, %f440;
	@%p231 bra 	$L__BB2_200;
	setp.eq.s32 	%p232, %r227, 1;
	mov.f32 	%f378, 0f7FFFFFFF;
	@%p232 bra 	$L__BB2_198;
	setp.ne.s32 	%p233, %r227, -1;
	mov.f32 	%f441, %f440;
	@%p233 bra 	$L__BB2_200;
	abs.f32 	%f132, %f440;
	setp.num.f32 	%p234, %f132, %f132;
	setp.gt.f32 	%p235, %f17, %f440;
	and.pred  	%p236, %p234, %p235;
	mov.f32 	%f441, %f378;
	@%p236 bra 	$L__BB2_200;
	abs.f32 	%f366, %f438;
	setp.num.f32 	%p238, %f366, %f366;
	setp.lt.f32 	%p239, %f17, %f438;
	selp.f32 	%f368, %f439, %f440, %p239;
	selp.f32 	%f369, %f368, %f440, %p238;
	selp.f32 	%f441, %f440, %f369, %p234;
	bra.uni 	$L__BB2_200;
$L__BB2_198:
	abs.f32 	%f134, %f440;
	setp.num.f32 	%p240, %f134, %f134;
	setp.lt.f32 	%p241, %f17, %f440;
	and.pred  	%p242, %p240, %p241;
	mov.f32 	%f441, %f378;
	@%p242 bra 	$L__BB2_200;
	selp.f32 	%f371, %f438, %f440, %p210;
	selp.f32 	%f372, %f440, %f371, %p240;
	selp.f32 	%f441, %f372, %f440, %p209;
$L__BB2_200:
	abs.f32 	%f373, %f441;
	setp.num.f32 	%p246, %f373, %f373;
	abs.f32 	%f374, %f1;
	setp.num.f32 	%p247, %f374, %f374;
	selp.f32 	%f137, %f441, %f1, %p246;
	or.pred  	%p1, %p246, %p247;
	setp.eq.s32 	%p249, %r227, 1;
	and.pred  	%p250, %p249, %p1;
	@%p250 bra 	$L__BB2_204;
	setp.eq.s32 	%p251, %r227, -1;
	and.pred  	%p252, %p251, %p1;
	@%p252 bra 	$L__BB2_203;
	mul.wide.u32 	%rd107, %r28, 4;
	add.s64 	%rd108, %rd16, %rd107;
	mov.b32 	%r199, 2147483647;
	st.global.u32 	[%rd108], %r199;
	add.s64 	%rd109, %rd15, %rd107;
	st.global.u32 	[%rd109], %r199;
	add.s64 	%rd110, %rd14, %rd107;
	st.global.u32 	[%rd110], %r199;
	add.s64 	%rd111, %rd13, %rd107;
	st.global.u32 	[%rd111], %r199;
	bra.uni 	$L__BB2_205;
$L__BB2_203:
	mul.wide.u32 	%rd112, %r28, 4;
	add.s64 	%rd113, %rd13, %rd112;
	st.global.f32 	[%rd113], %f439;
	add.s64 	%rd114, %rd14, %rd112;
	mov.b32 	%r200, 2147483647;
	st.global.u32 	[%rd114], %r200;
	add.s64 	%rd115, %rd15, %rd112;
	st.global.f32 	[%rd115], %f137;
	add.s64 	%rd116, %rd16, %rd112;
	st.global.u32 	[%rd116], %r200;
	bra.uni 	$L__BB2_205;
$L__BB2_204:
	mul.wide.u32 	%rd117, %r28, 4;
	add.s64 	%rd118, %rd13, %rd117;
	mov.b32 	%r201, 2147483647;
	st.global.u32 	[%rd118], %r201;
	add.s64 	%rd119, %rd14, %rd117;
	st.global.f32 	[%rd119], %f438;
	add.s64 	%rd120, %rd15, %rd117;
	st.global.u32 	[%rd120], %r201;
	add.s64 	%rd121, %rd16, %rd117;
	st.global.f32 	[%rd121], %f137;
$L__BB2_205:
	add.s32 	%r226, %r28, 1;
	setp.eq.s32 	%p253, %r226, %r142;
	selp.b32 	%r228, %r28, %r228, %p171;
	@%p253 bra 	$L__BB2_206;
	bra.uni 	$L__BB2_24;
$L__BB2_206:
	add.s32 	%r133, %r26, %r21;
	setp.gt.s32 	%p255, %r133, 0;
	@%p255 bra 	$L__BB2_207;
	bra.uni 	$L__BB2_229;
$L__BB2_207:
	min.s32 	%r203, %r133, %r142;
	max.s32 	%r124, %r203, 1;
	and.b32  	%r125, %r124, 7;
	setp.lt.s32 	%p256, %r203, 8;
	mov.b32 	%r280, 0;
	@%p256 bra 	$L__BB2_221;
	and.b32  	%r280, %r124, 2147483640;
	mov.b32 	%r275, 0;
	bra.uni 	$L__BB2_220;
$L__BB2_209:
	setp.lt.u32 	%p264, %r142, 8;
	mov.b32 	%r278, 0;
	@%p264 bra 	$L__BB2_212;
	mov.b32 	%r276, 0;
$L__BB2_211:
	.pragma "nounroll";
	mul.wide.u32 	%rd142, %r276, 4;
	add.s64 	%rd143, %rd16, %rd142;
	mov.b32 	%r212, 2147483647;
	st.global.u32 	[%rd143], %r212;
	add.s64 	%rd144, %rd15, %rd142;
	st.global.u32 	[%rd144], %r212;
	add.s64 	%rd145, %rd14, %rd142;
	st.global.u32 	[%rd145], %r212;
	add.s64 	%rd146, %rd13, %rd142;
	st.global.u32 	[%rd146], %r212;
	st.global.u32 	[%rd143+4], %r212;
	st.global.u32 	[%rd144+4], %r212;
	st.global.u32 	[%rd145+4], %r212;
	st.global.u32 	[%rd146+4], %r212;
	st.global.u32 	[%rd143+8], %r212;
	st.global.u32 	[%rd144+8], %r212;
	st.global.u32 	[%rd145+8], %r212;
	st.global.u32 	[%rd146+8], %r212;
	st.global.u32 	[%rd143+12], %r212;
	st.global.u32 	[%rd144+12], %r212;
	st.global.u32 	[%rd145+12], %r212;
	st.global.u32 	[%rd146+12], %r212;
	st.global.u32 	[%rd143+16], %r212;
	st.global.u32 	[%rd144+16], %r212;
	st.global.u32 	[%rd145+16], %r212;
	st.global.u32 	[%rd146+16], %r212;
	st.global.u32 	[%rd143+20], %r212;
	st.global.u32 	[%rd144+20], %r212;
	st.global.u32 	[%rd145+20], %r212;
	st.global.u32 	[%rd146+20], %r212;
	st.global.u32 	[%rd143+24], %r212;
	st.global.u32 	[%rd144+24], %r212;
	st.global.u32 	[%rd145+24], %r212;
	st.global.u32 	[%rd146+24], %r212;
	st.global.u32 	[%rd143+28], %r212;
	st.global.u32 	[%rd144+28], %r212;
	st.global.u32 	[%rd145+28], %r212;
	st.global.u32 	[%rd146+28], %r212;
	add.s32 	%r276, %r276, 8;
	and.b32  	%r278, %r142, 2147483640;
	setp.eq.s32 	%p265, %r276, %r278;
	@%p265 bra 	$L__BB2_212;
	bra.uni 	$L__BB2_211;
$L__BB2_212:
	and.b32  	%r119, %r142, 7;
	setp.eq.s32 	%p266, %r119, 0;
	@%p266 bra 	$L__BB2_229;
	add.s32 	%r213, %r119, -1;
	setp.lt.u32 	%p267, %r213, 3;
	@%p267 bra 	$L__BB2_215;
	mul.wide.u32 	%rd147, %r278, 4;
	add.s64 	%rd148, %rd16, %rd147;
	mov.b32 	%r214, 2147483647;
	st.global.u32 	[%rd148], %r214;
	add.s64 	%rd149, %rd15, %rd147;
	st.global.u32 	[%rd149], %r214;
	add.s64 	%rd150, %rd14, %rd147;
	st.global.u32 	[%rd150], %r214;
	add.s64 	%rd151, %rd13, %rd147;
	st.global.u32 	[%rd151], %r214;
	st.global.u32 	[%rd148+4], %r214;
	st.global.u32 	[%rd149+4], %r214;
	st.global.u32 	[%rd150+4], %r214;
	st.global.u32 	[%rd151+4], %r214;
	st.global.u32 	[%rd148+8], %r214;
	st.global.u32 	[%rd149+8], %r214;
	st.global.u32 	[%rd150+8], %r214;
	st.global.u32 	[%rd151+8], %r214;
	st.global.u32 	[%rd148+12], %r214;
	st.global.u32 	[%rd149+12], %r214;
	st.global.u32 	[%rd150+12], %r214;
	st.global.u32 	[%rd151+12], %r214;
	add.s32 	%r278, %r278, 4;
$L__BB2_215:
	and.b32  	%r215, %r142, 3;
	setp.eq.s32 	%p268, %r215, 0;
	@%p268 bra 	$L__BB2_229;
	setp.eq.s32 	%p269, %r215, 1;
	@%p269 bra 	$L__BB2_218;
	mul.wide.u32 	%rd152, %r278, 4;
	add.s64 	%rd153, %rd16, %rd152;
	mov.b32 	%r216, 2147483647;
	st.global.u32 	[%rd153], %r216;
	add.s64 	%rd154, %rd15, %rd152;
	st.global.u32 	[%rd154], %r216;
	add.s64 	%rd155, %rd14, %rd152;
	st.global.u32 	[%rd155], %r216;
	add.s64 	%rd156, %rd13, %rd152;
	st.global.u32 	[%rd156], %r216;
	st.global.u32 	[%rd153+4], %r216;
	st.global.u32 	[%rd154+4], %r216;
	st.global.u32 	[%rd155+4], %r216;
	st.global.u32 	[%rd156+4], %r216;
	add.s32 	%r278, %r278, 2;
$L__BB2_218:
	and.b32  	%r217, %r142, 1;
	setp.eq.b32 	%p270, %r217, 1;
	not.pred 	%p271, %p270;
	@%p271 bra 	$L__BB2_229;
	mul.wide.u32 	%rd157, %r278, 4;
	add.s64 	%rd158, %rd16, %rd157;
	mov.b32 	%r218, 2147483647;
	st.global.u32 	[%rd158], %r218;
	add.s64 	%rd159, %rd15, %rd157;
	st.global.u32 	[%rd159], %r218;
	add.s64 	%rd160, %rd14, %rd157;
	st.global.u32 	[%rd160], %r218;
	add.s64 	%rd161, %rd13, %rd157;
	st.global.u32 	[%rd161], %r218;
	bra.uni 	$L__BB2_229;
$L__BB2_220:
	.pragma "nounroll";
	mul.wide.u32 	%rd122, %r275, 4;
	add.s64 	%rd123, %rd16, %rd122;
	mov.b32 	%r205, 2147483647;
	st.global.u32 	[%rd123], %r205;
	add.s64 	%rd124, %rd15, %rd122;
	st.global.u32 	[%rd124], %r205;
	add.s64 	%rd125, %rd14, %rd122;
	st.global.u32 	[%rd125], %r205;
	add.s64 	%rd126, %rd13, %rd122;
	st.global.u32 	[%rd126], %r205;
	st.global.u32 	[%rd123+4], %r205;
	st.global.u32 	[%rd124+4], %r205;
	st.global.u32 	[%rd125+4], %r205;
	st.global.u32 	[%rd126+4], %r205;
	st.global.u32 	[%rd123+8], %r205;
	st.global.u32 	[%rd124+8], %r205;
	st.global.u32 	[%rd125+8], %r205;
	st.global.u32 	[%rd126+8], %r205;
	st.global.u32 	[%rd123+12], %r205;
	st.global.u32 	[%rd124+12], %r205;
	st.global.u32 	[%rd125+12], %r205;
	st.global.u32 	[%rd126+12], %r205;
	st.global.u32 	[%rd123+16], %r205;
	st.global.u32 	[%rd124+16], %r205;
	st.global.u32 	[%rd125+16], %r205;
	st.global.u32 	[%rd126+16], %r205;
	st.global.u32 	[%rd123+20], %r205;
	st.global.u32 	[%rd124+20], %r205;
	st.global.u32 	[%rd125+20], %r205;
	st.global.u32 	[%rd126+20], %r205;
	st.global.u32 	[%rd123+24], %r205;
	st.global.u32 	[%rd124+24], %r205;
	st.global.u32 	[%rd125+24], %r205;
	st.global.u32 	[%rd126+24], %r205;
	st.global.u32 	[%rd123+28], %r205;
	st.global.u32 	[%rd124+28], %r205;
	st.global.u32 	[%rd125+28], %r205;
	st.global.u32 	[%rd126+28], %r205;
	add.s32 	%r275, %r275, 8;
	setp.eq.s32 	%p257, %r275, %r280;
	@%p257 bra 	$L__BB2_221;
	bra.uni 	$L__BB2_220;
$L__BB2_221:
	setp.eq.s32 	%p258, %r125, 0;
	@%p258 bra 	$L__BB2_229;
	and.b32  	%r128, %r124, 3;
	setp.lt.u32 	%p259, %r125, 4;
	@%p259 bra 	$L__BB2_224;
	mul.wide.u32 	%rd127, %r280, 4;
	add.s64 	%rd128, %rd16, %rd127;
	mov.b32 	%r206, 2147483647;
	st.global.u32 	[%rd128], %r206;
	add.s64 	%rd129, %rd15, %rd127;
	st.global.u32 	[%rd129], %r206;
	add.s64 	%rd130, %rd14, %rd127;
	st.global.u32 	[%rd130], %r206;
	add.s64 	%rd131, %rd13, %rd127;
	st.global.u32 	[%rd131], %r206;
	st.global.u32 	[%rd128+4], %r206;
	st.global.u32 	[%rd129+4], %r206;
	st.global.u32 	[%rd130+4], %r206;
	st.global.u32 	[%rd131+4], %r206;
	st.global.u32 	[%rd128+8], %r206;
	st.global.u32 	[%rd129+8], %r206;
	st.global.u32 	[%rd130+8], %r206;
	st.global.u32 	[%rd131+8], %r206;
	st.global.u32 	[%rd128+12], %r206;
	st.global.u32 	[%rd129+12], %r206;
	st.global.u32 	[%rd130+12], %r206;
	st.global.u32 	[%rd131+12], %r206;
	add.s32 	%r280, %r280, 4;
$L__BB2_224:
	setp.eq.s32 	%p260, %r128, 0;
	@%p260 bra 	$L__BB2_229;
	setp.eq.s32 	%p261, %r128, 1;
	@%p261 bra 	$L__BB2_227;
	mul.wide.u32 	%rd132, %r280, 4;
	add.s64 	%rd133, %rd16, %rd132;
	mov.b32 	%r207, 2147483647;
	st.global.u32 	[%rd133], %r207;
	add.s64 	%rd134, %rd15, %rd132;
	st.global.u32 	[%rd134], %r207;
	add.s64 	%rd135, %rd14, %rd132;
	st.global.u32 	[%rd135], %r207;
	add.s64 	%rd136, %rd13, %rd132;
	st.global.u32 	[%rd136], %r207;
	st.global.u32 	[%rd133+4], %r207;
	st.global.u32 	[%rd134+4], %r207;
	st.global.u32 	[%rd135+4], %r207;
	st.global.u32 	[%rd136+4], %r207;
	add.s32 	%r280, %r280, 2;
$L__BB2_227:
	and.b32  	%r208, %r124, 1;
	setp.eq.b32 	%p262, %r208, 1;
	not.pred 	%p263, %p262;
	@%p263 bra 	$L__BB2_229;
	mul.wide.u32 	%rd137, %r280, 4;
	add.s64 	%rd138, %rd16, %rd137;
	mov.b32 	%r209, 2147483647;
	st.global.u32 	[%rd138], %r209;
	add.s64 	%rd139, %rd15, %rd137;
	st.global.u32 	[%rd139], %r209;
	add.s64 	%rd140, %rd14, %rd137;
	st.global.u32 	[%rd140], %r209;
	add.s64 	%rd141, %rd13, %rd137;
	st.global.u32 	[%rd141], %r209;
$L__BB2_229:
	add.s32 	%r283, %r283, %r4;
	setp.lt.s32 	%p272, %r283, %r143;
	@%p272 bra 	$L__BB2_22;
	bra.uni 	$L__BB2_240;
$L__BB2_230:
	mul.wide.s32 	%rd58, %r283, 4;
	add.s64 	%rd59, %rd2, %rd58;
	ld.global.nc.u32 	%r157, [%rd59];
	add.s64 	%rd60, %rd1, %rd58;
	ld.global.nc.u32 	%r135, [%rd60];
	mul.wide.s32 	%rd20, %r283, %r142;
	add.s32 	%r158, %r157, -33;
	setp.lt.u32 	%p27, %r158, -32;
	add.s32 	%r159, %r135, -65;
	setp.lt.u32 	%p28, %r159, -64;
	setp.lt.s32 	%p29, %r144, %r135;
	or.pred  	%p30, %p29, %p28;
	or.pred  	%p32, %p27, %p30;
	@%p32 bra 	$L__BB2_239;
	add.s32 	%r160, %r135, %r21;
	min.s32 	%r136, %r160, %r142;
	setp.lt.s32 	%p33, %r136, 1;
	@%p33 bra 	$L__BB2_239;
	and.b32  	%r137, %r136, 3;
	setp.lt.u32 	%p34, %r136, 4;
	mov.b32 	%r285, 0;
	@%p34 bra 	$L__BB2_234;
	shl.b64 	%rd61, %rd20, 2;
	add.s64 	%rd62, %rd6, %rd61;
	mov.b32 	%r163, 2147483647;
	st.global.u32 	[%rd62], %r163;
	add.s64 	%rd63, %rd5, %rd61;
	st.global.u32 	[%rd63], %r163;
	add.s64 	%rd64, %rd4, %rd61;
	st.global.u32 	[%rd64], %r163;
	add.s64 	%rd65, %rd3, %rd61;
	st.global.u32 	[%rd65], %r163;
	st.global.u32 	[%rd62+4], %r163;
	st.global.u32 	[%rd63+4], %r163;
	st.global.u32 	[%rd64+4], %r163;
	st.global.u32 	[%rd65+4], %r163;
	st.global.u32 	[%rd62+8], %r163;
	st.global.u32 	[%rd63+8], %r163;
	st.global.u32 	[%rd64+8], %r163;
	st.global.u32 	[%rd65+8], %r163;
	st.global.u32 	[%rd62+12], %r163;
	st.global.u32 	[%rd63+12], %r163;
	st.global.u32 	[%rd64+12], %r163;
	st.global.u32 	[%rd65+12], %r163;
	mov.b32 	%r285, 4;
$L__BB2_234:
	setp.eq.s32 	%p35, %r137, 0;
	@%p35 bra 	$L__BB2_239;
	setp.eq.s32 	%p36, %r137, 1;
	@%p36 bra 	$L__BB2_237;
	cvt.u64.u32 	%rd66, %r285;
	add.s64 	%rd67, %rd20, %rd66;
	shl.b64 	%rd68, %rd67, 2;
	add.s64 	%rd69, %rd6, %rd68;
	mov.b32 	%r164, 2147483647;
	st.global.u32 	[%rd69], %r164;
	add.s64 	%rd70, %rd5, %rd68;
	st.global.u32 	[%rd70], %r164;
	add.s64 	%rd71, %rd4, %rd68;
	st.global.u32 	[%rd71], %r164;
	add.s64 	%rd72, %rd3, %rd68;
	st.global.u32 	[%rd72], %r164;
	st.global.u32 	[%rd69+4], %r164;
	st.global.u32 	[%rd70+4], %r164;
	st.global.u32 	[%rd71+4], %r164;
	st.global.u32 	[%rd72+4], %r164;
	add.s32 	%r285, %r285, 2;
$L__BB2_237:
	and.b32  	%r165, %r136, 1;
	setp.eq.b32 	%p37, %r165, 1;
	not.pred 	%p38, %p37;
	@%p38 bra 	$L__BB2_239;
	cvt.u64.u32 	%rd73, %r285;
	add.s64 	%rd74, %rd20, %rd73;
	shl.b64 	%rd75, %rd74, 2;
	add.s64 	%rd76, %rd6, %rd75;
	mov.b32 	%r166, 2147483647;
	st.global.u32 	[%rd76], %r166;
	add.s64 	%rd77, %rd5, %rd75;
	st.global.u32 	[%rd77], %r166;
	add.s64 	%rd78, %rd4, %rd75;
	st.global.u32 	[%rd78], %r166;
	add.s64 	%rd79, %rd3, %rd75;
	st.global.u32 	[%rd79], %r166;
$L__BB2_239:
	add.s32 	%r283, %r283, %r4;
	setp.lt.s32 	%p39, %r283, %r143;
	@%p39 bra 	$L__BB2_230;
$L__BB2_240:
	ret;

}
	// .globl	fvg_trailing_stop_many_series_one_param_f32
.visible .entry fvg_trailing_stop_many_series_one_param_f32(
	.param .u64 .ptr .align 1 fvg_trailing_stop_many_series_one_param_f32_param_0,
	.param .u64 .ptr .align 1 fvg_trailing_stop_many_series_one_param_f32_param_1,
	.param .u64 .ptr .align 1 fvg_trailing_stop_many_series_one_param_f32_param_2,
	.param .u32 fvg_trailing_stop_many_series_one_param_f32_param_3,
	.param .u32 fvg_trailing_stop_many_series_one_param_f32_param_4,
	.param .u32 fvg_trailing_stop_many_series_one_param_f32_param_5,
	.param .u32 fvg_trailing_stop_many_series_one_param_f32_param_6,
	.param .u32 fvg_trailing_stop_many_series_one_param_f32_param_7,
	.param .u64 .ptr .align 1 fvg_trailing_stop_many_series_one_param_f32_param_8,
	.param .u64 .ptr .align 1 fvg_trailing_stop_many_series_one_param_f32_param_9,
	.param .u64 .ptr .align 1 fvg_trailing_stop_many_series_one_param_f32_param_10,
	.param .u64 .ptr .align 1 fvg_trailing_stop_many_series_one_param_f32_param_11
)
{
	.local .align 16 .b8 	__local_depot3[6656];
	.reg .b64 	%SP;
	.reg .b64 	%SPL;
	.reg .pred 	%p<184>;
	.reg .b16 	%rs<7>;
	.reg .b32 	%r<302>;
	.reg .b32 	%f<128>;
	.reg .b64 	%rd<221>;
	.reg .b64 	%fd<138>;

	mov.u64 	%SPL, __local_depot3;
	ld.param.u64 	%rd27, [fvg_trailing_stop_many_series_one_param_f32_param_0];
	ld.param.u64 	%rd28, [fvg_trailing_stop_many_series_one_param_f32_param_1];
	ld.param.u64 	%rd29, [fvg_trailing_stop_many_series_one_param_f32_param_2];
	ld.param.u32 	%r139, [fvg_trailing_stop_many_series_one_param_f32_param_3];
	ld.param.u32 	%r140, [fvg_trailing_stop_many_series_one_param_f32_param_4];
	ld.param.u32 	%r141, [fvg_trailing_stop_many_series_one_param_f32_param_5];
	ld.param.u64 	%rd30, [fvg_trailing_stop_many_series_one_param_f32_param_8];
	ld.param.u64 	%rd31, [fvg_trailing_stop_many_series_one_param_f32_param_9];
	ld.param.u64 	%rd32, [fvg_trailing_stop_many_series_one_param_f32_param_10];
	ld.param.u64 	%rd33, [fvg_trailing_stop_many_series_one_param_f32_param_11];
	cvta.to.global.u64 	%rd1, %rd30;
	cvta.to.global.u64 	%rd2, %rd31;
	cvta.to.global.u64 	%rd3, %rd32;
	cvta.to.global.u64 	%rd4, %rd33;
	cvta.to.global.u64 	%rd5, %rd29;
	cvta.to.global.u64 	%rd6, %rd28;
	cvta.to.global.u64 	%rd7, %rd27;
	add.u64 	%rd8, %SPL, 0;
	add.u64 	%rd9, %SPL, 1024;
	add.u64 	%rd10, %SPL, 2048;
	add.u64 	%rd11, %SPL, 4096;
	add.u64 	%rd12, %SPL, 4352;
	add.u64 	%rd13, %SPL, 6400;
	mov.u32 	%r144, %ctaid.x;
	mov.u32 	%r145, %ntid.x;
	mov.u32 	%r146, %tid.x;
	mad.lo.s32 	%r1, %r144, %r145, %r146;
	setp.ge.s32 	%p2, %r1, %r139;
	@%p2 bra 	$L__BB3_163;
	setp.lt.s32 	%p3, %r140, 1;
	@%p3 bra 	$L__BB3_10;
	and.b32  	%r2, %r140, 3;
	setp.lt.u32 	%p4, %r140, 4;
	mov.b32 	%r237, 0;
	@%p4 bra 	$L__BB3_5;
	and.b32  	%r237, %r140, 2147483644;
	mov.b32 	%r235, 0;
	mul.wide.s32 	%rd45, %r139, 4;
$L__BB3_4:
	.pragma "nounroll";
	mad.lo.s32 	%r149, %r235, %r139, %r1;
	mul.wide.s32 	%rd40, %r149, 4;
	add.s64 	%rd41, %rd1, %rd40;
	mov.b32 	%r150, 2147483647;
	st.global.u32 	[%rd41], %r150;
	add.s64 	%rd42, %rd2, %rd40;
	st.global.u32 	[%rd42], %r150;
	add.s64 	%rd43, %rd3, %rd40;
	st.global.u32 	[%rd43], %r150;
	add.s64 	%rd44, %rd4, %rd40;
	st.global.u32 	[%rd44], %r150;
	add.s64 	%rd46, %rd41, %rd45;
	st.global.u32 	[%rd46], %r150;
	add.s64 	%rd47, %rd42, %rd45;
	st.global.u32 	[%rd47], %r150;
	add.s64 	%rd48, %rd43, %rd45;
	st.global.u32 	[%rd48], %r150;
	add.s64 	%rd49, %rd44, %rd45;
	st.global.u32 	[%rd49], %r150;
	add.s64 	%rd50, %rd46, %rd45;
	st.global.u32 	[%rd50], %r150;
	add.s64 	%rd51, %rd47, %rd45;
	st.global.u32 	[%rd51], %r150;
	add.s64 	%rd52, %rd48, %rd45;
	st.global.u32 	[%rd52], %r150;
	add.s64 	%rd53, %rd49, %rd45;
	st.global.u32 	[%rd53], %r150;
	add.s64 	%rd54, %rd50, %rd45;
	st.global.u32 	[%rd54], %r150;
	add.s64 	%rd55, %rd51, %rd45;
	st.global.u32 	[%rd55], %r150;
	add.s64 	%rd56, %rd52, %rd45;
	st.global.u32 	[%rd56], %r150;
	add.s64 	%rd57, %rd53, %rd45;
	st.global.u32 	[%rd57], %r150;
	add.s32 	%r235, %r235, 4;
	setp.ne.s32 	%p5, %r235, %r237;
	@%p5 bra 	$L__BB3_4;
$L__BB3_5:
	setp.eq.s32 	%p6, %r2, 0;
	@%p6 bra 	$L__BB3_10;
	setp.eq.s32 	%p7, %r2, 1;
	@%p7 bra 	$L__BB3_8;
	mad.lo.s32 	%r151, %r237, %r139, %r1;
	mul.wide.s32 	%rd58, %r151, 4;
	add.s64 	%rd59, %rd1, %rd58;
	mov.b32 	%r152, 2147483647;
	st.global.u32 	[%rd59], %r152;
	add.s64 	%rd60, %rd2, %rd58;
	st.global.u32 	[%rd60], %r152;
	add.s64 	%rd61, %rd3, %rd58;
	st.global.u32 	[%rd61], %r152;
	add.s64 	%rd62, %rd4, %rd58;
	st.global.u32 	[%rd62], %r152;
	mul.wide.s32 	%rd63, %r139, 4;
	add.s64 	%rd64, %rd59, %rd63;
	st.global.u32 	[%rd64], %r152;
	add.s64 	%rd65, %rd60, %rd63;
	st.global.u32 	[%rd65], %r152;
	add.s64 	%rd66, %rd61, %rd63;
	st.global.u32 	[%rd66], %r152;
	add.s64 	%rd67, %rd62, %rd63;
	st.global.u32 	[%rd67], %r152;
	add.s32 	%r237, %r237, 2;
$L__BB3_8:
	and.b32  	%r153, %r140, 1;
	setp.eq.b32 	%p8, %r153, 1;
	not.pred 	%p9, %p8;
	@%p9 bra 	$L__BB3_10;
	mad.lo.s32 	%r154, %r237, %r139, %r1;
	mul.wide.s32 	%rd68, %r154, 4;
	add.s64 	%rd69, %rd1, %rd68;
	mov.b32 	%r155, 2147483647;
	st.global.u32 	[%rd69], %r155;
	add.s64 	%rd70, %rd2, %rd68;
	st.global.u32 	[%rd70], %r155;
	add.s64 	%rd71, %rd3, %rd68;
	st.global.u32 	[%rd71], %r155;
	add.s64 	%rd72, %rd4, %rd68;
	st.global.u32 	[%rd72], %r155;
$L__BB3_10:
	ld.param.u32 	%r222, [fvg_trailing_stop_many_series_one_param_f32_param_6];
	setp.lt.s32 	%p10, %r140, 1;
	sub.s32 	%r156, 256, %r141;
	sub.s32 	%r157, 256, %r222;
	or.b32  	%r158, %r157, %r156;
	setp.gt.u32 	%p11, %r158, 255;
	or.pred  	%p12, %p11, %p10;
	@%p12 bra 	$L__BB3_163;
	ld.param.u32 	%r239, [fvg_trailing_stop_many_series_one_param_f32_param_6];
	add.s32 	%r238, %r239, 1;
	mov.b32 	%r240, 0;
$L__BB3_12:
	add.s32 	%r239, %r239, 1;
	mad.lo.s32 	%r160, %r240, %r139, %r1;
	mul.wide.s32 	%rd73, %r160, 4;
	add.s64 	%rd74, %rd7, %rd73;
	ld.global.nc.f32 	%f49, [%rd74];
	add.s64 	%rd75, %rd6, %rd73;
	ld.global.nc.f32 	%f50, [%rd75];
	add.s64 	%rd76, %rd5, %rd73;
	ld.global.nc.f32 	%f51, [%rd76];
	abs.f32 	%f52, %f49;
	setp.num.f32 	%p13, %f52, %f52;
	abs.f32 	%f53, %f50;
	setp.num.f32 	%p14, %f53, %f53;
	and.pred  	%p15, %p13, %p14;
	abs.f32 	%f55, %f51;
	setp.num.f32 	%p16, %f55, %f55;
	and.pred  	%p17, %p15, %p16;
	setp.neu.f32 	%p18, %f52, 0f7F800000;
	and.pred  	%p19, %p17, %p18;
	setp.neu.f32 	%p20, %f53, 0f7F800000;
	and.pred  	%p21, %p19, %p20;
	setp.neu.f32 	%p22, %f55, 0f7F800000;
	and.pred  	%p23, %p21, %p22;
	@%p23 bra 	$L__BB3_14;
	add.s32 	%r240, %r240, 1;
	setp.eq.s32 	%p24, %r240, %r140;
	add.s32 	%r238, %r238, 1;
	@%p24 bra 	$L__BB3_163;
	bra.uni 	$L__BB3_12;
$L__BB3_14:
	setp.ge.s32 	%p25, %r240, %r140;
	@%p25 bra 	$L__BB3_163;
	min.u32 	%r16, %r141, 256;
	max.u32 	%r163, %r16, 2;
	add.s32 	%r164, %r163, -1;
	add.s32 	%r17, %r163, -2;
	and.b32  	%r18, %r164, 3;
	and.b32  	%r19, %r164, -4;
	neg.s32 	%r20, %r19;
	mov.f32 	%f127, 0f7FFFFFFF;
	mov.b32 	%r248, -1;
	mov.f64 	%fd1, 0d0000000000000000;
	mov.b32 	%r241, 0;
	mov.u32 	%r242, %r241;
	mov.u32 	%r243, %r241;
	mov.u32 	%r244, %r241;
	mov.u32 	%r245, %r241;
	mov.u32 	%r26, %r241;
	mov.u32 	%r27, %r241;
	mov.f64 	%fd2, %fd1;
	mov.u32 	%r249, %r248;
	mov.u32 	%r250, %r241;
	mov.u32 	%r275, %r241;
	mov.u32 	%r263, %r241;
$L__BB3_16:
	mov.u32 	%r260, %r275;
	mov.f32 	%f1, %f127;
	mov.u32 	%r30, %r250;
	mov.u32 	%r29, %r249;
	mov.u32 	%r28, %r248;
	setp.lt.u32 	%p26, %r241, 2;
	mov.u32 	%r259, %r263;
	@%p26 bra 	$L__BB3_47;
	ld.param.u64 	%rd216, [fvg_trailing_stop_many_series_one_param_f32_param_2];
	ld.param.u64 	%rd215, [fvg_trailing_stop_many_series_one_param_f32_param_1];
	ld.param.u64 	%rd214, [fvg_trailing_stop_many_series_one_param_f32_param_0];
	add.s32 	%r165, %r241, -2;
	mad.lo.s32 	%r166, %r165, %r139, %r1;
	add.s32 	%r167, %r166, %r139;
	cvta.to.global.u64 	%rd77, %rd214;
	mul.wide.s32 	%rd78, %r166, 4;
	add.s64 	%rd79, %rd77, %rd78;
	ld.global.nc.f32 	%f2, [%rd79];
	cvta.to.global.u64 	%rd80, %rd215;
	add.s64 	%rd81, %rd80, %rd78;
	ld.global.nc.f32 	%f3, [%rd81];
	cvta.to.global.u64 	%rd82, %rd216;
	mul.wide.s32 	%rd83, %r167, 4;
	add.s64 	%rd84, %rd82, %rd83;
	ld.global.nc.f32 	%f4, [%rd84];
	mad.lo.s32 	%r168, %r241, %r139, %r1;
	mul.wide.s32 	%rd85, %r168, 4;
	add.s64 	%rd86, %rd77, %rd85;
	ld.global.nc.f32 	%f5, [%rd86];
	add.s64 	%rd87, %rd80, %rd85;
	ld.global.nc.f32 	%f6, [%rd87];
	abs.f32 	%f58, %f2;
	setp.nan.f32 	%p27, %f58, %f58;
	abs.f32 	%f59, %f3;
	setp.nan.f32 	%p28, %f59, %f59;
	or.pred  	%p29, %p27, %p28;
	abs.f32 	%f61, %f4;
	setp.nan.f32 	%p30, %f61, %f61;
	or.pred  	%p31, %p29, %p30;
	setp.eq.f32 	%p32, %f58, 0f7F800000;
	or.pred  	%p33, %p31, %p32;
	setp.eq.f32 	%p34, %f59, 0f7F800000;
	or.pred  	%p35, %p33, %p34;
	setp.eq.f32 	%p36, %f61, 0f7F800000;
	or.pred  	%p37, %p35, %p36;
	abs.f32 	%f63, %f5;
	setp.nan.f32 	%p38, %f63, %f63;
	or.pred  	%p39, %p37, %p38;
	abs.f32 	%f65, %f6;
	setp.nan.f32 	%p40, %f65, %f65;
	or.pred  	%p41, %p39, %p40;
	setp.eq.f32 	%p42, %f63, 0f7F800000;
	or.pred  	%p43, %p41, %p42;
	setp.eq.f32 	%p44, %f65, 0f7F800000;
	or.pred  	%p45, %p43, %p44;
	mov.u32 	%r259, %r263;
	@%p45 bra 	$L__BB3_47;
	setp.leu.f32 	%p46, %f6, %f2;
	setp.leu.f32 	%p47, %f4, %f2;
	or.pred  	%p48, %p46, %p47;
	mov.u32 	%r259, %r263;
	@%p48 bra 	$L__BB3_33;
	setp.ge.s32 	%p49, %r263, %r141;
	@%p49 bra 	$L__BB3_22;
	setp.gt.s32 	%p57, %r263, 255;
	mov.u32 	%r259, %r263;
	@%p57 bra 	$L__BB3_33;
	mul.wide.s32 	%rd94, %r263, 4;
	add.s64 	%rd95, %rd8, %rd94;
	st.local.f32 	[%rd95], %f2;
	add.s32 	%r259, %r263, 1;
	bra.uni 	$L__BB3_33;
$L__BB3_22:
	setp.lt.s32 	%p50, %r141, 1;
	mov.u32 	%r259, %r263;
	@%p50 bra 	$L__BB3_33;
	setp.eq.s32 	%p51, %r141, 1;
	@%p51 bra 	$L__BB3_32;
	setp.lt.u32 	%p52, %r17, 3;
	mov.b32 	%r255, 1;
	@%p52 bra 	$L__BB3_28;
	add.s64 	%rd220, %rd8, 8;
	mov.b32 	%r253, 0;
	mov.u32 	%r254, %r20;
$L__BB3_26:
	.pragma "nounroll";
	ld.local.f32 	%f67, [%rd220+-4];
	st.local.f32 	[%rd220+-8], %f67;
	ld.local.v2.f32 	{%f68, %f69}, [%rd220];
	st.local.f32 	[%rd220+-4], %f68;
	ld.local.f32 	%f70, [%rd220+8];
	st.local.v2.f32 	[%rd220], {%f69, %f70};
	add.s32 	%r254, %r254, 4;
	add.s32 	%r253, %r253, 4;
	add.s64 	%rd220, %rd220, 16;
	setp.ne.s32 	%p53, %r254, 0;
	@%p53 bra 	$L__BB3_26;
	add.s32 	%r255, %r253, 1;
$L__BB3_28:
	setp.eq.s32 	%p54, %r18, 0;
	@%p54 bra 	$L__BB3_32;
	setp.eq.s32 	%p55, %r18, 1;
	mul.wide.u32 	%rd88, %r255, 4;
	add.s64 	%rd17, %rd8, %rd88;
	ld.local.f32 	%f71, [%rd17];
	mul.wide.s32 	%rd89, %r255, 4;
	add.s64 	%rd18, %rd8, %rd89;
	st.local.f32 	[%rd18+-4], %f71;
	@%p55 bra 	$L__BB3_32;
	setp.eq.s32 	%p56, %r18, 2;
	add.s32 	%r171, %r255, 1;
	mul.wide.u32 	%rd90, %r171, 4;
	add.s64 	%rd91, %rd8, %rd90;
	ld.local.f32 	%f72, [%rd91];
	st.local.f32 	[%rd18], %f72;
	@%p56 bra 	$L__BB3_32;
	ld.local.f32 	%f73, [%rd17+8];
	st.local.f32 	[%rd18+4], %f73;
$L__BB3_32:
	add.s32 	%r172, %r16, -1;
	mul.wide.u32 	%rd92, %r172, 4;
	add.s64 	%rd93, %rd8, %rd92;
	st.local.f32 	[%rd93], %f2;
	mov.u32 	%r259, %r16;
$L__BB3_33:
	setp.geu.f32 	%p58, %f5, %f3;
	setp.geu.f32 	%p59, %f4, %f3;
	or.pred  	%p60, %p58, %p59;
	@%p60 bra 	$L__BB3_47;
	setp.ge.s32 	%p61, %r260, %r141;
	@%p61 bra 	$L__BB3_37;
	setp.gt.s32 	%p69, %r260, 255;
	@%p69 bra 	$L__BB3_47;
	mul.wide.s32 	%rd104, %r260, 4;
	add.s64 	%rd105, %rd9, %rd104;
	st.local.f32 	[%rd105], %f3;
	add.s32 	%r260, %r260, 1;
	bra.uni 	$L__BB3_47;
$L__BB3_37:
	setp.lt.s32 	%p62, %r141, 1;
	@%p62 bra 	$L__BB3_47;
	setp.eq.s32 	%p63, %r141, 1;
	@%p63 bra 	$L__BB3_46;
	setp.lt.u32 	%p64, %r17, 3;
	mov.b32 	%r258, 1;
	@%p64 bra 	$L__BB3_42;
	mov.b32 	%r257, 1;
$L__BB3_41:
	.pragma "nounroll";
	mul.wide.u32 	%rd96, %r257, 4;
	add.s64 	%rd97, %rd9, %rd96;
	ld.local.f32 	%f74, [%rd97];
	st.local.f32 	[%rd97+-4], %f74;
	ld.local.v2.f32 	{%f75, %f76}, [%rd97+4];
	st.local.f32 	[%rd97], %f75;
	ld.local.f32 	%f77, [%rd97+12];
	st.local.v2.f32 	[%rd97+4], {%f76, %f77};
	add.s32 	%r258, %r257, 4;
	add.s32 	%r175, %r257, 3;
	setp.ne.s32 	%p65, %r175, %r19;
	mov.u32 	%r257, %r258;
	@%p65 bra 	$L__BB3_41;
$L__BB3_42:
	setp.eq.s32 	%p66, %r18, 0;
	@%p66 bra 	$L__BB3_46;
	setp.eq.s32 	%p67, %r18, 1;
	mul.wide.u32 	%rd98, %r258, 4;
	add.s64 	%rd19, %rd9, %rd98;
	ld.local.f32 	%f78, [%rd19];
	mul.wide.s32 	%rd99, %r258, 4;
	add.s64 	%rd20, %rd9, %rd99;
	st.local.f32 	[%rd20+-4], %f78;
	@%p67 bra 	$L__BB3_46;
	setp.eq.s32 	%p68, %r18, 2;
	add.s32 	%r176, %r258, 1;
	mul.wide.u32 	%rd100, %r176, 4;
	add.s64 	%rd101, %rd9, %rd100;
	ld.local.f32 	%f79, [%rd101];
	st.local.f32 	[%rd20], %f79;
	@%p68 bra 	$L__BB3_46;
	ld.local.f32 	%f80, [%rd19+8];
	st.local.f32 	[%rd20+4], %f80;
$L__BB3_46:
	add.s32 	%r177, %r16, -1;
	mul.wide.u32 	%rd102, %r177, 4;
	add.s64 	%rd103, %rd9, %rd102;
	st.local.f32 	[%rd103], %f3;
	mov.u32 	%r260, %r16;
$L__BB3_47:
	ld.param.u64 	%rd217, [fvg_trailing_stop_many_series_one_param_f32_param_2];
	mad.lo.s32 	%r179, %r241, %r139, %r1;
	cvta.to.global.u64 	%rd106, %rd217;
	mul.wide.s32 	%rd107, %r179, 4;
	add.s64 	%rd108, %rd106, %rd107;
	ld.global.nc.f32 	%f7, [%rd108];
	min.s32 	%r47, %r259, 256;
	setp.lt.s32 	%p70, %r259, 1;
	mov.b32 	%r263, 0;
	mov.f64 	%fd109, 0d0000000000000000;
	@%p70 bra 	$L__BB3_68;
	and.b32  	%r48, %r47, 3;
	setp.lt.u32 	%p71, %r259, 4;
	mov.f64 	%fd109, 0d0000000000000000;
	mov.b32 	%r268, 0;
	mov.u32 	%r263, %r268;
	@%p71 bra 	$L__BB3_59;
	and.b32  	%r268, %r47, 508;
	mov.f64 	%fd109, 0d0000000000000000;
	mov.b32 	%r261, 0;
	mov.u32 	%r263, %r261;
$L__BB3_50:
	mul.wide.u32 	%rd109, %r261, 4;
	add.s64 	%rd21, %rd8, %rd109;
	ld.local.f32 	%f8, [%rd21];
	setp.gt.f32 	%p72, %f8, %f7;
	@%p72 bra 	$L__BB3_52;
	mul.wide.s32 	%rd110, %r263, 4;
	add.s64 	%rd111, %rd8, %rd110;
	st.local.f32 	[%rd111], %f8;
	add.s32 	%r263, %r263, 1;
	cvt.f64.f32 	%fd60, %f8;
	add.f64 	%fd109, %fd109, %fd60;
$L__BB3_52:
	ld.local.f32 	%f9, [%rd21+4];
	setp.gt.f32 	%p73, %f9, %f7;
	@%p73 bra 	$L__BB3_54;
	mul.wide.s32 	%rd112, %r263, 4;
	add.s64 	%rd113, %rd8, %rd112;
	st.local.f32 	[%rd113], %f9;
	add.s32 	%r263, %r263, 1;
	cvt.f64.f32 	%fd61, %f9;
	add.f64 	%fd109, %fd109, %fd61;
$L__BB3_54:
	ld.local.f32 	%f10, [%rd21+8];
	setp.gt.f32 	%p74, %f10, %f7;
	@%p74 bra 	$L__BB3_56;
	mul.wide.s32 	%rd114, %r263, 4;
	add.s64 	%rd115, %rd8, %rd114;
	st.local.f32 	[%rd115], %f10;
	add.s32 	%r263, %r263, 1;
	cvt.f64.f32 	%fd62, %f10;
	add.f64 	%fd109, %fd109, %fd62;
$L__BB3_56:
	ld.local.f32 	%f11, [%rd21+12];
	setp.gt.f32 	%p75, %f11, %f7;
	@%p75 bra 	$L__BB3_58;
	mul.wide.s32 	%rd116, %r263, 4;
	add.s64 	%rd117, %rd8, %rd116;
	st.local.f32 	[%rd117], %f11;
	add.s32 	%r263, %r263, 1;
	cvt.f64.f32 	%fd63, %f11;
	add.f64 	%fd109, %fd109, %fd63;
$L__BB3_58:
	add.s32 	%r261, %r261, 4;
	setp.ne.s32 	%p76, %r261, %r268;
	@%p76 bra 	$L__BB3_50;
$L__BB3_59:
	setp.eq.s32 	%p77, %r48, 0;
	@%p77 bra 	$L__BB3_68;
	mul.wide.u32 	%rd118, %r268, 4;
	add.s64 	%rd22, %rd8, %rd118;
	ld.local.f32 	%f12, [%rd22];
	setp.gt.f32 	%p78, %f12, %f7;
	@%p78 bra 	$L__BB3_62;
	mul.wide.s32 	%rd119, %r263, 4;
	add.s64 	%rd120, %rd8, %rd119;
	st.local.f32 	[%rd120], %f12;
	add.s32 	%r263, %r263, 1;
	cvt.f64.f32 	%fd64, %f12;
	add.f64 	%fd109, %fd109, %fd64;
$L__BB3_62:
	setp.eq.s32 	%p79, %r48, 1;
	@%p79 bra 	$L__BB3_68;
	ld.local.f32 	%f13, [%rd22+4];
	setp.gt.f32 	%p80, %f13, %f7;
	@%p80 bra 	$L__BB3_65;
	mul.wide.s32 	%rd121, %r263, 4;
	add.s64 	%rd122, %rd8, %rd121;
	st.local.f32 	[%rd122], %f13;
	add.s32 	%r263, %r263, 1;
	cvt.f64.f32 	%fd65, %f13;
	add.f64 	%fd109, %fd109, %fd65;
$L__BB3_65:
	setp.eq.s32 	%p81, %r48, 2;
	@%p81 bra 	$L__BB3_68;
	ld.local.f32 	%f14, [%rd22+8];
	setp.gt.f32 	%p82, %f14, %f7;
	@%p82 bra 	$L__BB3_68;
	mul.wide.s32 	%rd123, %r263, 4;
	add.s64 	%rd124, %rd8, %rd123;
	st.local.f32 	[%rd124], %f14;
	add.s32 	%r263, %r263, 1;
	cvt.f64.f32 	%fd66, %f14;
	add.f64 	%fd109, %fd109, %fd66;
$L__BB3_68:
	setp.lt.s32 	%p83, %r263, 1;
	mov.f32 	%f122, 0f7FFFFFFF;
	@%p83 bra 	$L__BB3_70;
	cvt.rn.f64.u32 	%fd67, %r263;
	div.rn.f64 	%fd68, %fd109, %fd67;
	cvt.rn.f32.f64 	%f122, %fd68;
$L__BB3_70:
	min.s32 	%r70, %r260, 256;
	setp.lt.s32 	%p84, %r260, 1;
	mov.b32 	%r275, 0;
	mov.f64 	%fd119, 0d0000000000000000;
	@%p84 bra 	$L__BB3_91;
	and.b32  	%r71, %r70, 3;
	setp.lt.u32 	%p85, %r260, 4;
	mov.f64 	%fd119, 0d0000000000000000;
	mov.b32 	%r280, 0;
	mov.u32 	%r275, %r280;
	@%p85 bra 	$L__BB3_82;
	and.b32  	%r280, %r70, 508;
	mov.f64 	%fd119, 0d0000000000000000;
	mov.b32 	%r273, 0;
	mov.u32 	%r275, %r273;
$L__BB3_73:
	mul.wide.u32 	%rd125, %r273, 4;
	add.s64 	%rd23, %rd9, %rd125;
	ld.local.f32 	%f17, [%rd23];
	setp.lt.f32 	%p86, %f17, %f7;
	@%p86 bra 	$L__BB3_75;
	mul.wide.s32 	%rd126, %r275, 4;
	add.s64 	%rd127, %rd9, %rd126;
	st.local.f32 	[%rd127], %f17;
	add.s32 	%r275, %r275, 1;
	cvt.f64.f32 	%fd73, %f17;
	add.f64 	%fd119, %fd119, %fd73;
$L__BB3_75:
	ld.local.f32 	%f18, [%rd23+4];
	setp.lt.f32 	%p87, %f18, %f7;
	@%p87 bra 	$L__BB3_77;
	mul.wide.s32 	%rd128, %r275, 4;
	add.s64 	%rd129, %rd9, %rd128;
	st.local.f32 	[%rd129], %f18;
	add.s32 	%r275, %r275, 1;
	cvt.f64.f32 	%fd74, %f18;
	add.f64 	%fd119, %fd119, %fd74;
$L__BB3_77:
	ld.local.f32 	%f19, [%rd23+8];
	setp.lt.f32 	%p88, %f19, %f7;
	@%p88 bra 	$L__BB3_79;
	mul.wide.s32 	%rd130, %r275, 4;
	add.s64 	%rd131, %rd9, %rd130;
	st.local.f32 	[%rd131], %f19;
	add.s32 	%r275, %r275, 1;
	cvt.f64.f32 	%fd75, %f19;
	add.f64 	%fd119, %fd119, %fd75;
$L__BB3_79:
	ld.local.f32 	%f20, [%rd23+12];
	setp.lt.f32 	%p89, %f20, %f7;
	@%p89 bra 	$L__BB3_81;
	mul.wide.s32 	%rd132, %r275, 4;
	add.s64 	%rd133, %rd9, %rd132;
	st.local.f32 	[%rd133], %f20;
	add.s32 	%r275, %r275, 1;
	cvt.f64.f32 	%fd76, %f20;
	add.f64 	%fd119, %fd119, %fd76;
$L__BB3_81:
	add.s32 	%r273, %r273, 4;
	setp.ne.s32 	%p90, %r273, %r280;
	@%p90 bra 	$L__BB3_73;
$L__BB3_82:
	setp.eq.s32 	%p91, %r71, 0;
	@%p91 bra 	$L__BB3_91;
	mul.wide.u32 	%rd134, %r280, 4;
	add.s64 	%rd24, %rd9, %rd134;
	ld.local.f32 	%f21, [%rd24];
	setp.lt.f32 	%p92, %f21, %f7;
	@%p92 bra 	$L__BB3_85;
	mul.wide.s32 	%rd135, %r275, 4;
	add.s64 	%rd136, %rd9, %rd135;
	st.local.f32 	[%rd136], %f21;
	add.s32 	%r275, %r275, 1;
	cvt.f64.f32 	%fd77, %f21;
	add.f64 	%fd119, %fd119, %fd77;
$L__BB3_85:
	setp.eq.s32 	%p93, %r71, 1;
	@%p93 bra 	$L__BB3_91;
	ld.local.f32 	%f22, [%rd24+4];
	setp.lt.f32 	%p94, %f22, %f7;
	@%p94 bra 	$L__BB3_88;
	mul.wide.s32 	%rd137, %r275, 4;
	add.s64 	%rd138, %rd9, %rd137;
	st.local.f32 	[%rd138], %f22;
	add.s32 	%r275, %r275, 1;
	cvt.f64.f32 	%fd78, %f22;
	add.f64 	%fd119, %fd119, %fd78;
$L__BB3_88:
	setp.eq.s32 	%p95, %r71, 2;
	@%p95 bra 	$L__BB3_91;
	ld.local.f32 	%f23, [%rd24+8];
	setp.lt.f32 	%p96, %f23, %f7;
	@%p96 bra 	$L__BB3_91;
	mul.wide.s32 	%rd139, %r275, 4;
	add.s64 	%rd140, %rd9, %rd139;
	st.local.f32 	[%rd140], %f23;
	add.s32 	%r275, %r275, 1;
	cvt.f64.f32 	%fd79, %f23;
	add.f64 	%fd119, %fd119, %fd79;
$L__BB3_91:
	setp.lt.s32 	%p97, %r275, 1;
	mov.f32 	%f123, 0f7FFFFFFF;
	@%p97 bra 	$L__BB3_93;
	cvt.rn.f64.u32 	%fd80, %r275;
	div.rn.f64 	%fd81, %fd119, %fd80;
	cvt.rn.f32.f64 	%f123, %fd81;
$L__BB3_93:
	ld.param.u32 	%r224, [fvg_trailing_stop_many_series_one_param_f32_param_6];
	abs.f32 	%f83, %f122;
	setp.num.f32 	%p98, %f83, %f83;
	setp.nan.f32 	%p99, %f83, %f83;
	selp.b32 	%r248, %r28, %r241, %p99;
	abs.f32 	%f26, %f123;
	setp.nan.f32 	%p100, %f26, %f26;
	selp.b32 	%r249, %r29, %r241, %p100;
	setp.gt.s32 	%p101, %r248, -1;
	sub.s32 	%r189, %r241, %r28;
	max.s32 	%r190, %r189, 1;
	min.s32 	%r191, %r190, %r224;
	selp.b32 	%r192, %r191, 1, %p101;
	selp.b32 	%r95, %r192, 1, %p99;
	setp.gt.s32 	%p102, %r249, -1;
	sub.s32 	%r193, %r241, %r29;
	max.s32 	%r194, %r193, 1;
	min.s32 	%r195, %r194, %r224;
	selp.b32 	%r196, %r195, 1, %p102;
	selp.b32 	%r96, %r196, 1, %p100;
	mov.f32 	%f116, 0f7FFFFFFF;
	@%p98 bra 	$L__BB3_100;
	sub.s32 	%r197, %r241, %r95;
	add.s32 	%r285, %r197, 1;
	setp.lt.s32 	%p103, %r285, 0;
	mov.f32 	%f122, %f116;
	@%p103 bra 	$L__BB3_100;
	setp.gt.s32 	%p104, %r285, %r241;
	mov.f64 	%fd129, 0d0000000000000000;
	@%p104 bra 	$L__BB3_99;
	mov.f64 	%fd129, 0d0000000000000000;
$L__BB3_97:
	ld.param.u64 	%rd218, [fvg_trailing_stop_many_series_one_param_f32_param_2];
	mad.lo.s32 	%r198, %r285, %r139, %r1;
	cvta.to.global.u64 	%rd141, %rd218;
	mul.wide.s32 	%rd142, %r198, 4;
	add.s64 	%rd143, %rd141, %rd142;
	ld.global.nc.f32 	%f27, [%rd143];
	abs.f32 	%f86, %f27;
	setp.equ.f32 	%p105, %f86, 0f7F800000;
	mov.f32 	%f122, %f116;
	@%p105 bra 	$L__BB3_100;
	cvt.f64.f32 	%fd84, %f27;
	add.f64 	%fd129, %fd129, %fd84;
	add.s32 	%r99, %r285, 1;
	setp.ne.s32 	%p106, %r285, %r241;
	mov.u32 	%r285, %r99;
	@%p106 bra 	$L__BB3_97;
$L__BB3_99:
	cvt.rn.f64.s32 	%fd85, %r95;
	div.rn.f64 	%fd86, %fd129, %fd85;
	cvt.rn.f32.f64 	%f122, %fd86;
$L__BB3_100:
	setp.num.f32 	%p107, %f26, %f26;
	mov.f32 	%f117, 0f7FFFFFFF;
	@%p107 bra 	$L__BB3_107;
	sub.s32 	%r199, %r241, %r96;
	add.s32 	%r286, %r199, 1;
	setp.lt.s32 	%p108, %r286, 0;
	mov.f32 	%f123, %f117;
	@%p108 bra 	$L__BB3_107;
	setp.gt.s32 	%p109, %r286, %r241;
	mov.f64 	%fd131, 0d0000000000000000;
	@%p109 bra 	$L__BB3_106;
	mov.f64 	%fd131, 0d0000000000000000;
$L__BB3_104:
	ld.param.u64 	%rd219, [fvg_trailing_stop_many_series_one_param_f32_param_2];
	mad.lo.s32 	%r200, %r286, %r139, %r1;
	cvta.to.global.u64 	%rd144, %rd219;
	mul.wide.s32 	%rd145, %r200, 4;
	add.s64 	%rd146, %rd144, %rd145;
	ld.global.nc.f32 	%f30, [%rd146];
	abs.f32 	%f89, %f30;
	setp.equ.f32 	%p110, %f89, 0f7F800000;
	mov.f32 	%f123, %f117;
	@%p110 bra 	$L__BB3_107;
	cvt.f64.f32 	%fd89, %f30;
	add.f64 	%fd131, %fd131, %fd89;
	add.s32 	%r102, %r286, 1;
	setp.ne.s32 	%p111, %r286, %r241;
	mov.u32 	%r286, %r102;
	@%p111 bra 	$L__BB3_104;
$L__BB3_106:
	cvt.rn.f64.s32 	%fd90, %r96;
	div.rn.f64 	%fd91, %fd131, %fd90;
	cvt.rn.f32.f64 	%f123, %fd91;
$L__BB3_107:
	ld.param.u32 	%r225, [fvg_trailing_stop_many_series_one_param_f32_param_6];
	setp.ge.s32 	%p112, %r242, %r225;
	@%p112 bra 	$L__BB3_109;
	abs.f32 	%f91, %f122;
	setp.nan.f32 	%p117, %f91, %f91;
	selp.u16 	%rs3, 1, 0, %p117;
	cvt.s64.s32 	%rd155, %r242;
	add.s64 	%rd156, %rd11, %rd155;
	st.local.u8 	[%rd156], %rs3;
	cvt.f64.f32 	%fd94, %f122;
	selp.f64 	%fd95, 0d0000000000000000, %fd94, %p117;
	mul.wide.s32 	%rd157, %r242, 8;
	add.s64 	%rd158, %rd10, %rd157;
	st.local.f64 	[%rd158], %fd95;
	add.f64 	%fd96, %fd1, %fd94;
	selp.f64 	%fd1, %fd1, %fd96, %p117;
	selp.u32 	%r202, 1, 0, %p117;
	add.s32 	%r26, %r26, %r202;
	add.s32 	%r242, %r242, 1;
	bra.uni 	$L__BB3_116;
$L__BB3_109:
	cvt.s64.s32 	%rd147, %r244;
	add.s64 	%rd25, %rd11, %rd147;
	ld.local.u8 	%rs1, [%rd25];
	setp.eq.s16 	%p113, %rs1, 0;
	@%p113 bra 	$L__BB3_111;
	add.s32 	%r26, %r26, -1;
	bra.uni 	$L__BB3_112;
$L__BB3_111:
	mul.wide.s32 	%rd148, %r244, 8;
	add.s64 	%rd149, %rd10, %rd148;
	ld.local.f64 	%fd92, [%rd149];
	sub.f64 	%fd1, %fd1, %fd92;
$L__BB3_112:
	abs.f32 	%f90, %f122;
	setp.num.f32 	%p114, %f90, %f90;
	setp.nan.f32 	%p115, %f90, %f90;
	selp.u16 	%rs2, 1, 0, %p115;
	st.local.u8 	[%rd25], %rs2;
	@%p114 bra 	$L__BB3_114;
	mul.wide.s32 	%rd152, %r244, 8;
	add.s64 	%rd153, %rd10, %rd152;
	mov.b64 	%rd154, 0;
	st.local.u64 	[%rd153], %rd154;
	add.s32 	%r26, %r26, 1;
	bra.uni 	$L__BB3_115;
$L__BB3_114:
	cvt.f64.f32 	%fd93, %f122;
	mul.wide.s32 	%rd150, %r244, 8;
	add.s64 	%rd151, %rd10, %rd150;
	st.local.f64 	[%rd151], %fd93;
	add.f64 	%fd1, %fd1, %fd93;
$L__BB3_115:
	ld.param.u32 	%r226, [fvg_trailing_stop_many_series_one_param_f32_param_6];
	add.s32 	%r201, %r244, 1;
	setp.eq.s32 	%p116, %r201, %r226;
	selp.b32 	%r244, 0, %r201, %p116;
$L__BB3_116:
	ld.param.u32 	%r227, [fvg_trailing_stop_many_series_one_param_f32_param_6];
	setp.ge.s32 	%p118, %r243, %r227;
	@%p118 bra 	$L__BB3_118;
	abs.f32 	%f93, %f123;
	setp.nan.f32 	%p123, %f93, %f93;
	selp.u16 	%rs6, 1, 0, %p123;
	cvt.s64.s32 	%rd167, %r243;
	add.s64 	%rd168, %rd13, %rd167;
	st.local.u8 	[%rd168], %rs6;
	cvt.f64.f32 	%fd99, %f123;
	selp.f64 	%fd100, 0d0000000000000000, %fd99, %p123;
	mul.wide.s32 	%rd169, %r243, 8;
	add.s64 	%rd170, %rd12, %rd169;
	st.local.f64 	[%rd170], %fd100;
	add.f64 	%fd101, %fd2, %fd99;
	selp.f64 	%fd2, %fd2, %fd101, %p123;
	selp.u32 	%r204, 1, 0, %p123;
	add.s32 	%r27, %r27, %r204;
	add.s32 	%r243, %r243, 1;
	bra.uni 	$L__BB3_125;
$L__BB3_118:
	cvt.s64.s32 	%rd159, %r245;
	add.s64 	%rd26, %rd13, %rd159;
	ld.local.u8 	%rs4, [%rd26];
	setp.eq.s16 	%p119, %rs4, 0;
	@%p119 bra 	$L__BB3_120;
	add.s32 	%r27, %r27, -1;
	bra.uni 	$L__BB3_121;
$L__BB3_120:
	mul.wide.s32 	%rd160, %r245, 8;
	add.s64 	%rd161, %rd12, %rd160;
	ld.local.f64 	%fd97, [%rd161];
	sub.f64 	%fd2, %fd2, %fd97;
$L__BB3_121:
	abs.f32 	%f92, %f123;
	setp.num.f32 	%p120, %f92, %f92;
	setp.nan.f32 	%p121, %f92, %f92;
	selp.u16 	%rs5, 1, 0, %p121;
	st.local.u8 	[%rd26], %rs5;
	@%p120 bra 	$L__BB3_123;
	mul.wide.s32 	%rd164, %r245, 8;
	add.s64 	%rd165, %rd12, %rd164;
	mov.b64 	%rd166, 0;
	st.local.u64 	[%rd165], %rd166;
	add.s32 	%r27, %r27, 1;
	bra.uni 	$L__BB3_124;
$L__BB3_123:
	cvt.f64.f32 	%fd98, %f123;
	mul.wide.s32 	%rd162, %r245, 8;
	add.s64 	%rd163, %rd12, %rd162;
	st.local.f64 	[%rd163], %fd98;
	add.f64 	%fd2, %fd2, %fd98;
$L__BB3_124:
	ld.param.u32 	%r228, [fvg_trailing_stop_many_series_one_param_f32_param_6];
	add.s32 	%r203, %r245, 1;
	setp.eq.s32 	%p122, %r203, %r228;
	selp.b32 	%r245, 0, %r203, %p122;
$L__BB3_125:
	ld.param.u32 	%r229, [fvg_trailing_stop_many_series_one_param_f32_param_6];
	setp.lt.s32 	%p124, %r242, %r229;
	setp.ne.s32 	%p125, %r26, 0;
	mov.f32 	%f124, 0f7FFFFFFF;
	or.pred  	%p126, %p124, %p125;
	@%p126 bra 	$L__BB3_127;
	ld.param.u32 	%r230, [fvg_trailing_stop_many_series_one_param_f32_param_6];
	cvt.rn.f64.s32 	%fd102, %r230;
	div.rn.f64 	%fd103, %fd1, %fd102;
	cvt.rn.f32.f64 	%f124, %fd103;
$L__BB3_127:
	ld.param.u32 	%r231, [fvg_trailing_stop_many_series_one_param_f32_param_6];
	setp.lt.s32 	%p127, %r243, %r231;
	setp.ne.s32 	%p128, %r27, 0;
	mov.f32 	%f125, 0f7FFFFFFF;
	or.pred  	%p129, %p127, %p128;
	@%p129 bra 	$L__BB3_129;
	ld.param.u32 	%r232, [fvg_trailing_stop_many_series_one_param_f32_param_6];
	cvt.rn.f64.s32 	%fd104, %r232;
	div.rn.f64 	%fd105, %fd2, %fd104;
	cvt.rn.f32.f64 	%f125, %fd105;
$L__BB3_129:
	abs.f32 	%f37, %f125;
	setp.num.f32 	%p130, %f37, %f37;
	setp.gt.f32 	%p131, %f7, %f125;
	and.pred  	%p132, %p130, %p131;
	mov.b32 	%r250, 1;
	@%p132 bra 	$L__BB3_131;
	abs.f32 	%f96, %f124;
	setp.num.f32 	%p133, %f96, %f96;
	setp.lt.f32 	%p134, %f7, %f124;
	selp.b32 	%r206, -1, %r30, %p134;
	selp.b32 	%r250, %r206, %r30, %p133;
$L__BB3_131:
	setp.eq.s32 	%p135, %r250, 0;
	setp.eq.s32 	%p136, %r30, 0;
	or.pred  	%p137, %p136, %p135;
	@%p137 bra 	$L__BB3_138;
	setp.eq.s32 	%p142, %r250, 1;
	setp.ne.s32 	%p143, %r30, 1;
	and.pred  	%p144, %p143, %p142;
	mov.f32 	%f126, %f124;
	@%p144 bra 	$L__BB3_142;
	setp.eq.s32 	%p145, %r250, -1;
	setp.ne.s32 	%p146, %r30, -1;
	and.pred  	%p147, %p146, %p145;
	mov.f32 	%f126, %f125;
	@%p147 bra 	$L__BB3_142;
	@%p145 bra 	$L__BB3_137;
	setp.ne.s32 	%p149, %r250, 1;
	mov.f32 	%f126, %f1;
	@%p149 bra 	$L__BB3_142;
	abs.f32 	%f103, %f1;
	setp.num.f32 	%p151, %f103, %f103;
	max.f32 	%f104, %f1, %f124;
	selp.f32 	%f126, %f104, %f1, %p151;
	bra.uni 	$L__BB3_142;
$L__BB3_137:
	abs.f32 	%f101, %f1;
	setp.num.f32 	%p150, %f101, %f101;
	min.f32 	%f102, %f1, %f125;
	selp.f32 	%f126, %f102, %f1, %p150;
	bra.uni 	$L__BB3_142;
$L__BB3_138:
	setp.eq.s32 	%p138, %r250, -1;
	@%p138 bra 	$L__BB3_141;
	setp.ne.s32 	%p139, %r250, 1;
	mov.f32 	%f126, %f1;
	@%p139 bra 	$L__BB3_142;
	abs.f32 	%f99, %f1;
	setp.num.f32 	%p141, %f99, %f99;
	max.f32 	%f100, %f1, %f124;
	selp.f32 	%f126, %f100, %f1, %p141;
	bra.uni 	$L__BB3_142;
$L__BB3_141:
	abs.f32 	%f97, %f1;
	setp.num.f32 	%p140, %f97, %f97;
	min.f32 	%f98, %f1, %f125;
	selp.f32 	%f126, %f98, %f1, %p140;
$L__BB3_142:
	ld.param.u32 	%r234, [fvg_trailing_stop_many_series_one_param_f32_param_7];
	setp.eq.s32 	%p152, %r234, 0;
	mov.f32 	%f127, %f126;
	@%p152 bra 	$L__BB3_149;
	setp.eq.s32 	%p153, %r250, -1;
	mov.f32 	%f118, 0f7FFFFFFF;
	@%p153 bra 	$L__BB3_147;
	setp.ne.s32 	%p154, %r250, 1;
	mov.f32 	%f127, %f126;
	@%p154 bra 	$L__BB3_149;
	abs.f32 	%f43, %f126;
	setp.num.f32 	%p161, %f43, %f43;
	setp.lt.f32 	%p162, %f7, %f126;
	and.pred  	%p163, %p161, %p162;
	mov.f32 	%f127, %f118;
	@%p163 bra 	$L__BB3_149;
	selp.f32 	%f111, %f124, %f126, %p131;
	selp.f32 	%f112, %f126, %f111, %p161;
	selp.f32 	%f127, %f112, %f126, %p130;
	bra.uni 	$L__BB3_149;
$L__BB3_147:
	abs.f32 	%f45, %f126;
	setp.num.f32 	%p155, %f45, %f45;
	setp.gt.f32 	%p156, %f7, %f126;
	and.pred  	%p157, %p155, %p156;
	mov.f32 	%f127, %f118;
	@%p157 bra 	$L__BB3_149;
	abs.f32 	%f106, %f124;
	setp.num.f32 	%p159, %f106, %f106;
	setp.lt.f32 	%p160, %f7, %f124;
	selp.f32 	%f108, %f125, %f126, %p160;
	selp.f32 	%f109, %f108, %f126, %p159;
	selp.f32 	%f127, %f126, %f109, %p155;
$L__BB3_149:
	mad.lo.s32 	%r125, %r241, %r139, %r1;
	abs.f32 	%f113, %f127;
	setp.num.f32 	%p167, %f113, %f113;
	abs.f32 	%f114, %f1;
	setp.num.f32 	%p168, %f114, %f114;
	selp.f32 	%f48, %f127, %f1, %p167;
	or.pred  	%p1, %p167, %p168;
	not.pred 	%p170, %p1;
	setp.ne.s32 	%p171, %r250, 1;
	or.pred  	%p172, %p171, %p170;
	@%p172 bra 	$L__BB3_151;
	mul.wide.s32 	%rd176, %r125, 4;
	add.s64 	%rd177, %rd1, %rd176;
	mov.b32 	%r208, 2147483647;
	st.global.u32 	[%rd177], %r208;
	add.s64 	%rd178, %rd2, %rd176;
	st.global.f32 	[%rd178], %f124;
	add.s64 	%rd179, %rd3, %rd176;
	st.global.u32 	[%rd179], %r208;
	add.s64 	%rd180, %rd4, %rd176;
	st.global.f32 	[%rd180], %f48;
	bra.uni 	$L__BB3_153;
$L__BB3_151:
	setp.ne.s32 	%p173, %r250, -1;
	or.pred  	%p175, %p173, %p170;
	@%p175 bra 	$L__BB3_153;
	mul.wide.s32 	%rd171, %r125, 4;
	add.s64 	%rd172, %rd1, %rd171;
	st.global.f32 	[%rd172], %f125;
	add.s64 	%rd173, %rd2, %rd171;
	mov.b32 	%r207, 2147483647;
	st.global.u32 	[%rd173], %r207;
	add.s64 	%rd174, %rd3, %rd171;
	st.global.f32 	[%rd174], %f48;
	add.s64 	%rd175, %rd4, %rd171;
	st.global.u32 	[%rd175], %r207;
$L__BB3_153:
	add.s32 	%r241, %r241, 1;
	setp.ne.s32 	%p176, %r241, %r140;
	@%p176 bra 	$L__BB3_16;
	ld.param.u32 	%r233, [fvg_trailing_stop_many_series_one_param_f32_param_6];
	add.s32 	%r209, %r233, %r240;
	add.s32 	%r210, %r209, 1;
	setp.lt.s32 	%p177, %r210, 1;
	@%p177 bra 	$L__BB3_163;
	min.s32 	%r212, %r140, %r239;
	max.s32 	%r127, %r212, 1;
	and.b32  	%r128, %r127, 3;
	setp.lt.s32 	%p178, %r212, 4;
	mov.b32 	%r301, 0;
	@%p178 bra 	$L__BB3_158;
	and.b32  	%r301, %r127, 2147483644;
	min.s32 	%r213, %r140, %r238;
	max.s32 	%r214, %r213, 1;
	and.b32  	%r215, %r214, 2147483644;
	neg.s32 	%r299, %r215;
	shl.b32 	%r131, %r139, 2;
	mul.wide.s32 	%rd186, %r139, 4;
	mov.u32 	%r298, %r1;
$L__BB3_157:
	.pragma "nounroll";
	mul.wide.s32 	%rd181, %r298, 4;
	add.s64 	%rd182, %rd4, %rd181;
	mov.b32 	%r216, 2147483647;
	st.global.u32 	[%rd182], %r216;
	add.s64 	%rd183, %rd3, %rd181;
	st.global.u32 	[%rd183], %r216;
	add.s64 	%rd184, %rd2, %rd181;
	st.global.u32 	[%rd184], %r216;
	add.s64 	%rd185, %rd1, %rd181;
	st.global.u32 	[%rd185], %r216;
	add.s64 	%rd187, %rd182, %rd186;
	st.global.u32 	[%rd187], %r216;
	add.s64 	%rd188, %rd183, %rd186;
	st.global.u32 	[%rd188], %r216;
	add.s64 	%rd189, %rd184, %rd186;
	st.global.u32 	[%rd189], %r216;
	add.s64 	%rd190, %rd185, %rd186;
	st.global.u32 	[%rd190], %r216;
	add.s64 	%rd191, %rd187, %rd186;
	st.global.u32 	[%rd191], %r216;
	add.s64 	%rd192, %rd188, %rd186;
	st.global.u32 	[%rd192], %r216;
	add.s64 	%rd193, %rd189, %rd186;
	st.global.u32 	[%rd193], %r216;
	add.s64 	%rd194, %rd190, %rd186;
	st.global.u32 	[%rd194], %r216;
	add.s64 	%rd195, %rd191, %rd186;
	st.global.u32 	[%rd195], %r216;
	add.s64 	%rd196, %rd192, %rd186;
	st.global.u32 	[%rd196], %r216;
	add.s64 	%rd197, %rd193, %rd186;
	st.global.u32 	[%rd197], %r216;
	add.s64 	%rd198, %rd194, %rd186;
	st.global.u32 	[%rd198], %r216;
	add.s32 	%r299, %r299, 4;
	add.s32 	%r298, %r298, %r131;
	setp.ne.s32 	%p179, %r299, 0;
	@%p179 bra 	$L__BB3_157;
$L__BB3_158:
	setp.eq.s32 	%p180, %r128, 0;
	@%p180 bra 	$L__BB3_163;
	setp.eq.s32 	%p181, %r128, 1;
	@%p181 bra 	$L__BB3_161;
	mad.lo.s32 	%r217, %r301, %r139, %r1;
	mul.wide.s32 	%rd199, %r217, 4;
	add.s64 	%rd200, %rd4, %rd199;
	mov.b32 	%r218, 2147483647;
	st.global.u32 	[%rd200], %r218;
	add.s64 	%rd201, %rd3, %rd199;
	st.global.u32 	[%rd201], %r218;
	add.s64 	%rd202, %rd2, %rd199;
	st.global.u32 	[%rd202], %r218;
	add.s64 	%rd203, %rd1, %rd199;
	st.global.u32 	[%rd203], %r218;
	mul.wide.s32 	%rd204, %r139, 4;
	add.s64 	%rd205, %rd200, %rd204;
	st.global.u32 	[%rd205], %r218;
	add.s64 	%rd206, %rd201, %rd204;
	st.global.u32 	[%rd206], %r218;
	add.s64 	%rd207, %rd202, %rd204;
	st.global.u32 	[%rd207], %r218;
	add.s64 	%rd208, %rd203, %rd204;
	st.global.u32 	[%rd208], %r218;
	add.s32 	%r301, %r301, 2;
$L__BB3_161:
	and.b32  	%r219, %r127, 1;
	setp.eq.b32 	%p182, %r219, 1;
	not.pred 	%p183, %p182;
	@%p183 bra 	$L__BB3_163;
	mad.lo.s32 	%r220, %r301, %r139, %r1;
	mul.wide.s32 	%rd209, %r220, 4;
	add.s64 	%rd210, %rd4, %rd209;
	mov.b32 	%r221, 2147483647;
	st.global.u32 	[%rd210], %r221;
	add.s64 	%rd211, %rd3, %rd209;
	st.global.u32 	[%rd211], %r221;
	add.s64 	%rd212, %rd2, %rd209;
	st.global.u32 	[%rd212], %r221;
	add.s64 	%rd213, %rd1, %rd209;
	st.global.u32 	[%rd213], %r221;
$L__BB3_163:
	ret;

}


// ===== COMPILED SASS (sm_100) =====

	.target	sm_100

	.elftype	@"ET_EXEC"


//--------------------- .note.nv.tkinfo           --------------------------
	.section	.note.nv.tkinfo,"",@"SHT_NOTE"
	.sectionflags	@"SHF_NOTE_NV_TKINFO"
	.tkinfo
        /*0018*/ 	.word	0x00000002
        /*0030*/ 	.string	""
        /*0030*/ 	.string	"ptxas"
        /*0030*/ 	.string	"Cuda compilation tools, release 13.0, V13.0.88"
        /*0030*/ 	.string	"Build cuda_13.0.r13.0/compiler.36424714_0"
        /*0030*/ 	.string	"-arch sm_100 -m 64 "



//--------------------- .note.nv.cuinfo           --------------------------
	.section	.note.nv.cuinfo,"",@"SHT_NOTE"
	.sectionflags	@"SHF_NOTE_NV_CUINFO"
        /*0018*/ 	.short	0x0002
        /*001a*/ 	.short	0x0064
        /*001c*/ 	.short	0x0082
	.zero		2


//--------------------- .nv.info                  --------------------------
	.section	.nv.info,"",@"SHT_CUDA_INFO"
	.align	4


	//----- nvinfo : EIATTR_REGCOUNT
	.align		4
        /*0000*/ 	.byte	0x04, 0x2f
        /*0002*/ 	.short	(.L_1 - .L_0)
	.align		4
.L_0:
        /*0004*/ 	.word	index@(fvg_trailing_stop_batch_f32)
        /*0008*/ 	.word	0x00000038


	//----- nvinfo : EIATTR_FRAME_SIZE
	.align		4
.L_1:
        /*000c*/ 	.byte	0x04, 0x11
        /*000e*/ 	.short	(.L_3 - .L_2)
	.align		4
.L_2:
        /*0010*/ 	.word	index@($__internal_3_$__cuda_sm3x_div_rn_noftz_f32_slowpath)
        /*0014*/ 	.word	0x00001460


	//----- nvinfo : EIATTR_FRAME_SIZE
	.align		4
.L_3:
        /*0018*/ 	.byte	0x04, 0x11
        /*001a*/ 	.short	(.L_5 - .L_4)
	.align		4
.L_4:
        /*001c*/ 	.word	index@(fvg_trailing_stop_batch_f32)
        /*0020*/ 	.word	0x00001460


	//----- nvinfo : EIATTR_REGCOUNT
	.align		4
.L_5:
        /*0024*/ 	.byte	0x04, 0x2f
        /*0026*/ 	.short	(.L_7 - .L_6)
	.align		4
.L_6:
        /*0028*/ 	.word	index@(fvg_trailing_stop_batch_shmem_f32)
        /*002c*/ 	.word	0x00000048


	//----- nvinfo : EIATTR_FRAME_SIZE
	.align		4
.L_7:
        /*0030*/ 	.byte	0x04, 0x11
        /*0032*/ 	.short	(.L_9 - .L_8)
	.align		4
.L_8:
        /*0034*/ 	.word	index@($__internal_2_$__cuda_sm3x_div_rn_noftz_f32_slowpath)
        /*0038*/ 	.word	0x00000800


	//----- nvinfo : EIATTR_FRAME_SIZE
	.align		4
.L_9:
        /*003c*/ 	.byte	0x04, 0x11
        /*003e*/ 	.short	(.L_11 - .L_10)
	.align		4
.L_10:
        /*0040*/ 	.word	index@(fvg_trailing_stop_batch_shmem_f32)
        /*0044*/ 	.word	0x00000800


	//----- nvinfo : EIATTR_REGCOUNT
	.align		4
.L_11:
        /*0048*/ 	.byte	0x04, 0x2f
        /*004a*/ 	.short	(.L_13 - .L_12)
	.align		4
.L_12:
        /*004c*/ 	.word	index@(fvg_trailing_stop_batch_small_shmem_f32)
        /*0050*/ 	.word	0x00000044


	//----- nvinfo : EIATTR_FRAME_SIZE
	.align		4
.L_13:
        /*0054*/ 	.byte	0x04, 0x11
        /*0056*/ 	.short	(.L_15 - .L_14)
	.align		4
.L_14:
        /*0058*/ 	.word	index@($__internal_1_$__cuda_sm3x_div_rn_noftz_f32_slowpath)
        /*005c*/ 	.word	0x00000100


	//----- nvinfo : EIATTR_FRAME_SIZE
	.align		4
.L_15:
        /*0060*/ 	.byte	0x04, 0x11
        /*0062*/ 	.short	(.L_17 - .L_16)
	.align		4
.L_16:
        /*0064*/ 	.word	index@(fvg_trailing_stop_batch_small_shmem_f32)
        /*0068*/ 	.word	0x00000100


	//----- nvinfo : EIATTR_REGCOUNT
	.align		4
.L_17:
        /*006c*/ 	.byte	0x04, 0x2f
        /*006e*/ 	.short	(.L_19 - .L_18)
	.align		4
.L_18:
        /*0070*/ 	.word	index@(fvg_trailing_stop_many_series_one_param_f32)
        /*0074*/ 	.word	0x0000002a


	//----- nvinfo : EIATTR_FRAME_SIZE
	.align		4
.L_19:
        /*0078*/ 	.byte	0x04, 0x11
        /*007a*/ 	.short	(.L_21 - .L_20)
	.align		4
.L_20:
        /*007c*/ 	.word	index@($__internal_0_$__cuda_sm20_div_rn_f64_full)
        /*0080*/ 	.word	0x00001a00


	//----- nvinfo : EIATTR_FRAME_SIZE
	.align		4
.L_21:
        /*0084*/ 	.byte	0x04, 0x11
        /*0086*/ 	.short	(.L_23 - .L_22)
	.align		4
.L_22:
        /*0088*/ 	.word	index@(fvg_trailing_stop_many_series_one_param_f32)
        /*008c*/ 	.word	0x00001a00


	//----- nvinfo : EIATTR_MIN_STACK_SIZE
	.align		4
.L_23:
        /*0090*/ 	.byte	0x04, 0x12
        /*0092*/ 	.short	(.L_25 - .L_24)
	.align		4
.L_24:
        /*0094*/ 	.word	index@(fvg_trailing_stop_many_series_one_param_f32)
        /*0098*/ 	.word	0x00001a00


	//----- nvinfo : EIATTR_MIN_STACK_SIZE
	.align		4
.L_25:
        /*009c*/ 	.byte	0x04, 0x12
        /*009e*/ 	.short	(.L_27 - .L_26)
	.align		4
.L_26:
        /*00a0*/ 	.word	index@(fvg_trailing_stop_batch_small_shmem_f32)
        /*00a4*/ 	.word	0x00000100


	//----- nvinfo : EIATTR_MIN_STACK_SIZE
	.align		4
.L_27:
        /*00a8*/ 	.byte	0x04, 0x12
        /*00aa*/ 	.short	(.L_29 - .L_28)
	.align		4
.L_28:
        /*00ac*/ 	.word	index@(fvg_trailing_stop_batch_shmem_f32)
        /*00b0*/ 	.word	0x00000800


	//----- nvinfo : EIATTR_MIN_STACK_SIZE
	.align		4
.L_29:
        /*00b4*/ 	.byte	0x04, 0x12
        /*00b6*/ 	.short	(.L_31 - .L_30)
	.align		4
.L_30:
        /*00b8*/ 	.word	index@(fvg_trailing_stop_batch_f32)
        /*00bc*/ 	.word	0x00001460
.L_31:


//--------------------- .nv.compat                --------------------------
	.section	.nv.compat,"",@"SHT_CUDA_COMPAT_INFO"
	.align	4
        /*0000*/ 	.byte	0x02, 0x09, 0x00, 0x00, 0x02, 0x02, 0x01, 0x00, 0x02, 0x05, 0x05, 0x00, 0x03, 0x07, 0x01, 0x01
        /*0010*/ 	.byte	0x02, 0x03, 0x00, 0x00, 0x02, 0x06, 0x01, 0x00, 0x04, 0x0b, 0x08, 0x00, 0x01, 0x00, 0x00, 0x00
        /*0020*/ 	.byte	0x00, 0x00, 0x00, 0x00


//--------------------- .nv.info.fvg_trailing_stop_many_series_one_param_f32 --------------------------
	.section	.nv.info.fvg_trailing_stop_many_series_one_param_f32,"",@"SHT_CUDA_INFO"
	.sectionflags	@""
	.align	4


	//----- nvinfo : EIATTR_CUDA_API_VERSION
	.align		4
        /*0000*/ 	.byte	0x04, 0x37
        /*0002*/ 	.short	(.L_33 - .L_32)
.L_32:
        /*0004*/ 	.word	0x00000082


	//----- nvinfo : EIATTR_KPARAM_INFO
	.align		4
.L_33:
        /*0008*/ 	.byte	0x04, 0x17
        /*000a*/ 	.short	(.L_35 - .L_34)
.L_34:
        /*000c*/ 	.word	0x00000000
        /*0010*/ 	.short	0x000b
        /*0012*/ 	.short	0x0048
        /*0014*/ 	.byte	0x00, 0xf5, 0x21, 0x00


	//----- nvinfo : EIATTR_KPARAM_INFO
	.align		4
.L_35:
        /*0018*/ 	.byte	0x04, 0x17
        /*001a*/ 	.short	(.L_37 - .L_36)
.L_36:
        /*001c*/ 	.word	0x00000000
        /*0020*/ 	.short	0x000a
        /*0022*/ 	.short	0x0040
        /*0024*/ 	.byte	0x00, 0xf5, 0x21, 0x00


	//----- nvinfo : EIATTR_KPARAM_INFO
	.align		4
.L_37:
        /*0028*/ 	.byte	0x04, 0x17
        /*002a*/ 	.short	(.L_39 - .L_38)
.L_38:
        /*002c*/ 	.word	0x00000000
        /*0030*/ 	.short	0x0009
        /*0032*/ 	.short	0x0038
        /*0034*/ 	.byte	0x00, 0xf5, 0x21, 0x00


	//----- nvinfo : EIATTR_KPARAM_INFO
	.align		4
.L_39:
        /*0038*/ 	.byte	0x04, 0x17
        /*003a*/ 	.short	(.L_41 - .L_40)
.L_40:
        /*003c*/ 	.word	0x00000000
        /*0040*/ 	.short	0x0008
        /*0042*/ 	.short	0x0030
        /*0044*/ 	.byte	0x00, 0xf5, 0x21, 0x00


	//----- nvinfo : EIATTR_KPARAM_INFO
	.align		4
.L_41:
        /*0048*/ 	.byte	0x04, 0x17
        /*004a*/ 	.short	(.L_43 - .L_42)
.L_42:
        /*004c*/ 	.word	0x00000000
        /*0050*/ 	.short	0x0007
        /*0052*/ 	.short	0x0028
        /*0054*/ 	.byte	0x00, 0xf0, 0x11, 0x00


	//----- nvinfo : EIATTR_KPARAM_INFO
	.align		4
.L_43:
        /*0058*/ 	.byte	0x04, 0x17
        /*005a*/ 	.short	(.L_45 - .L_44)
.L_44:
        /*005c*/ 	.word	0x00000000
        /*0060*/ 	.short	0x0006
        /*0062*/ 	.short	0x0024
        /*0064*/ 	.byte	0x00, 0xf0, 0x11, 0x00


	//----- nvinfo : EIATTR_KPARAM_INFO
	.align		4
.L_45:
        /*0068*/ 	.byte	0x04, 0x17
        /*006a*/ 	.short	(.L_47 - .L_46)
.L_46:
        /*006c*/ 	.word	0x00000000
        /*0070*/ 	.short	0x0005
        /*0072*/ 	.short	0x0020
        /*0074*/ 	.byte	0x00, 0xf0, 0x11, 0x00


	//----- nvinfo : EIATTR_KPARAM_INFO
	.align		4
.L_47:
        /*0078*/ 	.byte	0x04, 0x17
        /*007a*/ 	.short	(.L_49 - .L_48)
.L_48:
        /*007c*/ 	.word	0x00000000
        /*0080*/ 	.short	0x0004
        /*0082*/ 	.short	0x001c
        /*0084*/ 	.byte	0x00, 0xf0, 0x11, 0x00


	//----- nvinfo : EIATTR_KPARAM_INFO
	.align		4
.L_49:
        /*0088*/ 	.byte	0x04, 0x17
        /*008a*/ 	.short	(.L_51 - .L_50)
.L_50:
        /*008c*/ 	.word	0x00000000
        /*0090*/ 	.short	0x0003
        /*0092*/ 	.short	0x0018
        /*0094*/ 	.byte	0x00, 0xf0, 0x11, 0x00


	//----- nvinfo : EIATTR_KPARAM_INFO
	.align		4
.L_51:
        /*0098*/ 	.byte	0x04, 0x17
        /*009a*/ 	.short	(.L_53 - .L_52)
.L_52:
        /*009c*/ 	.word	0x00000000
        /*00a0*/ 	.short	0x0002
        /*00a2*/ 	.short	0x0010
        /*00a4*/ 	.byte	0x00, 0xf5, 0x21, 0x00


	//----- nvinfo : EIATTR_KPARAM_INFO
	.align		4
.L_53:
        /*00a8*/ 	.byte	0x04, 0x17
        /*00aa*/ 	.short	(.L_55 - .L_54)
.L_54:
        /*00ac*/ 	.word	0x00000000
        /*00b0*/ 	.short	0x0001
        /*00b2*/ 	.short	0x0008
        /*00b4*/ 	.byte	0x00, 0xf5, 0x21, 0x00


	//----- nvinfo : EIATTR_KPARAM_INFO
	.align		4
.L_55:
        /*00b8*/ 	.byte	0x04, 0x17
        /*00ba*/ 	.short	(.L_57 - .L_56)
.L_56:
        /*00bc*/ 	.word	0x00000000
        /*00c0*/ 	.short	0x0000
        /*00c2*/ 	.short	0x0000
        /*00c4*/ 	.byte	0x00, 0xf5, 0x21, 0x00


	//----- nvinfo : EIATTR_SPARSE_MMA_MASK
	.align		4
.L_57:
        /*00c8*/ 	.byte	0x03, 0x50
        /*00ca*/ 	.short	0x0000


	//----- nvinfo : EIATTR_MAXREG_COUNT
	.align		4
        /*00cc*/ 	.byte	0x03, 0x1b
        /*00ce*/ 	.short	0x00ff


	//----- nvinfo : EIATTR_MERCURY_ISA_VERSION
	.align		4
        /*00d0*/ 	.byte	0x03, 0x5f
        /*00d2*/ 	.short	0x0101


	//----- nvinfo : EIATTR_VRC_CTA_INIT_COUNT
	.align		4
        /*00d4*/ 	.byte	0x02, 0x4a
	.zero		1
	.zero		1


	//----- nvinfo : EIATTR_EXIT_INSTR_OFFSETS
	.align		4
        /*00d8*/ 	.byte	0x04, 0x1c
        /*00da*/ 	.short	(.L_59 - .L_58)


	//   ....[0]....
.L_58:
        /*00dc*/ 	.word	0x000000a0


	//   ....[1]....
        /*00e0*/ 	.word	0x00000700


	//   ....[2]....
        /*00e4*/ 	.word	0x000008c0


	//   ....[3]....
        /*00e8*/ 	.word	0x000009f0


	//   ....[4]....
        /*00ec*/ 	.word	0x00003ad0


	//   ....[5]....
        /*00f0*/ 	.word	0x00003e60


	//   ....[6]....
        /*00f4*/ 	.word	0x00004040


	//   ....[7]....
        /*00f8*/ 	.word	0x00004130


	//----- nvinfo : EIATTR_CRS_STACK_SIZE
	.align		4
.L_59:
        /*00fc*/ 	.byte	0x04, 0x1e
        /*00fe*/ 	.short	(.L_61 - .L_60)
.L_60:
        /*0100*/ 	.word	0x00000000


	//----- nvinfo : EIATTR_CBANK_PARAM_SIZE
	.align		4
.L_61:
        /*0104*/ 	.byte	0x03, 0x19
        /*0106*/ 	.short	0x0050


	//----- nvinfo : EIATTR_PARAM_CBANK
	.align		4
        /*0108*/ 	.byte	0x04, 0x0a
        /*010a*/ 	.short	(.L_63 - .L_62)
	.align		4
.L_62:
        /*010c*/ 	.word	index@(.nv.constant0.fvg_trailing_stop_many_series_one_param_f32)
        /*0110*/ 	.short	0x0380
        /*0112*/ 	.short	0x0050


	//----- nvinfo : EIATTR_SW_WAR
	.align		4
.L_63:
        /*0114*/ 	.byte	0x04, 0x36
        /*0116*/ 	.short	(.L_65 - .L_64)
.L_64:
        /*0118*/ 	.word	0x00000008
.L_65:


//--------------------- .nv.info.fvg_trailing_stop_batch_small_shmem_f32 --------------------------
	.section	.nv.info.fvg_trailing_stop_batch_small_shmem_f32,"",@"SHT_CUDA_INFO"
	.sectionflags	@""
	.align	4


	//----- nvinfo : EIATTR_CUDA_API_VERSION
	.align		4
        /*0000*/ 	.byte	0x04, 0x37
        /*0002*/ 	.short	(.L_67 - .L_66)
.L_66:
        /*0004*/ 	.word	0x00000082


	//----- nvinfo : EIATTR_KPARAM_INFO
	.align		4
.L_67:
        /*0008*/ 	.byte	0x04, 0x17
        /*000a*/ 	.short	(.L_69 - .L_68)
.L_68:
        /*000c*/ 	.word	0x00000000
        /*0010*/ 	.short	0x000d
        /*0012*/ 	.short	0x0064
        /*0014*/ 	.byte	0x00, 0xf0, 0x11, 0x00


	//----- nvinfo : EIATTR_KPARAM_INFO
	.align		4
.L_69:
        /*0018*/ 	.byte	0x04, 0x17
        /*001a*/ 	.short	(.L_71 - .L_70)
.L_70:
        /*001c*/ 	.word	0x00000000
        /*0020*/ 	.short	0x000c
        /*0022*/ 	.short	0x0060
        /*0024*/ 	.byte	0x00, 0xf0, 0x11, 0x00


	//----- nvinfo : EIATTR_KPARAM_INFO
	.align		4
.L_71:
        /*0028*/ 	.byte	0x04, 0x17
        /*002a*/ 	.short	(.L_73 - .L_72)
.L_72:
        /*002c*/ 	.word	0x00000000
        /*0030*/ 	.short	0x000b
        /*0032*/ 	.short	0x0058
        /*0034*/ 	.byte	0x00, 0xf5, 0x21, 0x00


	//----- nvinfo : EIATTR_KPARAM_INFO
	.align		4
.L_73:
        /*0038*/ 	.byte	0x04, 0x17
        /*003a*/ 	.short	(.L_75 - .L_74)
.L_74:
        /*003c*/ 	.word	0x00000000
        /*0040*/ 	.short	0x000a
        /*0042*/ 	.short	0x0050
        /*0044*/ 	.byte	0x00, 0xf5, 0x21, 0x00


	//----- nvinfo : EIATTR_KPARAM_INFO
	.align		4
.L_75:
        /*0048*/ 	.byte	0x04, 0x17
        /*004a*/ 	.short	(.L_77 - .L_76)
.L_76:
        /*004c*/ 	.word	0x00000000
        /*0050*/ 	.short	0x0009
        /*0052*/ 	.short	0x0048
        /*0054*/ 	.byte	0x00, 0xf5, 0x21, 0x00


	//----- nvinfo : EIATTR_KPARAM_INFO
	.align		4
.L_77:
        /*0058*/ 	.byte	0x04, 0x17
        /*005a*/ 	.short	(.L_79 - .L_78)
.L_78:
        /*005c*/ 	.word	0x00000000
        /*0060*/ 	.short	0x0008
        /*0062*/ 	.short	0x0040
        /*0064*/ 	.byte	0x00, 0xf5, 0x21, 0x00


	//----- nvinfo : EIATTR_KPARAM_INFO
	.align		4
.L_79:
        /*0068*/ 	.byte	0x04, 0x17
        /*006a*/ 	.short	(.L_81 - .L_80)
.L_80:
        /*006c*/ 	.word	0x00000000
        /*0070*/ 	.short	0x0007
        /*0072*/ 	.short	0x0038
        /*0074*/ 	.byte	0x00, 0xf0, 0x11, 0x00


	//----- nvinfo : EIATTR_KPARAM_INFO
	.align		4
.L_81:
        /*0078*/ 	.byte	0x04, 0x17
        /*007a*/ 	.short	(.L_83 - .L_82)
.L_82:
        /*007c*/ 	.word	0x00000000
        /*0080*/ 	.short	0x0006
        /*0082*/ 	.short	0x0030
        /*0084*/ 	.byte	0x00, 0xf5, 0x21, 0x00


	//----- nvinfo : EIATTR_KPARAM_INFO
	.align		4
.L_83:
        /*0088*/ 	.byte	0x04, 0x17
        /*008a*/ 	.short	(.L_85 - .L_84)
.L_84:
        /*008c*/ 	.word	0x00000000
        /*0090*/ 	.short	0x0005
        /*0092*/ 	.short	0x0028
        /*0094*/ 	.byte	0x00, 0xf5, 0x21, 0x00


	//----- nvinfo : EIATTR_KPARAM_INFO
	.align		4
.L_85:
        /*0098*/ 	.byte	0x04, 0x17
        /*009a*/ 	.short	(.L_87 - .L_86)
.L_86:
        /*009c*/ 	.word	0x00000000
        /*00a0*/ 	.short	0x0004
        /*00a2*/ 	.short	0x0020
        /*00a4*/ 	.byte	0x00, 0xf5, 0x21, 0x00


	//----- nvinfo : EIATTR_KPARAM_INFO
	.align		4
.L_87:
        /*00a8*/ 	.byte	0x04, 0x17
        /*00aa*/ 	.short	(.L_89 - .L_88)
.L_88:
        /*00ac*/ 	.word	0x00000000
        /*00b0*/ 	.short	0x0003
        /*00b2*/ 	.short	0x0018
        /*00b4*/ 	.byte	0x00, 0xf0, 0x11, 0x00


	//----- nvinfo : EIATTR_KPARAM_INFO
	.align		4
.L_89:
        /*00b8*/ 	.byte	0x04, 0x17
        /*00ba*/ 	.short	(.L_91 - .L_90)
.L_90:
        /*00bc*/ 	.word	0x00000000
        /*00c0*/ 	.short	0x0002
        /*00c2*/ 	.short	0x0010
        /*00c4*/ 	.byte	0x00, 0xf5, 0x21, 0x00


	//----- nvinfo : EIATTR_KPARAM_INFO
	.align		4
.L_91:
        /*00c8*/ 	.byte	0x04, 0x17
        /*00ca*/ 	.short	(.L_93 - .L_92)
.L_92:
        /*00cc*/ 	.word	0x00000000
        /*00d0*/ 	.short	0x0001
        /*00d2*/ 	.short	0x0008
        /*00d4*/ 	.byte	0x00, 0xf5, 0x21, 0x00


	//----- nvinfo : EIATTR_KPARAM_INFO
	.align		4
.L_93:
        /*00d8*/ 	.byte	0x04, 0x17
        /*00da*/ 	.short	(.L_95 - .L_94)
.L_94:
        /*00dc*/ 	.word	0x00000000
        /*00e0*/ 	.short	0x0000
        /*00e2*/ 	.short	0x0000
        /*00e4*/ 	.byte	0x00, 0xf5, 0x21, 0x00


	//----- nvinfo : EIATTR_SPARSE_MMA_MASK
	.align		4
.L_95:
        /*00e8*/ 	.byte	0x03, 0x50
        /*00ea*/ 	.short	0x0000


	//----- nvinfo : EIATTR_MAXREG_COUNT
	.align		4
        /*00ec*/ 	.byte	0x03, 0x1b
        /*00ee*/ 	.short	0x00ff


	//----- nvinfo : EIATTR_NUM_BARRIERS
	.align		4
        /*00f0*/ 	.byte	0x02, 0x4c
        /*00f2*/ 	.byte	0x01
	.zero		1


	//----- nvinfo : EIATTR_MERCURY_ISA_VERSION
	.align		4
        /*00f4*/ 	.byte	0x03, 0x5f
        /*00f6*/ 	.short	0x0101


	//----- nvinfo : EIATTR_VRC_CTA_INIT_COUNT
	.align		4
        /*00f8*/ 	.byte	0x02, 0x4a
	.zero		1
	.zero		1


	//----- nvinfo : EIATTR_EXIT_INSTR_OFFSETS
	.align		4
        /*00fc*/ 	.byte	0x04, 0x1c
        /*00fe*/ 	.short	(.L_97 - .L_96)


	//   ....[0]....
.L_96:
        /*0100*/ 	.word	0x000003b0


	//   ....[1]....
        /*0104*/ 	.word	0x000003d0


	//   ....[2]....
        /*0108*/ 	.word	0x00000a00


	//   ....[3]....
        /*010c*/ 	.word	0x00000a80


	//   ....[4]....
        /*0110*/ 	.word	0x000011b0


	//   ....[5]....
        /*0114*/ 	.word	0x00005e40


	//----- nvinfo : EIATTR_CRS_STACK_SIZE
	.align		4
.L_97:
        /*0118*/ 	.byte	0x04, 0x1e
        /*011a*/ 	.short	(.L_99 - .L_98)
.L_98:
        /*011c*/ 	.word	0x00000000


	//----- nvinfo : EIATTR_CBANK_PARAM_SIZE
	.align		4
.L_99:
        /*0120*/ 	.byte	0x03, 0x19
        /*0122*/ 	.short	0x0068


	//----- nvinfo : EIATTR_PARAM_CBANK
	.align		4
        /*0124*/ 	.byte	0x04, 0x0a
        /*0126*/ 	.short	(.L_101 - .L_100)
	.align		4
.L_100:
        /*0128*/ 	.word	index@(.nv.constant0.fvg_trailing_stop_batch_small_shmem_f32)
        /*012c*/ 	.short	0x0380
        /*012e*/ 	.short	0x0068


	//----- nvinfo : EIATTR_SW_WAR
	.align		4
.L_101:
        /*0130*/ 	.byte	0x04, 0x36
        /*0132*/ 	.short	(.L_103 - .L_102)
.L_102:
        /*0134*/ 	.word	0x00000008
.L_103:


//--------------------- .nv.info.fvg_trailing_stop_batch_shmem_f32 --------------------------
	.section	.nv.info.fvg_trailing_stop_batch_shmem_f32,"",@"SHT_CUDA_INFO"
	.sectionflags	@""
	.align	4


	//----- nvinfo : EIATTR_CUDA_API_VERSION
	.align		4
        /*0000*/ 	.byte	0x04, 0x37
        /*0002*/ 	.short	(.L_105 - .L_104)
.L_104:
        /*0004*/ 	.word	0x00000082


	//----- nvinfo : EIATTR_KPARAM_INFO
	.align		4
.L_105:
        /*0008*/ 	.byte	0x04, 0x17
        /*000a*/ 	.short	(.L_107 - .L_106)
.L_106:
        /*000c*/ 	.word	0x00000000
        /*0010*/ 	.short	0x000d
        /*0012*/ 	.short	0x0064
        /*0014*/ 	.byte	0x00, 0xf0, 0x11, 0x00


	//----- nvinfo : EIATTR_KPARAM_INFO
	.align		4
.L_107:
        /*0018*/ 	.byte	0x04, 0x17
        /*001a*/ 	.short	(.L_109 - .L_108)
.L_108:
        /*001c*/ 	.word	0x00000000
        /*0020*/ 	.short	0x000c
        /*0022*/ 	.short	0x0060
        /*0024*/ 	.byte	0x00, 0xf0, 0x11, 0x00


	//----- nvinfo : EIATTR_KPARAM_INFO
	.align		4
.L_109:
        /*0028*/ 	.byte	0x04, 0x17
        /*002a*/ 	.short	(.L_111 - .L_110)
.L_110:
        /*002c*/ 	.word	0x00000000
        /*0030*/ 	.short	0x000b
        /*0032*/ 	.short	0x0058
        /*0034*/ 	.byte	0x00, 0xf5, 0x21, 0x00


	//----- nvinfo : EIATTR_KPARAM_INFO
	.align		4
.L_111:
        /*0038*/ 	.byte	0x04, 0x17
        /*003a*/ 	.short	(.L_113 - .L_112)
.L_112:
        /*003c*/ 	.word	0x00000000
        /*0040*/ 	.short	0x000a
        /*0042*/ 	.short	0x0050
        /*0044*/ 	.byte	0x00, 0xf5, 0x21, 0x00


	//----- nvinfo : EIATTR_KPARAM_INFO
	.align		4
.L_113:
        /*0048*/ 	.byte	0x04, 0x17
        /*004a*/ 	.short	(.L_115 - .L_114)
.L_114:
        /*004c*/ 	.word	0x00000000
        /*0050*/ 	.short	0x0009
        /*0052*/ 	.short	0x0048
        /*0054*/ 	.byte	0x00, 0xf5, 0x21, 0x00


	//----- nvinfo : EIATTR_KPARAM_INFO
	.align		4
.L_115:
        /*0058*/ 	.byte	0x04, 0x17
        /*005a*/ 	.short	(.L_117 - .L_116)
.L_116:
        /*005c*/ 	.word	0x00000000
        /*0060*/ 	.short	0x0008
        /*0062*/ 	.short	0x0040
        /*0064*/ 	.byte	0x00, 0xf5, 0x21, 0x00


	//----- nvinfo : EIATTR_KPARAM_INFO
	.align		4
.L_117:
        /*0068*/ 	.byte	0x04, 0x17
        /*006a*/ 	.short	(.L_119 - .L_118)
.L_118:
        /*006c*/ 	.word	0x00000000
        /*0070*/ 	.short	0x0007
        /*0072*/ 	.short	0x0038
        /*0074*/ 	.byte	0x00, 0xf0, 0x11, 0x00


	//----- nvinfo : EIATTR_KPARAM_INFO
	.align		4
.L_119:
        /*0078*/ 	.byte	0x04, 0x17
        /*007a*/ 	.short	(.L_121 - .L_120)
.L_120:
        /*007c*/ 	.word	0x00000000
        /*0080*/ 	.short	0x0006
        /*0082*/ 	.short	0x0030
        /*0084*/ 	.byte	0x00, 0xf5, 0x21, 0x00


	//----- nvinfo : EIATTR_KPARAM_INFO
	.align		4
.L_121:
        /*0088*/ 	.byte	0x04, 0x17
        /*008a*/ 	.short	(.L_123 - .L_122)
.L_122:
        /*008c*/ 	.word	0x00000000
        /*0090*/ 	.short	0x0005
        /*0092*/ 	.short	0x0028
        /*0094*/ 	.byte	0x00, 0xf5, 0x21, 0x00


	//----- nvinfo : EIATTR_KPARAM_INFO
	.align		4
.L_123:
        /*0098*/ 	.byte	0x04, 0x17
        /*009a*/ 	.short	(.L_125 - .L_124)
.L_124:
        /*009c*/ 	.word	0x00000000
        /*00a0*/ 	.short	0x0004
        /*00a2*/ 	.short	0x0020
        /*00a4*/ 	.byte	0x00, 0xf5, 0x21, 0x00


	//----- nvinfo : EIATTR_KPARAM_INFO
	.align		4
.L_125:
        /*00a8*/ 	.byte	0x04, 0x17
        /*00aa*/ 	.short	(.L_127 - .L_126)
.L_126:
        /*00ac*/ 	.word	0x00000000
        /*00b0*/ 	.short	0x0003
        /*00b2*/ 	.short	0x0018
        /*00b4*/ 	.byte	0x00, 0xf0, 0x11, 0x00


	//----- nvinfo : EIATTR_KPARAM_INFO
	.align		4
.L_127:
        /*00b8*/ 	.byte	0x04, 0x17
        /*00ba*/ 	.short	(.L_129 - .L_128)
.L_128:
        /*00bc*/ 	.word	0x00000000
        /*00c0*/ 	.short	0x0002
        /*00c2*/ 	.short	0x0010
        /*00c4*/ 	.byte	0x00, 0xf5, 0x21, 0x00


	//----- nvinfo : EIATTR_KPARAM_INFO
	.align		4
.L_129:
        /*00c8*/ 	.byte	0x04, 0x17
        /*00ca*/ 	.short	(.L_131 - .L_130)
.L_130:
        /*00cc*/ 	.word	0x00000000
        /*00d0*/ 	.short	0x0001
        /*00d2*/ 	.short	0x0008
        /*00d4*/ 	.byte	0x00, 0xf5, 0x21, 0x00


	//----- nvinfo : EIATTR_KPARAM_INFO
	.align		4
.L_131:
        /*00d8*/ 	.byte	0x04, 0x17
        /*00da*/ 	.short	(.L_133 - .L_132)
.L_132:
        /*00dc*/ 	.word	0x00000000
        /*00e0*/ 	.short	0x0000
        /*00e2*/ 	.short	0x0000
        /*00e4*/ 	.byte	0x00, 0xf5, 0x21, 0x00


	//----- nvinfo : EIATTR_SPARSE_MMA_MASK
	.align		4
.L_133:
        /*00e8*/ 	.byte	0x03, 0x50
        /*00ea*/ 	.short	0x0000


	//----- nvinfo : EIATTR_MAXREG_COUNT
	.align		4
        /*00ec*/ 	.byte	0x03, 0x1b
        /*00ee*/ 	.short	0x00ff


	//----- nvinfo : EIATTR_NUM_BARRIERS
	.align		4
        /*00f0*/ 	.byte	0x02, 0x4c
        /*00f2*/ 	.byte	0x01
	.zero		1


	//----- nvinfo : EIATTR_MERCURY_ISA_VERSION
	.align		4
        /*00f4*/ 	.byte	0x03, 0x5f
        /*00f6*/ 	.short	0x0101


	//----- nvinfo : EIATTR_VRC_CTA_INIT_COUNT
	.align		4
        /*00f8*/ 	.byte	0x02, 0x4a
	.zero		1
	.zero		1


	//----- nvinfo : EIATTR_EXIT_INSTR_OFFSETS
	.align		4
        /*00fc*/ 	.byte	0x04, 0x1c
        /*00fe*/ 	.short	(.L_135 - .L_134)


	//   ....[0]....
.L_134:
        /*0100*/ 	.word	0x000003b0


	//   ....[1]....
        /*0104*/ 	.word	0x000003d0


	//   ....[2]....
        /*0108*/ 	.word	0x00000a00


	//   ....[3]....
        /*010c*/ 	.word	0x00000a80


	//   ....[4]....
        /*0110*/ 	.word	0x000011b0


	//   ....[5]....
        /*0114*/ 	.word	0x000054b0


	//----- nvinfo : EIATTR_CRS_STACK_SIZE
	.align		4
.L_135:
        /*0118*/ 	.byte	0x04, 0x1e
        /*011a*/ 	.short	(.L_137 - .L_136)
.L_136:
        /*011c*/ 	.word	0x00000000


	//----- nvinfo : EIATTR_CBANK_PARAM_SIZE
	.align		4
.L_137:
        /*0120*/ 	.byte	0x03, 0x19
        /*0122*/ 	.short	0x0068


	//----- nvinfo : EIATTR_PARAM_CBANK
	.align		4
        /*0124*/ 	.byte	0x04, 0x0a
        /*0126*/ 	.short	(.L_139 - .L_138)
	.align		4
.L_138:
        /*0128*/ 	.word	index@(.nv.constant0.fvg_trailing_stop_batch_shmem_f32)
        /*012c*/ 	.short	0x0380
        /*012e*/ 	.short	0x0068


	//----- nvinfo : EIATTR_SW_WAR
	.align		4
.L_139:
        /*0130*/ 	.byte	0x04, 0x36
        /*0132*/ 	.short	(.L_141 - .L_140)
.L_140:
        /*0134*/ 	.word	0x00000008
.L_141:


//--------------------- .nv.info.fvg_trailing_stop_batch_f32 --------------------------
	.section	.nv.info.fvg_trailing_stop_batch_f32,"",@"SHT_CUDA_INFO"
	.sectionflags	@""
	.align	4


	//----- nvinfo : EIATTR_CUDA_API_VERSION
	.align		4
        /*0000*/ 	.byte	0x04, 0x37
        /*0002*/ 	.short	(.L_143 - .L_142)
.L_142:
        /*0004*/ 	.word	0x00000082


	//----- nvinfo : EIATTR_KPARAM_INFO
	.align		4
.L_143:
        /*0008*/ 	.byte	0x04, 0x17
        /*000a*/ 	.short	(.L_145 - .L_144)
.L_144:
        /*000c*/ 	.word	0x00000000
        /*0010*/ 	.short	0x000d
        /*0012*/ 	.short	0x0064
        /*0014*/ 	.byte	0x00, 0xf0, 0x11, 0x00


	//----- nvinfo : EIATTR_KPARAM_INFO
	.align		4
.L_145:
        /*0018*/ 	.byte	0x04, 0x17
        /*001a*/ 	.short	(.L_147 - .L_146)
.L_146:
        /*001c*/ 	.word	0x00000000
        /*0020*/ 	.short	0x000c
        /*0022*/ 	.short	0x0060
        /*0024*/ 	.byte	0x00, 0xf0, 0x11, 0x00


	//----- nvinfo : EIATTR_KPARAM_INFO
	.align		4
.L_147:
        /*0028*/ 	.byte	0x04, 0x17
        /*002a*/ 	.short	(.L_149 - .L_148)
.L_148:
        /*002c*/ 	.word	0x00000000
        /*0030*/ 	.short	0x000b
        /*0032*/ 	.short	0x0058
        /*0034*/ 	.byte	0x00, 0xf5, 0x21, 0x00


	//----- nvinfo : EIATTR_KPARAM_INFO
	.align		4
.L_149:
        /*0038*/ 	.byte	0x04, 0x17
        /*003a*/ 	.short	(.L_151 - .L_150)
.L_150:
        /*003c*/ 	.word	0x00000000
        /*0040*/ 	.short	0x000a
        /*0042*/ 	.short	0x0050
        /*0044*/ 	.byte	0x00, 0xf5, 0x21, 0x00


	//----- nvinfo : EIATTR_KPARAM_INFO
	.align		4
.L_151:
        /*0048*/ 	.byte	0x04, 0x17
        /*004a*/ 	.short	(.L_153 - .L_152)
.L_152:
        /*004c*/ 	.word	0x00000000
        /*0050*/ 	.short	0x0009
        /*0052*/ 	.short	0x0048
        /*0054*/ 	.byte	0x00, 0xf5, 0x21, 0x00


	//----- nvinfo : EIATTR_KPARAM_INFO
	.align		4
.L_153:
        /*0058*/ 	.byte	0x04, 0x17
        /*005a*/ 	.short	(.L_155 - .L_154)
.L_154:
        /*005c*/ 	.word	0x00000000
        /*0060*/ 	.short	0x0008
        /*0062*/ 	.short	0x0040
        /*0064*/ 	.byte	0x00, 0xf5, 0x21, 0x00


	//----- nvinfo : EIATTR_KPARAM_INFO
	.align		4
.L_155:
        /*0068*/ 	.byte	0x04, 0x17
        /*006a*/ 	.short	(.L_157 - .L_156)
.L_156:
        /*006c*/ 	.word	0x00000000
        /*0070*/ 	.short	0x0007
        /*0072*/ 	.short	0x0038
        /*0074*/ 	.byte	0x00, 0xf0, 0x11, 0x00


	//----- nvinfo : EIATTR_KPARAM_INFO
	.align		4
.L_157:
        /*0078*/ 	.byte	0x04, 0x17
        /*007a*/ 	.short	(.L_159 - .L_158)
.L_158:
        /*007c*/ 	.word	0x00000000
        /*0080*/ 	.short	0x0006
        /*0082*/ 	.short	0x0030
        /*0084*/ 	.byte	0x00, 0xf5, 0x21, 0x00


	//----- nvinfo : EIATTR_KPARAM_INFO
	.align		4
.L_159:
        /*0088*/ 	.byte	0x04, 0x17
        /*008a*/ 	.short	(.L_161 - .L_160)
.L_160:
        /*008c*/ 	.word	0x00000000
        /*0090*/ 	.short	0x0005
        /*0092*/ 	.short	0x0028
        /*0094*/ 	.byte	0x00, 0xf5, 0x21, 0x00


	//----- nvinfo : EIATTR_KPARAM_INFO
	.align		4
.L_161:
        /*0098*/ 	.byte	0x04, 0x17
        /*009a*/ 	.short	(.L_163 - .L_162)
.L_162:
        /*009c*/ 	.word	0x00000000
        /*00a0*/ 	.short	0x0004
        /*00a2*/ 	.short	0x0020
        /*00a4*/ 	.byte	0x00, 0xf5, 0x21, 0x00


	//----- nvinfo : EIATTR_KPARAM_INFO
	.align		4
.L_163:
        /*00a8*/ 	.byte	0x04, 0x17
        /*00aa*/ 	.short	(.L_165 - .L_164)
.L_164:
        /*00ac*/ 	.word	0x00000000
        /*00b0*/ 	.short	0x0003
        /*00b2*/ 	.short	0x0018
        /*00b4*/ 	.byte	0x00, 0xf0, 0x11, 0x00


	//----- nvinfo : EIATTR_KPARAM_INFO
	.align		4
.L_165:
        /*00b8*/ 	.byte	0x04, 0x17
        /*00ba*/ 	.short	(.L_167 - .L_166)
.L_166:
        /*00bc*/ 	.word	0x00000000
        /*00c0*/ 	.short	0x0002
        /*00c2*/ 	.short	0x0010
        /*00c4*/ 	.byte	0x00, 0xf5, 0x21, 0x00


	//----- nvinfo : EIATTR_KPARAM_INFO
	.align		4
.L_167:
        /*00c8*/ 	.byte	0x04, 0x17
        /*00ca*/ 	.short	(.L_169 - .L_168)
.L_168:
        /*00cc*/ 	.word	0x00000000
        /*00d0*/ 	.short	0x0001
        /*00d2*/ 	.short	0x0008
        /*00d4*/ 	.byte	0x00, 0xf5, 0x21, 0x00


	//----- nvinfo : EIATTR_KPARAM_INFO
	.align		4
.L_169:
        /*00d8*/ 	.byte	0x04, 0x17
        /*00da*/ 	.short	(.L_171 - .L_170)
.L_170:
        /*00dc*/ 	.word	0x00000000
        /*00e0*/ 	.short	0x0000
        /*00e2*/ 	.short	0x0000
        /*00e4*/ 	.byte	0x00, 0xf5, 0x21, 0x00


	//----- nvinfo : EIATTR_SPARSE_MMA_MASK
	.align		4
.L_171:
        /*00e8*/ 	.byte	0x03, 0x50
        /*00ea*/ 	.short	0x0000


	//----- nvinfo : EIATTR_MAXREG_COUNT
	.align		4
        /*00ec*/ 	.byte	0x03, 0x1b
        /*00ee*/ 	.short	0x00ff


	//----- nvinfo : EIATTR_NUM_BARRIERS
	.align		4
        /*00f0*/ 	.byte	0x02, 0x4c
        /*00f2*/ 	.byte	0x01
	.zero		1


	//----- nvinfo : EIATTR_MERCURY_ISA_VERSION
	.align		4
        /*00f4*/ 	.byte	0x03, 0x5f
        /*00f6*/ 	.short	0x0101


	//----- nvinfo : EIATTR_VRC_CTA_INIT_COUNT
	.align		4
        /*00f8*/ 	.byte	0x02, 0x4a
	.zero		1
	.zero		1


	//----- nvinfo : EIATTR_EXIT_INSTR_OFFSETS
	.align		4
        /*00fc*/ 	.byte	0x04, 0x1c
        /*00fe*/ 	.short	(.L_173 - .L_172)


	//   ....[0]....
.L_172:
        /*0100*/ 	.word	0x000003f0


	//   ....[1]....
        /*0104*/ 	.word	0x00000420


	//   ....[2]....
        /*0108*/ 	.word	0x00000a70


	//   ....[3]....
        /*010c*/ 	.word	0x00000aa0


	//   ....[4]....
        /*0110*/ 	.word	0x00001190


	//   ....[5]....
        /*0114*/ 	.word	0x00005720


	//----- nvinfo : EIATTR_CRS_STACK_SIZE
	.align		4
.L_173:
        /*0118*/ 	.byte	0x04, 0x1e
        /*011a*/ 	.short	(.L_175 - .L_174)
.L_174:
        /*011c*/ 	.word	0x00000000


	//----- nvinfo : EIATTR_CBANK_PARAM_SIZE
	.align		4
.L_175:
        /*0120*/ 	.byte	0x03, 0x19
        /*0122*/ 	.short	0x0068


	//----- nvinfo : EIATTR_PARAM_CBANK
	.align		4
        /*0124*/ 	.byte	0x04, 0x0a
        /*0126*/ 	.short	(.L_177 - .L_176)
	.align		4
.L_176:
        /*0128*/ 	.word	index@(.nv.constant0.fvg_trailing_stop_batch_f32)
        /*012c*/ 	.short	0x0380
        /*012e*/ 	.short	0x0068


	//----- nvinfo : EIATTR_SW_WAR
	.align		4
.L_177:
        /*0130*/ 	.byte	0x04, 0x36
        /*0132*/ 	.short	(.L_179 - .L_178)
.L_178:
        /*0134*/ 	.word	0x00000008
.L_179:


//--------------------- .nv.callgraph             --------------------------
	.section	.nv.callgraph,"",@"SHT_CUDA_CALLGRAPH"
	.align	4
	.sectionentsize	8
	.align		4
        /*0000*/ 	.word	0x00000000
	.align		4
        /*0004*/ 	.word	0xffffffff
	.align		4
        /*0008*/ 	.word	0x00000000
	.align		4
        /*000c*/ 	.word	0xfffffffe
	.align		4
        /*0010*/ 	.word	0x00000000
	.align		4
        /*0014*/ 	.word	0xfffffffd
	.align		4
        /*0018*/ 	.word	0x00000000
	.align		4
        /*001c*/ 	.word	0xfffffffc


//--------------------- .text.fvg_trailing_stop_many_series_one_param_f32 --------------------------
	.section	.text.fvg_trailing_stop_many_series_one_param_f32,"ax",@progbits
	.align	128
        .global         fvg_trailing_stop_many_series_one_param_f32
        .type           fvg_trailing_stop_many_series_one_param_f32,@function
        .size           fvg_trailing_stop_many_series_one_param_f32,(.L_x_515 - fvg_trailing_stop_many_series_one_param_f32)
        .other          fvg_trailing_stop_many_series_one_param_f32,@"STO_CUDA_ENTRY STV_DEFAULT"
fvg_trailing_stop_many_series_one_param_f32:
.text.fvg_trailing_stop_many_series_one_param_f32:
[----:B------:R-:W0:Y:S01]  /*0000*/  LDC R1, c[0x0][0x37c] ;  /* 0x0000df00ff017b82 */ /* 0x000e220000000800 */
[----:B------:R-:W1:Y:S07]  /*0010*/  S2R R2, SR_TID.X ;  /* 0x0000000000027919 */ /* 0x000e6e0000002100 */
[----:B------:R-:W1:Y:S01]  /*0020*/  S2UR UR4, SR_CTAID.X ;  /* 0x00000000000479c3 */ /* 0x000e620000002500 */
[----:B0-----:R-:W-:-:S05]  /*0030*/  VIADD R1, R1, 0xffffe600 ;  /* 0xffffe60001017836 */ /* 0x001fca0000000000 */
[C---:B------:R-:W-:Y:S02]  /*0040*/  R2UR UR23, R1.reuse ;  /* 0x00000000011772ca */ /* 0x040fe400000e0000 */
[----:B------:R-:W1:Y:S01]  /*0050*/  LDC R13, c[0x0][0x360] ;  /* 0x0000d800ff0d7b82 */ /* 0x000e620000000800 */
[----:B------:R-:W-:-:S07]  /*0060*/  R2UR UR22, R1 ;  /* 0x00000000011672ca */ /* 0x000fce00000e0000 */
[----:B------:R-:W0:Y:S01]  /*0070*/  LDC R0, c[0x0][0x398] ;  /* 0x0000e600ff007b82 */ /* 0x000e220000000800 */
[----:B-1----:R-:W-:-:S05]  /*0080*/  IMAD R13, R13, UR4, R2 ;  /* 0x000000040d0d7c24 */ /* 0x002fca000f8e0202 */
[----:B0-----:R-:W-:-:S13]  /*0090*/  ISETP.GE.AND P0, PT, R13, R0, PT ;  /* 0x000000000d00720c */ /* 0x001fda0003f06270 */
[----:B------:R-:W-:Y:S05]  /*00a0*/  @P0 EXIT ;  /* 0x000000000000094d */ /* 0x000fea0003800000 */
[----:B------:R-:W0:Y:S01]  /*00b0*/  LDCU UR4, c[0x0][0x39c] ;  /* 0x00007380ff0477ac */ /* 0x000e220008000800 */
[----:B------:R-:W1:Y:S01]  /*00c0*/  LDCU.64 UR16, c[0x0][0x358] ;  /* 0x00006b00ff1077ac */ /* 0x000e620008000a00 */
[----:B0-----:R-:W-:-:S05]  /*00d0*/  IMAD.U32 R15, RZ, RZ, UR4 ;  /* 0x00000004ff0f7e24 */ /* 0x001fca000f8e00ff */
[----:B------:R-:W-:-:S13]  /*00e0*/  ISETP.GE.AND P0, PT, R15, 0x1, PT ;  /* 0x000000010f00780c */ /* 0x000fda0003f06270 */
[----:B-1----:R-:W-:Y:S05]  /*00f0*/  @!P0 BRA `(.L_x_0) ;  /* 0x00000004006c8947 */ /* 0x002fea0003800000 */
[C---:B------:R-:W-:Y:S01]  /*0100*/  ISETP.GE.U32.AND P1, PT, R15.reuse, 0x4, PT ;  /* 0x000000040f00780c */ /* 0x040fe20003f26070 */
[----:B------:R-:W-:Y:S01]  /*0110*/  IMAD.MOV.U32 R10, RZ, RZ, RZ ;  /* 0x000000ffff0a7224 */ /* 0x000fe200078e00ff */
[----:B------:R-:W-:-:S04]  /*0120*/  LOP3.LUT R12, R15, 0x3, RZ, 0xc0, !PT ;  /* 0x000000030f0c7812 */ /* 0x000fc800078ec0ff */
[----:B------:R-:W-:-:S07]  /*0130*/  ISETP.NE.AND P2, PT, R12, RZ, PT ;  /* 0x000000ff0c00720c */ /* 0x000fce0003f45270 */
[----:B------:R-:W-:Y:S06]  /*0140*/  @!P1 BRA `(.L_x_1) ;  /* 0x0000000000ac9947 */ /* 0x000fec0003800000 */
[----:B------:R-:W0:Y:S01]  /*0150*/  LDC.64 R2, c[0x0][0x3b0] ;  /* 0x0000ec00ff027b82 */ /* 0x000e220000000a00 */
[----:B------:R-:W-:Y:S01]  /*0160*/  LOP3.LUT R10, R15, 0x7ffffffc, RZ, 0xc0, !PT ;  /* 0x7ffffffc0f0a7812 */ /* 0x000fe200078ec0ff */
[----:B------:R-:W-:-:S06]  /*0170*/  UMOV UR4, URZ ;  /* 0x000000ff00047c82 */ /* 0x000fcc0008000000 */
[----:B------:R-:W1:Y:S08]  /*0180*/  LDC.64 R4, c[0x0][0x3b8] ;  /* 0x0000ee00ff047b82 */ /* 0x000e700000000a00 */
[----:B------:R-:W2:Y:S08]  /*0190*/  LDC.64 R6, c[0x0][0x3c0] ;  /* 0x0000f000ff067b82 */ /* 0x000eb00000000a00 */
[----:B------:R-:W3:Y:S02]  /*01a0*/  LDC.64 R8, c[0x0][0x3c8] ;  /* 0x0000f200ff087b82 */ /* 0x000ee40000000a00 */
.L_x_2:
[----:B0-----:R-:W-:Y:S01]  /*01b0*/  IMAD R23, R0, UR4, R13 ;  /* 0x0000000400177c24 */ /* 0x001fe2000f8e020d */
[----:B------:R-:W-:Y:S01]  /*01c0*/  UIADD3 UR4, UPT, UPT, UR4, 0x4, URZ ;  /* 0x0000000404047890 */ /* 0x000fe2000fffe0ff */
[----:B------:R-:W-:Y:S02]  /*01d0*/  IMAD.MOV.U32 R11, RZ, RZ, 0x7fffffff ;  /* 0x7fffffffff0b7424 */ /* 0x000fe400078e00ff */
[----:B0-----:R-:W-:-:S03]  /*01e0*/  IMAD.WIDE R16, R23, 0x4, R2 ;  /* 0x0000000417107825 */ /* 0x001fc600078e0202 */
[----:B------:R-:W-:Y:S01]  /*01f0*/  ISETP.NE.AND P1, PT, R10, UR4, PT ;  /* 0x000000040a007c0c */ /* 0x000fe2000bf25270 */
[C---:B-1----:R-:W-:Y:S01]  /*0200*/  IMAD.WIDE R18, R23.reuse, 0x4, R4 ;  /* 0x0000000417127825 */ /* 0x042fe200078e0204 */
[----:B------:R0:W-:Y:S03]  /*0210*/  STG.E desc[UR16][R16.64], R11 ;  /* 0x0000000b10007986 */ /* 0x0001e6000c101910 */
[C---:B--2---:R-:W-:Y:S01]  /*0220*/  IMAD.WIDE R20, R23.reuse, 0x4, R6 ;  /* 0x0000000417147825 */ /* 0x044fe200078e0206 */
[----:B------:R1:W-:Y:S03]  /*0230*/  STG.E desc[UR16][R18.64], R11 ;  /* 0x0000000b12007986 */ /* 0x0003e6000c101910 */
[----:B---3--:R-:W-:Y:S01]  /*0240*/  IMAD.WIDE R22, R23, 0x4, R8 ;  /* 0x0000000417167825 */ /* 0x008fe200078e0208 */
[----:B------:R2:W-:Y:S03]  /*0250*/  STG.E desc[UR16][R20.64], R11 ;  /* 0x0000000b14007986 */ /* 0x0005e6000c101910 */
[C---:B------:R-:W-:Y:S01]  /*0260*/  IMAD.WIDE R24, R0.reuse, 0x4, R16 ;  /* 0x0000000400187825 */ /* 0x040fe200078e0210 */
        /* <DEDUP_REMOVED lines=9> */
[C---:B0-----:R-:W-:Y:S01]  /*0300*/  IMAD.WIDE R16, R0.reuse, 0x4, R26 ;  /* 0x0000000400107825 */ /* 0x041fe200078e021a */
[----:B------:R0:W-:Y:S03]  /*0310*/  STG.E desc[UR16][R32.64], R11 ;  /* 0x0000000b20007986 */ /* 0x0001e6000c101910 */
[C---:B-1----:R-:W-:Y:S01]  /*0320*/  IMAD.WIDE R18, R0.reuse, 0x4, R28 ;  /* 0x0000000400127825 */ /* 0x042fe200078e021c */
[----:B------:R0:W-:Y:S03]  /*0330*/  STG.E desc[UR16][R16.64], R11 ;  /* 0x0000000b10007986 */ /* 0x0001e6000c101910 */
[C---:B--2---:R-:W-:Y:S01]  /*0340*/  IMAD.WIDE R20, R0.reuse, 0x4, R30 ;  /* 0x0000000400147825 */ /* 0x044fe200078e021e */
[----:B------:R0:W-:Y:S03]  /*0350*/  STG.E desc[UR16][R18.64], R11 ;  /* 0x0000000b12007986 */ /* 0x0001e6000c101910 */
[C---:B---3--:R-:W-:Y:S01]  /*0360*/  IMAD.WIDE R22, R0.reuse, 0x4, R32 ;  /* 0x0000000400167825 */ /* 0x048fe200078e0220 */
[----:B------:R0:W-:Y:S03]  /*0370*/  STG.E desc[UR16][R20.64], R11 ;  /* 0x0000000b14007986 */ /* 0x0001e6000c101910 */
[C---:B----4-:R-:W-:Y:S01]  /*0380*/  IMAD.WIDE R24, R0.reuse, 0x4, R16 ;  /* 0x0000000400187825 */ /* 0x050fe200078e0210 */
[----:B------:R0:W-:Y:S03]  /*0390*/  STG.E desc[UR16][R22.64], R11 ;  /* 0x0000000b16007986 */ /* 0x0001e6000c101910 */
[C---:B-----5:R-:W-:Y:S01]  /*03a0*/  IMAD.WIDE R26, R0.reuse, 0x4, R18 ;  /* 0x00000004001a7825 */ /* 0x060fe200078e0212 */
[----:B------:R0:W-:Y:S03]  /*03b0*/  STG.E desc[UR16][R24.64], R11 ;  /* 0x0000000b18007986 */ /* 0x0001e6000c101910 */
[----:B------:R-:W-:Y:S01]  /*03c0*/  IMAD.WIDE R34, R0, 0x4, R20 ;  /* 0x0000000400227825 */ /* 0x000fe200078e0214 */
[----:B------:R0:W-:Y:S04]  /*03d0*/  STG.E desc[UR16][R26.64], R11 ;  /* 0x0000000b1a007986 */ /* 0x0001e8000c101910 */
[----:B------:R0:W-:Y:S01]  /*03e0*/  STG.E desc[UR16][R34.64], R11 ;  /* 0x0000000b22007986 */ /* 0x0001e2000c101910 */
[----:B------:R-:W-:Y:S05]  /*03f0*/  @P1 BRA `(.L_x_2) ;  /* 0xfffffffc006c1947 */ /* 0x000fea000383ffff */
.L_x_1:
[----:B------:R-:W-:Y:S05]  /*0400*/  @!P2 BRA `(.L_x_0) ;  /* 0x0000000000a8a947 */ /* 0x000fea0003800000 */
[----:B------:R-:W-:Y:S02]  /*0410*/  ISETP.NE.AND P1, PT, R12, 0x1, PT ;  /* 0x000000010c00780c */ /* 0x000fe40003f25270 */
[----:B------:R-:W-:-:S04]  /*0420*/  LOP3.LUT R2, R15, 0x1, RZ, 0xc0, !PT ;  /* 0x000000010f027812 */ /* 0x000fc800078ec0ff */
[----:B------:R-:W-:-:S07]  /*0430*/  ISETP.NE.U32.AND P2, PT, R2, 0x1, PT ;  /* 0x000000010200780c */ /* 0x000fce0003f45070 */
[----:B------:R-:W-:Y:S06]  /*0440*/  @!P1 BRA `(.L_x_3) ;  /* 0x00000000005c9947 */ /* 0x000fec0003800000 */
[----:B------:R-:W1:Y:S01]  /*0450*/  LDC.64 R2, c[0x0][0x3b0] ;  /* 0x0000ec00ff027b82 */ /* 0x000e620000000a00 */
[C---:B0-----:R-:W-:Y:S02]  /*0460*/  IMAD R11, R10.reuse, R0, R13 ;  /* 0x000000000a0b7224 */ /* 0x041fe400078e020d */
[----:B------:R-:W-:Y:S02]  /*0470*/  IMAD.MOV.U32 R25, RZ, RZ, 0x7fffffff ;  /* 0x7fffffffff197424 */ /* 0x000fe400078e00ff */
[----:B------:R-:W-:-:S03]  /*0480*/  VIADD R10, R10, 0x2 ;  /* 0x000000020a0a7836 */ /* 0x000fc60000000000 */
[----:B------:R-:W0:Y:S08]  /*0490*/  LDC.64 R4, c[0x0][0x3b8] ;  /* 0x0000ee00ff047b82 */ /* 0x000e300000000a00 */
[----:B------:R-:W2:Y:S08]  /*04a0*/  LDC.64 R6, c[0x0][0x3c0] ;  /* 0x0000f000ff067b82 */ /* 0x000eb00000000a00 */
[----:B------:R-:W3:Y:S01]  /*04b0*/  LDC.64 R8, c[0x0][0x3c8] ;  /* 0x0000f200ff087b82 */ /* 0x000ee20000000a00 */
[----:B-1----:R-:W-:-:S05]  /*04c0*/  IMAD.WIDE R2, R11, 0x4, R2 ;  /* 0x000000040b027825 */ /* 0x002fca00078e0202 */
[----:B------:R1:W-:Y:S01]  /*04d0*/  STG.E desc[UR16][R2.64], R25 ;  /* 0x0000001902007986 */ /* 0x0003e2000c101910 */
[----:B------:R-:W-:-:S04]  /*04e0*/  IMAD.WIDE R16, R0, 0x4, R2 ;  /* 0x0000000400107825 */ /* 0x000fc800078e0202 */
[----:B0-----:R-:W-:-:S04]  /*04f0*/  IMAD.WIDE R4, R11, 0x4, R4 ;  /* 0x000000040b047825 */ /* 0x001fc800078e0204 */
[C---:B--2---:R-:W-:Y:S01]  /*0500*/  IMAD.WIDE R6, R11.reuse, 0x4, R6 ;  /* 0x000000040b067825 */ /* 0x044fe200078e0206 */
[----:B------:R1:W-:Y:S03]  /*0510*/  STG.E desc[UR16][R4.64], R25 ;  /* 0x0000001904007986 */ /* 0x0003e6000c101910 */
[----:B------:R-:W-:Y:S01]  /*0520*/  IMAD.WIDE R18, R0, 0x4, R4 ;  /* 0x0000000400127825 */ /* 0x000fe200078e0204 */
[----:B------:R1:W-:Y:S03]  /*0530*/  STG.E desc[UR16][R6.64], R25 ;  /* 0x0000001906007986 */ /* 0x0003e6000c101910 */
[----:B---3--:R-:W-:-:S04]  /*0540*/  IMAD.WIDE R8, R11, 0x4, R8 ;  /* 0x000000040b087825 */ /* 0x008fc800078e0208 */
[C---:B------:R-:W-:Y:S01]  /*0550*/  IMAD.WIDE R20, R0.reuse, 0x4, R6 ;  /* 0x0000000400147825 */ /* 0x040fe200078e0206 */
[----:B------:R1:W-:Y:S03]  /*0560*/  STG.E desc[UR16][R8.64], R25 ;  /* 0x0000001908007986 */ /* 0x0003e6000c101910 */
[----:B------:R-:W-:Y:S01]  /*0570*/  IMAD.WIDE R22, R0, 0x4, R8 ;  /* 0x0000000400167825 */ /* 0x000fe200078e0208 */
[----:B------:R1:W-:Y:S04]  /*0580*/  STG.E desc[UR16][R16.64], R25 ;  /* 0x0000001910007986 */ /* 0x0003e8000c101910 */
[----:B------:R1:W-:Y:S04]  /*0590*/  STG.E desc[UR16][R18.64], R25 ;  /* 0x0000001912007986 */ /* 0x0003e8000c101910 */
[----:B------:R1:W-:Y:S04]  /*05a0*/  STG.E desc[UR16][R20.64], R25 ;  /* 0x0000001914007986 */ /* 0x0003e8000c101910 */
[----:B------:R1:W-:Y:S02]  /*05b0*/  STG.E desc[UR16][R22.64], R25 ;  /* 0x0000001916007986 */ /* 0x0003e4000c101910 */
.L_x_3:
[----:B------:R-:W-:Y:S05]  /*05c0*/  @P2 BRA `(.L_x_0) ;  /* 0x0000000000382947 */ /* 0x000fea0003800000 */
[----:B-1----:R-:W1:Y:S01]  /*05d0*/  LDC.64 R2, c[0x0][0x3b0] ;  /* 0x0000ec00ff027b82 */ /* 0x002e620000000a00 */
[----:B0-----:R-:W-:Y:S02]  /*05e0*/  IMAD R11, R10, R0, R13 ;  /* 0x000000000a0b7224 */ /* 0x001fe400078e020d */
[----:B------:R-:W-:-:S05]  /*05f0*/  IMAD.MOV.U32 R17, RZ, RZ, 0x7fffffff ;  /* 0x7fffffffff117424 */ /* 0x000fca00078e00ff */
[----:B------:R-:W0:Y:S08]  /*0600*/  LDC.64 R4, c[0x0][0x3b8] ;  /* 0x0000ee00ff047b82 */ /* 0x000e300000000a00 */
[----:B------:R-:W2:Y:S08]  /*0610*/  LDC.64 R6, c[0x0][0x3c0] ;  /* 0x0000f000ff067b82 */ /* 0x000eb00000000a00 */
[----:B------:R-:W3:Y:S01]  /*0620*/  LDC.64 R8, c[0x0][0x3c8] ;  /* 0x0000f200ff087b82 */ /* 0x000ee20000000a00 */
[----:B-1----:R-:W-:-:S05]  /*0630*/  IMAD.WIDE R2, R11, 0x4, R2 ;  /* 0x000000040b027825 */ /* 0x002fca00078e0202 */
[----:B------:R4:W-:Y:S01]  /*0640*/  STG.E desc[UR16][R2.64], R17 ;  /* 0x0000001102007986 */ /* 0x0009e2000c101910 */
[----:B0-----:R-:W-:-:S05]  /*0650*/  IMAD.WIDE R4, R11, 0x4, R4 ;  /* 0x000000040b047825 */ /* 0x001fca00078e0204 */
[----:B------:R4:W-:Y:S01]  /*0660*/  STG.E desc[UR16][R4.64], R17 ;  /* 0x0000001104007986 */ /* 0x0009e2000c101910 */
[----:B--2---:R-:W-:-:S05]  /*0670*/  IMAD.WIDE R6, R11, 0x4, R6 ;  /* 0x000000040b067825 */ /* 0x004fca00078e0206 */
[----:B------:R4:W-:Y:S01]  /*0680*/  STG.E desc[UR16][R6.64], R17 ;  /* 0x0000001106007986 */ /* 0x0009e2000c101910 */
[----:B---3--:R-:W-:-:S05]  /*0690*/  IMAD.WIDE R8, R11, 0x4, R8 ;  /* 0x000000040b087825 */ /* 0x008fca00078e0208 */
[----:B------:R4:W-:Y:S02]  /*06a0*/  STG.E desc[UR16][R8.64], R17 ;  /* 0x0000001108007986 */ /* 0x0009e4000c101910 */
.L_x_0:
[----:B0-----:R-:W0:Y:S02]  /*06b0*/  LDC.64 R10, c[0x0][0x3a0] ;  /* 0x0000e800ff0a7b82 */ /* 0x001e240000000a00 */
[----:B0-----:R-:W-:Y:S02]  /*06c0*/  IADD3 R0, PT, PT, -R10, 0x100, RZ ;  /* 0x000001000a007810 */ /* 0x001fe40007ffe1ff */
[----:B-1--4-:R-:W-:-:S04]  /*06d0*/  IADD3 R3, PT, PT, -R11, 0x100, RZ ;  /* 0x000001000b037810 */ /* 0x012fc80007ffe1ff */
[----:B------:R-:W-:-:S04]  /*06e0*/  LOP3.LUT R0, R3, R0, RZ, 0xfc, !PT ;  /* 0x0000000003007212 */ /* 0x000fc800078efcff */
[----:B------:R-:W-:-:S13]  /*06f0*/  ISETP.GT.U32.OR P0, PT, R0, 0xff, !P0 ;  /* 0x000000ff0000780c */ /* 0x000fda0004704470 */
[----:B------:R-:W-:Y:S05]  /*0700*/  @P0 EXIT ;  /* 0x000000000000094d */ /* 0x000fea0003800000 */
[----:B------:R-:W0:Y:S01]  /*0710*/  LDC.64 R4, c[0x0][0x388] ;  /* 0x0000e200ff047b82 */ /* 0x000e220000000a00 */
[----:B------:R-:W1:Y:S07]  /*0720*/  LDCU UR4, c[0x0][0x398] ;  /* 0x00007300ff0477ac */ /* 0x000e6e0008000800 */
[----:B------:R-:W2:Y:S08]  /*0730*/  LDC.64 R2, c[0x0][0x380] ;  /* 0x0000e000ff027b82 */ /* 0x000eb00000000a00 */
[----:B------:R-:W3:Y:S01]  /*0740*/  LDC.64 R6, c[0x0][0x390] ;  /* 0x0000e400ff067b82 */ /* 0x000ee20000000a00 */
[----:B0-----:R-:W-:-:S06]  /*0750*/  IMAD.WIDE R4, R13, 0x4, R4 ;  /* 0x000000040d047825 */ /* 0x001fcc00078e0204 */
[----:B------:R-:W4:Y:S01]  /*0760*/  LDG.E.CONSTANT R4, desc[UR16][R4.64] ;  /* 0x0000001004047981 */ /* 0x000f22000c1e9900 */
[----:B--2---:R-:W-:-:S06]  /*0770*/  IMAD.WIDE R2, R13, 0x4, R2 ;  /* 0x000000040d027825 */ /* 0x004fcc00078e0202 */
[----:B------:R-:W2:Y:S01]  /*0780*/  LDG.E.CONSTANT R2, desc[UR16][R2.64] ;  /* 0x0000001002027981 */ /* 0x000ea2000c1e9900 */
[----:B---3--:R-:W-:-:S06]  /*0790*/  IMAD.WIDE R6, R13, 0x4, R6 ;  /* 0x000000040d067825 */ /* 0x008fcc00078e0206 */
[----:B------:R-:W3:Y:S01]  /*07a0*/  LDG.E.CONSTANT R6, desc[UR16][R6.64] ;  /* 0x0000001006067981 */ /* 0x000ee2000c1e9900 */
[----:B------:R-:W-:Y:S01]  /*07b0*/  VIADD R11, R11, 0x1 ;  /* 0x000000010b0b7836 */ /* 0x000fe20000000000 */
[----:B------:R-:W-:Y:S01]  /*07c0*/  BSSY.RECONVERGENT B0, `(.L_x_4) ;  /* 0x0000021000007945 */ /* 0x000fe20003800200 */
[----:B------:R-:W-:Y:S02]  /*07d0*/  IMAD.MOV.U32 R10, RZ, RZ, RZ ;  /* 0x000000ffff0a7224 */ /* 0x000fe400078e00ff */
[----:B------:R-:W-:Y:S01]  /*07e0*/  IMAD.MOV.U32 R9, RZ, RZ, R11 ;  /* 0x000000ffff097224 */ /* 0x000fe200078e000b */
[----:B----4-:R-:W-:-:S04]  /*07f0*/  FSETP.NAN.AND P0, PT, |R4|, |R4|, PT ;  /* 0x400000040400720b */ /* 0x010fc80003f08200 */
[----:B--2---:R-:W-:-:S04]  /*0800*/  FSETP.NUM.AND P0, PT, |R2|, |R2|, !P0 ;  /* 0x400000020200720b */ /* 0x004fc80004707200 */
[----:B---3--:R-:W-:-:S04]  /*0810*/  FSETP.NUM.AND P0, PT, |R6|, |R6|, P0 ;  /* 0x400000060600720b */ /* 0x008fc80000707200 */
[----:B------:R-:W-:Y:S02]  /*0820*/  FSETP.NEU.AND P0, PT, |R2|, +INF , P0 ;  /* 0x7f8000000200780b */ /* 0x000fe4000070d200 */
[----:B------:R-:W-:Y:S02]  /*0830*/  FSETP.NEU.AND P1, PT, |R6|, +INF , PT ;  /* 0x7f8000000600780b */ /* 0x000fe40003f2d200 */
[----:B------:R-:W-:-:S13]  /*0840*/  FSETP.NEU.AND P0, PT, |R4|, +INF , P0 ;  /* 0x7f8000000400780b */ /* 0x000fda000070d200 */
[----:B-1----:R-:W-:Y:S05]  /*0850*/  @P0 BRA P1, `(.L_x_5) ;  /* 0x00000000005c0947 */ /* 0x002fea0000800000 */
[----:B------:R-:W0:Y:S08]  /*0860*/  LDC R15, c[0x0][0x39c] ;  /* 0x0000e700ff0f7b82 */ /* 0x000e300000000800 */
[----:B------:R-:W1:Y:S08]  /*0870*/  LDC.64 R20, c[0x0][0x390] ;  /* 0x0000e400ff147b82 */ /* 0x000e700000000a00 */
[----:B------:R-:W2:Y:S08]  /*0880*/  LDC.64 R16, c[0x0][0x380] ;  /* 0x0000e000ff107b82 */ /* 0x000eb00000000a00 */
[----:B------:R-:W3:Y:S02]  /*0890*/  LDC.64 R18, c[0x0][0x388] ;  /* 0x0000e200ff127b82 */ /* 0x000ee40000000a00 */
.L_x_6:
[----:B------:R-:W-:-:S05]  /*08a0*/  VIADD R10, R10, 0x1 ;  /* 0x000000010a0a7836 */ /* 0x000fca0000000000 */
[----:B0-----:R-:W-:-:S13]  /*08b0*/  ISETP.NE.AND P0, PT, R10, R15, PT ;  /* 0x0000000f0a00720c */ /* 0x001fda0003f05270 */
[----:B------:R-:W-:Y:S05]  /*08c0*/  @!P0 EXIT ;  /* 0x000000000000894d */ /* 0x000fea0003800000 */
[----:B------:R-:W-:-:S04]  /*08d0*/  IMAD R7, R10, UR4, R13 ;  /* 0x000000040a077c24 */ /* 0x000fc8000f8e020d */
[----:B---3--:R-:W-:-:S04]  /*08e0*/  IMAD.WIDE R4, R7, 0x4, R18 ;  /* 0x0000000407047825 */ /* 0x008fc800078e0212 */
[C---:B--2---:R-:W-:Y:S02]  /*08f0*/  IMAD.WIDE R2, R7.reuse, 0x4, R16 ;  /* 0x0000000407027825 */ /* 0x044fe400078e0210 */
[----:B------:R-:W2:Y:S02]  /*0900*/  LDG.E.CONSTANT R4, desc[UR16][R4.64] ;  /* 0x0000001004047981 */ /* 0x000ea4000c1e9900 */
[----:B-1----:R-:W-:Y:S02]  /*0910*/  IMAD.WIDE R6, R7, 0x4, R20 ;  /* 0x0000000407067825 */ /* 0x002fe400078e0214 */
[----:B------:R-:W3:Y:S04]  /*0920*/  LDG.E.CONSTANT R2, desc[UR16][R2.64] ;  /* 0x0000001002027981 */ /* 0x000ee8000c1e9900 */
[----:B------:R-:W4:Y:S01]  /*0930*/  LDG.E.CONSTANT R6, desc[UR16][R6.64] ;  /* 0x0000001006067981 */ /* 0x000f22000c1e9900 */
[----:B------:R-:W-:-:S02]  /*0940*/  VIADD R11, R11, 0x1 ;  /* 0x000000010b0b7836 */ /* 0x000fc40000000000 */
[----:B------:R-:W-:Y:S01]  /*0950*/  VIADD R9, R9, 0x1 ;  /* 0x0000000109097836 */ /* 0x000fe20000000000 */
[----:B--2---:R-:W-:-:S04]  /*0960*/  FSETP.NAN.AND P0, PT, |R4|, |R4|, PT ;  /* 0x400000040400720b */ /* 0x004fc80003f08200 */
[----:B---3--:R-:W-:-:S04]  /*0970*/  FSETP.NUM.AND P0, PT, |R2|, |R2|, !P0 ;  /* 0x400000020200720b */ /* 0x008fc80004707200 */
[----:B----4-:R-:W-:-:S04]  /*0980*/  FSETP.NUM.AND P0, PT, |R6|, |R6|, P0 ;  /* 0x400000060600720b */ /* 0x010fc80000707200 */
[----:B------:R-:W-:-:S04]  /*0990*/  FSETP.NEU.AND P0, PT, |R2|, +INF , P0 ;  /* 0x7f8000000200780b */ /* 0x000fc8000070d200 */
[----:B------:R-:W-:-:S04]  /*09a0*/  FSETP.NEU.AND P0, PT, |R4|, +INF , P0 ;  /* 0x7f8000000400780b */ /* 0x000fc8000070d200 */
[----:B------:R-:W-:-:S13]  /*09b0*/  FSETP.NEU.AND P0, PT, |R6|, +INF , P0 ;  /* 0x7f8000000600780b */ /* 0x000fda000070d200 */
[----:B------:R-:W-:Y:S05]  /*09c0*/  @!P0 BRA `(.L_x_6) ;  /* 0xfffffffc00b48947 */ /* 0x000fea000383ffff */
.L_x_5:
[----:B------:R-:W-:Y:S05]  /*09d0*/  BSYNC.RECONVERGENT B0 ;  /* 0x0000000000007941 */ /* 0x000fea0003800200 */
.L_x_4:
[----:B------:R-:W-:-:S13]  /*09e0*/  ISETP.GE.AND P0, PT, R10, R15, PT ;  /* 0x0000000f0a00720c */ /* 0x000fda0003f06270 */
[----:B------:R-:W-:Y:S05]  /*09f0*/  @P0 EXIT ;  /* 0x000000000000094d */ /* 0x000fea0003800000 */
[----:B------:R-:W0:Y:S01]  /*0a00*/  LDCU UR10, c[0x0][0x3a0] ;  /* 0x00007400ff0a77ac */ /* 0x000e220008000800 */
[----:B------:R-:W-:Y:S01]  /*0a10*/  IMAD.MOV.U32 R8, RZ, RZ, 0x7fffffff ;  /* 0x7fffffffff087424 */ /* 0x000fe200078e00ff */
[----:B------:R-:W-:Y:S01]  /*0a20*/  CS2R R2, SRZ ;  /* 0x0000000000027805 */ /* 0x000fe2000001ff00 */
[----:B------:R-:W-:Y:S01]  /*0a30*/  IMAD.MOV.U32 R7, RZ, RZ, -0x1 ;  /* 0xffffffffff077424 */ /* 0x000fe200078e00ff */
[----:B------:R-:W-:Y:S01]  /*0a40*/  CS2R R16, SRZ ;  /* 0x0000000000107805 */ /* 0x000fe2000001ff00 */
[----:B------:R-:W-:Y:S01]  /*0a50*/  IMAD.MOV.U32 R6, RZ, RZ, RZ ;  /* 0x000000ffff067224 */ /* 0x000fe200078e00ff */
[----:B------:R-:W-:Y:S01]  /*0a60*/  CS2R R14, SRZ ;  /* 0x00000000000e7805 */ /* 0x000fe2000001ff00 */
[----:B------:R-:W-:Y:S01]  /*0a70*/  IMAD.MOV.U32 R5, RZ, RZ, RZ ;  /* 0x000000ffff057224 */ /* 0x000fe200078e00ff */
[----:B------:R-:W-:Y:S01]  /*0a80*/  UMOV UR4, URZ ;  /* 0x000000ff00047c82 */ /* 0x000fe20008000000 */
[----:B------:R-:W-:Y:S01]  /*0a90*/  IMAD.MOV.U32 R4, RZ, RZ, -0x1 ;  /* 0xffffffffff047424 */ /* 0x000fe200078e00ff */
[----:B------:R-:W-:Y:S01]  /*0aa0*/  UMOV UR5, URZ ;  /* 0x000000ff00057c82 */ /* 0x000fe20008000000 */
[----:B------:R-:W-:Y:S01]  /*0ab0*/  IMAD.MOV.U32 R12, RZ, RZ, RZ ;  /* 0x000000ffff0c7224 */ /* 0x000fe200078e00ff */
[----:B------:R-:W-:Y:S01]  /*0ac0*/  UMOV UR6, URZ ;  /* 0x000000ff00067c82 */ /* 0x000fe20008000000 */
[----:B------:R-:W-:-:S02]  /*0ad0*/  UIADD3 UR19, UPT, UPT, UR23, 0x400, URZ ;  /* 0x0000040017137890 */ /* 0x000fc4000fffe0ff */
[----:B------:R-:W-:Y:S02]  /*0ae0*/  UIADD3 UR20, UPT, UPT, UR23, 0x800, URZ ;  /* 0x0000080017147890 */ /* 0x000fe4000fffe0ff */
[----:B------:R-:W-:Y:S02]  /*0af0*/  UIADD3 UR21, UPT, UPT, UR23, 0x1100, URZ ;  /* 0x0000110017157890 */ /* 0x000fe4000fffe0ff */
[----:B0-----:R-:W-:-:S04]  /*0b00*/  UISETP.LT.U32.AND UP0, UPT, UR10, 0x100, UPT ;  /* 0x000001000a00788c */ /* 0x001fc8000bf01070 */
[----:B------:R-:W-:-:S04]  /*0b10*/  USEL UR10, UR10, 0x100, UP0 ;  /* 0x000001000a0a7887 */ /* 0x000fc80008000000 */
[----:B------:R-:W-:-:S04]  /*0b20*/  UISETP.LT.U32.AND UP0, UPT, UR10, 0x2, UPT ;  /* 0x000000020a00788c */ /* 0x000fc8000bf01070 */
[----:B------:R-:W-:-:S04]  /*0b30*/  USEL UR7, UR10, 0x2, !UP0 ;  /* 0x000000020a077887 */ /* 0x000fc8000c000000 */
[----:B------:R-:W-:Y:S02]  /*0b40*/  UIADD3 UR8, UPT, UPT, UR7, -0x1, URZ ;  /* 0xffffffff07087890 */ /* 0x000fe4000fffe0ff */
[----:B------:R-:W-:Y:S02]  /*0b50*/  UIADD3 UR11, UPT, UPT, UR7, -0x2, URZ ;  /* 0xfffffffe070b7890 */ /* 0x000fe4000fffe0ff */
[----:B------:R-:W-:Y:S02]  /*0b60*/  ULOP3.LUT UR15, UR8, 0xfffffffc, URZ, 0xc0, !UPT ;  /* 0xfffffffc080f7892 */ /* 0x000fe4000f8ec0ff */
[----:B------:R-:W-:Y:S02]  /*0b70*/  ULOP3.LUT UR12, UR8, 0x3, URZ, 0xc0, !UPT ;  /* 0x00000003080c7892 */ /* 0x000fe4000f8ec0ff */
[----:B------:R-:W-:Y:S01]  /*0b80*/  UIADD3 UR14, UPT, UPT, -UR15, URZ, URZ ;  /* 0x000000ff0f0e7290 */ /* 0x000fe2000fffe1ff */
[----:B------:R-:W-:Y:S01]  /*0b90*/  UMOV UR7, URZ ;  /* 0x000000ff00077c82 */ /* 0x000fe20008000000 */
[----:B------:R-:W-:-:S10]  /*0ba0*/  UMOV UR8, URZ ;  /* 0x000000ff00087c82 */ /* 0x000fd40008000000 */
.L_x_72:
[----:B------:R-:W-:Y:S01]  /*0bb0*/  UISETP.GE.U32.AND UP0, UPT, UR4, 0x2, UPT ;  /* 0x000000020400788c */ /* 0x000fe2000bf06070 */
[----:B0-----:R-:W-:Y:S02]  /*0bc0*/  IMAD.MOV.U32 R37, RZ, RZ, R3 ;  /* 0x000000ffff257224 */ /* 0x001fe400078e0003 */
[----:B------:R-:W-:Y:S02]  /*0bd0*/  IMAD.MOV.U32 R0, RZ, RZ, R12 ;  /* 0x000000ffff007224 */ /* 0x000fe400078e000c */
[----:B------:R-:W-:Y:S02]  /*0be0*/  IMAD.MOV.U32 R33, RZ, RZ, R8 ;  /* 0x000000ffff217224 */ /* 0x000fe400078e0008 */
[----:B------:R-:W-:Y:S02]  /*0bf0*/  IMAD.MOV.U32 R3, RZ, RZ, R2 ;  /* 0x000000ffff037224 */ /* 0x000fe400078e0002 */
[----:B----4-:R-:W-:Y:S05]  /*0c00*/  BRA.U !UP0, `(.L_x_7) ;  /* 0x0000000908447547 */ /* 0x010fea000b800000 */
[----:B------:R-:W0:Y:S01]  /*0c10*/  LDCU UR13, c[0x0][0x398] ;  /* 0x00007300ff0d77ac */ /* 0x000e220008000800 */
[----:B------:R-:W1:Y:S01]  /*0c20*/  LDC.64 R18, c[0x0][0x388] ;  /* 0x0000e200ff127b82 */ /* 0x000e620000000a00 */
[----:B------:R-:W-:-:S07]  /*0c30*/  UIADD3 UR9, UPT, UPT, UR4, -0x2, URZ ;  /* 0xfffffffe04097890 */ /* 0x000fce000fffe0ff */
[----:B------:R-:W2:Y:S08]  /*0c40*/  LDC.64 R20, c[0x0][0x380] ;  /* 0x0000e000ff147b82 */ /* 0x000eb00000000a00 */
[----:B------:R-:W3:Y:S01]  /*0c50*/  LDC.64 R22, c[0x0][0x390] ;  /* 0x0000e400ff167b82 */ /* 0x000ee20000000a00 */
[----:B0-----:R-:W-:-:S04]  /*0c60*/  IMAD.U32 R12, RZ, RZ, UR13 ;  /* 0x0000000dff0c7e24 */ /* 0x001fc8000f8e00ff */
[----:B------:R-:W-:-:S04]  /*0c70*/  IMAD R25, R12, UR9, R13 ;  /* 0x000000090c197c24 */ /* 0x000fc8000f8e020d */
[----:B-1----:R-:W-:-:S04]  /*0c80*/  IMAD.WIDE R26, R25, 0x4, R18 ;  /* 0x00000004191a7825 */ /* 0x002fc800078e0212 */
[C---:B------:R-:W-:Y:S02]  /*0c90*/  VIADD R3, R25.reuse, UR13 ;  /* 0x0000000d19037c36 */ /* 0x040fe40008000000 */
[----:B------:R-:W4:Y:S01]  /*0ca0*/  LDG.E.CONSTANT R26, desc[UR16][R26.64] ;  /* 0x000000101a1a7981 */ /* 0x000f22000c1e9900 */
[----:B--2---:R-:W-:-:S06]  /*0cb0*/  IMAD.WIDE R24, R25, 0x4, R20 ;  /* 0x0000000419187825 */ /* 0x004fcc00078e0214 */
[----:B------:R-:W2:Y:S01]  /*0cc0*/  LDG.E.CONSTANT R25, desc[UR16][R24.64] ;  /* 0x0000001018197981 */ /* 0x000ea2000c1e9900 */
[----:B---3--:R-:W-:-:S06]  /*0cd0*/  IMAD.WIDE R22, R3, 0x4, R22 ;  /* 0x0000000403167825 */ /* 0x008fcc00078e0216 */
[----:B------:R-:W3:Y:S01]  /*0ce0*/  LDG.E.CONSTANT R22, desc[UR16][R22.64] ;  /* 0x0000001016167981 */ /* 0x000ee2000c1e9900 */
[----:B------:R-:W-:-:S04]  /*0cf0*/  IMAD R3, R12, UR4, R13 ;  /* 0x000000040c037c24 */ /* 0x000fc8000f8e020d */
[----:B------:R-:W-:-:S04]  /*0d00*/  IMAD.WIDE R20, R3, 0x4, R20 ;  /* 0x0000000403147825 */ /* 0x000fc800078e0214 */
[----:B------:R-:W-:Y:S02]  /*0d10*/  IMAD.WIDE R18, R3, 0x4, R18 ;  /* 0x0000000403127825 */ /* 0x000fe400078e0212 */
[----:B------:R-:W5:Y:S04]  /*0d20*/  LDG.E.CONSTANT R21, desc[UR16][R20.64] ;  /* 0x0000001014157981 */ /* 0x000f68000c1e9900 */
[----:B------:R-:W5:Y:S01]  /*0d30*/  LDG.E.CONSTANT R18, desc[UR16][R18.64] ;  /* 0x0000001012127981 */ /* 0x000f62000c1e9900 */
[----:B------:R-:W-:Y:S01]  /*0d40*/  BSSY.RECONVERGENT B0, `(.L_x_7) ;  /* 0x000007d000007945 */ /* 0x000fe20003800200 */
[----:B------:R-:W-:Y:S01]  /*0d50*/  IMAD.MOV.U32 R3, RZ, RZ, R2 ;  /* 0x000000ffff037224 */ /* 0x000fe200078e0002 */
[----:B----4-:R-:W-:-:S04]  /*0d60*/  FSETP.NAN.AND P0, PT, |R26|, |R26|, PT ;  /* 0x4000001a1a00720b */ /* 0x010fc80003f08200 */
[----:B--2---:R-:W-:-:S04]  /*0d70*/  FSETP.NAN.OR P0, PT, |R25|, |R25|, P0 ;  /* 0x400000191900720b */ /* 0x004fc80000708600 */
[----:B---3--:R-:W-:-:S04]  /*0d80*/  FSETP.NAN.OR P0, PT, |R22|, |R22|, P0 ;  /* 0x400000161600720b */ /* 0x008fc80000708600 */
[----:B------:R-:W-:-:S04]  /*0d90*/  FSETP.EQ.OR P0, PT, |R25|, +INF , P0 ;  /* 0x7f8000001900780b */ /* 0x000fc80000702600 */
[----:B------:R-:W-:-:S04]  /*0da0*/  FSETP.EQ.OR P0, PT, |R26|, +INF , P0 ;  /* 0x7f8000001a00780b */ /* 0x000fc80000702600 */
[----:B------:R-:W-:-:S04]  /*0db0*/  FSETP.EQ.OR P0, PT, |R22|, +INF , P0 ;  /* 0x7f8000001600780b */ /* 0x000fc80000702600 */
[----:B-----5:R-:W-:-:S04]  /*0dc0*/  FSETP.NAN.OR P0, PT, |R21|, |R21|, P0 ;  /* 0x400000151500720b */ /* 0x020fc80000708600 */
[----:B------:R-:W-:-:S04]  /*0dd0*/  FSETP.NAN.OR P0, PT, |R18|, |R18|, P0 ;  /* 0x400000121200720b */ /* 0x000fc80000708600 */
[----:B------:R-:W-:-:S04]  /*0de0*/  FSETP.EQ.OR P0, PT, |R21|, +INF , P0 ;  /* 0x7f8000001500780b */ /* 0x000fc80000702600 */
[----:B------:R-:W-:-:S13]  /*0df0*/  FSETP.EQ.OR P0, PT, |R18|, +INF , P0 ;  /* 0x7f8000001200780b */ /* 0x000fda0000702600 */
[----:B------:R-:W-:Y:S05]  /*0e00*/  @P0 BRA `(.L_x_8) ;  /* 0x0000000400c00947 */ /* 0x000fea0003800000 */
[-C--:B------:R-:W-:Y:S01]  /*0e10*/  FSETP.GT.AND P0, PT, R22, R25.reuse, PT ;  /* 0x000000191600720b */ /* 0x080fe20003f04000 */
[----:B------:R-:W-:Y:S01]  /*0e20*/  BSSY.RECONVERGENT B1, `(.L_x_9) ;  /* 0x000003a000017945 */ /* 0x000fe20003800200 */
[----:B------:R-:W-:Y:S02]  /*0e30*/  IMAD.MOV.U32 R3, RZ, RZ, R2 ;  /* 0x000000ffff037224 */ /* 0x000fe400078e0002 */
[----:B------:R-:W-:-:S13]  /*0e40*/  FSETP.LEU.OR P0, PT, R18, R25, !P0 ;  /* 0x000000191200720b */ /* 0x000fda000470b400 */
[----:B------:R-:W-:Y:S05]  /*0e50*/  @P0 BRA `(.L_x_10) ;  /* 0x0000000000d80947 */ /* 0x000fea0003800000 */
[----:B------:R-:W0:Y:S02]  /*0e60*/  LDC R19, c[0x0][0x3a0] ;  /* 0x0000e800ff137b82 */ /* 0x000e240000000800 */
[----:B0-----:R-:W-:-:S13]  /*0e70*/  ISETP.GE.AND P0, PT, R2, R19, PT ;  /* 0x000000130200720c */ /* 0x001fda0003f06270 */
[----:B------:R-:W-:Y:S05]  /*0e80*/  @P0 BRA `(.L_x_11) ;  /* 0x00000000001c0947 */ /* 0x000fea0003800000 */
[----:B------:R-:W-:Y:S01]  /*0e90*/  ISETP.GT.AND P0, PT, R2, 0xff, PT ;  /* 0x000000ff0200780c */ /* 0x000fe20003f04270 */
[----:B------:R-:W-:-:S12]  /*0ea0*/  IMAD.MOV.U32 R3, RZ, RZ, R2 ;  /* 0x000000ffff037224 */ /* 0x000fd800078e0002 */
[----:B------:R-:W-:Y:S05]  /*0eb0*/  @P0 BRA `(.L_x_10) ;  /* 0x0000000000c00947 */ /* 0x000fea0003800000 */
[C---:B------:R-:W-:Y:S01]  /*0ec0*/  LEA R12, R2.reuse, UR22, 0x2 ;  /* 0x00000016020c7c11 */ /* 0x040fe2000f8e10ff */
[----:B------:R-:W-:-:S04]  /*0ed0*/  VIADD R3, R2, 0x1 ;  /* 0x0000000102037836 */ /* 0x000fc80000000000 */
[----:B------:R4:W-:Y:S01]  /*0ee0*/  STL [R12], R25 ;  /* 0x000000190c007387 */ /* 0x0009e20000100800 */
[----:B------:R-:W-:Y:S05]  /*0ef0*/  BRA `(.L_x_10) ;  /* 0x0000000000b07947 */ /* 0x000fea0003800000 */
.L_x_11:
[----:B------:R-:W-:Y:S01]  /*0f00*/  ISETP.GE.AND P0, PT, R19, 0x1, PT ;  /* 0x000000011300780c */ /* 0x000fe20003f06270 */
[----:B------:R-:W-:-:S12]  /*0f10*/  IMAD.MOV.U32 R3, RZ, RZ, R2 ;  /* 0x000000ffff037224 */ /* 0x000fd800078e0002 */
[----:B------:R-:W-:Y:S05]  /*0f20*/  @!P0 BRA `(.L_x_10) ;  /* 0x0000000000a48947 */ /* 0x000fea0003800000 */
[----:B------:R-:W-:-:S13]  /*0f30*/  ISETP.NE.AND P0, PT, R19, 0x1, PT ;  /* 0x000000011300780c */ /* 0x000fda0003f05270 */
[----:B------:R-:W-:Y:S05]  /*0f40*/  @!P0 BRA `(.L_x_12) ;  /* 0x00000000008c8947 */ /* 0x000fea0003800000 */
[----:B------:R-:W-:Y:S01]  /*0f50*/  UISETP.GE.U32.AND UP0, UPT, UR11, 0x3, UPT ;  /* 0x000000030b00788c */ /* 0x000fe2000bf06070 */
[----:B------:R-:W-:-:S08]  /*0f60*/  UMOV UR9, 0x1 ;  /* 0x0000000100097882 */ /* 0x000fd00000000000 */
[----:B------:R-:W-:Y:S05]  /*0f70*/  BRA.U !UP0, `(.L_x_13) ;  /* 0x0000000108407547 */ /* 0x000fea000b800000 */
[----:B------:R-:W-:Y:S01]  /*0f80*/  UIADD3 UR18, UPT, UPT, UR23, 0x8, URZ ;  /* 0x0000000817127890 */ /* 0x000fe2000fffe0ff */
[----:B------:R-:W-:Y:S01]  /*0f90*/  UMOV UR9, URZ ;  /* 0x000000ff00097c82 */ /* 0x000fe20008000000 */
[----:B------:R-:W-:-:S10]  /*0fa0*/  UMOV UR13, UR14 ;  /* 0x0000000e000d7c82 */ /* 0x000fd40008000000 */
.L_x_14:
[----:B0-----:R-:W2:Y:S04]  /*0fb0*/  LDL.64 R18, [UR18] ;  /* 0x00000012ff127983 */ /* 0x001ea80008100a00 */
[----:B------:R-:W3:Y:S04]  /*0fc0*/  LDL R12, [UR18+-0x4] ;  /* 0xfffffc12ff0c7983 */ /* 0x000ee80008100800 */
[----:B------:R-:W4:Y:S01]  /*0fd0*/  LDL R3, [UR18+0x8] ;  /* 0x00000812ff037983 */ /* 0x000f220008100800 */
[----:B------:R-:W-:Y:S02]  /*0fe0*/  UIADD3 UR13, UPT, UPT, UR13, 0x4, URZ ;  /* 0x000000040d0d7890 */ /* 0x000fe4000fffe0ff */
[----:B------:R-:W-:-:S02]  /*0ff0*/  UIADD3 UR9, UPT, UPT, UR9, 0x4, URZ ;  /* 0x0000000409097890 */ /* 0x000fc4000fffe0ff */
[----:B------:R-:W-:Y:S01]  /*1000*/  UISETP.NE.AND UP0, UPT, UR13, URZ, UPT ;  /* 0x000000ff0d00728c */ /* 0x000fe2000bf05270 */
[----:B--2---:R-:W-:Y:S01]  /*1010*/  IMAD.MOV.U32 R2, RZ, RZ, R19 ;  /* 0x000000ffff027224 */ /* 0x004fe200078e0013 */
[----:B------:R0:W-:Y:S04]  /*1020*/  STL [UR18+-0x4], R18 ;  /* 0xfffffc12ff007987 */ /* 0x0001e80008100812 */
[----:B---3--:R0:W-:Y:S04]  /*1030*/  STL [UR18+-0x8], R12 ;  /* 0xfffff80cff007987 */ /* 0x0081e80008100812 */
[----:B----4-:R0:W-:Y:S01]  /*1040*/  STL.64 [UR18], R2 ;  /* 0x00000002ff007987 */ /* 0x0101e20008100a12 */
[----:B------:R-:W-:Y:S01]  /*1050*/  UIADD3 UR18, UPT, UPT, UR18, 0x10, URZ ;  /* 0x0000001012127890 */ /* 0x000fe2000fffe0ff */
[----:B------:R-:W-:Y:S11]  /*1060*/  BRA.U UP0, `(.L_x_14) ;  /* 0xfffffffd00d07547 */ /* 0x000ff6000b83ffff */
[----:B------:R-:W-:-:S12]  /*1070*/  UIADD3 UR9, UPT, UPT, UR9, 0x1, URZ ;  /* 0x0000000109097890 */ /* 0x000fd8000fffe0ff */
.L_x_13:
[----:B------:R-:W-:-:S09]  /*1080*/  UISETP.NE.AND UP0, UPT, UR12, URZ, UPT ;  /* 0x000000ff0c00728c */ /* 0x000fd2000bf05270 */
[----:B------:R-:W-:Y:S05]  /*1090*/  BRA.U !UP0, `(.L_x_12) ;  /* 0x0000000108387547 */ /* 0x000fea000b800000 */
[----:B------:R-:W-:-:S09]  /*10a0*/  ULEA UR13, UR9, UR22, 0x2 ;  /* 0x00000016090d7291 */ /* 0x000fd2000f8e10ff */
[----:B0-----:R-:W2:Y:S01]  /*10b0*/  LDL R2, [UR13] ;  /* 0x0000000dff027983 */ /* 0x001ea20008100800 */
[----:B------:R-:W-:Y:S02]  /*10c0*/  ULEA UR18, UR9, UR22, 0x2 ;  /* 0x0000001609127291 */ /* 0x000fe4000f8e10ff */
[----:B------:R-:W-:-:S07]  /*10d0*/  UISETP.NE.AND UP0, UPT, UR12, 0x1, UPT ;  /* 0x000000010c00788c */ /* 0x000fce000bf05270 */
[----:B--2---:R1:W-:Y:S02]  /*10e0*/  STL [UR18+-0x4], R2 ;  /* 0xfffffc02ff007987 */ /* 0x0043e40008100812 */
[----:B------:R-:W-:Y:S05]  /*10f0*/  BRA.U !UP0, `(.L_x_12) ;  /* 0x0000000108207547 */ /* 0x000fea000b800000 */
[----:B------:R-:W-:-:S04]  /*1100*/  UIADD3 UR9, UPT, UPT, UR9, 0x1, URZ ;  /* 0x0000000109097890 */ /* 0x000fc8000fffe0ff */
[----:B------:R-:W-:-:S09]  /*1110*/  ULEA UR9, UR9, UR22, 0x2 ;  /* 0x0000001609097291 */ /* 0x000fd2000f8e10ff */
[----:B-1----:R-:W2:Y:S01]  /*1120*/  LDL R2, [UR9] ;  /* 0x00000009ff027983 */ /* 0x002ea20008100800 */
[----:B------:R-:W-:-:S03]  /*1130*/  UISETP.NE.AND UP0, UPT, UR12, 0x2, UPT ;  /* 0x000000020c00788c */ /* 0x000fc6000bf05270 */
[----:B--2---:R2:W-:Y:S06]  /*1140*/  STL [UR18], R2 ;  /* 0x00000002ff007987 */ /* 0x0045ec0008100812 */
[----:B------:R-:W-:Y:S05]  /*1150*/  BRA.U !UP0, `(.L_x_12) ;  /* 0x0000000108087547 */ /* 0x000fea000b800000 */
[----:B--2---:R-:W2:Y:S04]  /*1160*/  LDL R2, [UR13+0x8] ;  /* 0x0000080dff027983 */ /* 0x004ea80008100800 */
[----:B--2---:R3:W-:Y:S02]  /*1170*/  STL [UR18+0x4], R2 ;  /* 0x00000402ff007987 */ /* 0x0047e40008100812 */
.L_x_12:
[----:B------:R-:W-:Y:S02]  /*1180*/  UIADD3 UR9, UPT, UPT, UR10, -0x1, URZ ;  /* 0xffffffff0a097890 */ /* 0x000fe4000fffe0ff */
[----:B0-----:R-:W-:Y:S02]  /*1190*/  IMAD.U32 R3, RZ, RZ, UR10 ;  /* 0x0000000aff037e24 */ /* 0x001fe4000f8e00ff */
[----:B------:R-:W-:-:S09]  /*11a0*/  ULEA UR9, UR9, UR22, 0x2 ;  /* 0x0000001609097291 */ /* 0x000fd2000f8e10ff */
[----:B------:R0:W-:Y:S03]  /*11b0*/  STL [UR9], R25 ;  /* 0x00000019ff007987 */ /* 0x0001e60008100809 */
.L_x_10:
[----:B------:R-:W-:Y:S05]  /*11c0*/  BSYNC.RECONVERGENT B1 ;  /* 0x0000000000017941 */ /* 0x000fea0003800200 */
.L_x_9:
[----:B------:R-:W-:-:S04]  /*11d0*/  FSETP.GEU.AND P0, PT, R22, R26, PT ;  /* 0x0000001a1600720b */ /* 0x000fc80003f0e000 */
[----:B------:R-:W-:-:S13]  /*11e0*/  FSETP.GEU.OR P0, PT, R21, R26, P0 ;  /* 0x0000001a1500720b */ /* 0x000fda000070e400 */
[----:B------:R-:W-:Y:S05]  /*11f0*/  @P0 BRA `(.L_x_8) ;  /* 0x0000000000c40947 */ /* 0x000fea0003800000 */
[----:B-123--:R-:W1:Y:S02]  /*1200*/  LDC R2, c[0x0][0x3a0] ;  /* 0x0000e800ff027b82 */ /* 0x00ee640000000800 */
[----:B-1----:R-:W-:-:S13]  /*1210*/  ISETP.GE.AND P0, PT, R37, R2, PT ;  /* 0x000000022500720c */ /* 0x002fda0003f06270 */
[----:B------:R-:W-:Y:S05]  /*1220*/  @P0 BRA `(.L_x_15) ;  /* 0x0000000000180947 */ /* 0x000fea0003800000 */
[----:B------:R-:W-:-:S13]  /*1230*/  ISETP.GT.AND P0, PT, R37, 0xff, PT ;  /* 0x000000ff2500780c */ /* 0x000fda0003f04270 */
[----:B------:R-:W-:Y:S05]  /*1240*/  @P0 BRA `(.L_x_8) ;  /* 0x0000000000b00947 */ /* 0x000fea0003800000 */
[C---:B------:R-:W-:Y:S01]  /*1250*/  LEA R19, R37.reuse, UR19, 0x2 ;  /* 0x0000001325137c11 */ /* 0x040fe2000f8e10ff */
[----:B------:R-:W-:-:S04]  /*1260*/  VIADD R37, R37, 0x1 ;  /* 0x0000000125257836 */ /* 0x000fc80000000000 */
[----:B------:R1:W-:Y:S01]  /*1270*/  STL [R19], R26 ;  /* 0x0000001a13007387 */ /* 0x0003e20000100800 */
[----:B------:R-:W-:Y:S05]  /*1280*/  BRA `(.L_x_8) ;  /* 0x0000000000a07947 */ /* 0x000fea0003800000 */
.L_x_15:
[----:B------:R-:W-:-:S13]  /*1290*/  ISETP.GE.AND P0, PT, R2, 0x1, PT ;  /* 0x000000010200780c */ /* 0x000fda0003f06270 */
[----:B------:R-:W-:Y:S05]  /*12a0*/  @!P0 BRA `(.L_x_8) ;  /* 0x0000000000988947 */ /* 0x000fea0003800000 */
[----:B------:R-:W-:-:S13]  /*12b0*/  ISETP.NE.AND P0, PT, R2, 0x1, PT ;  /* 0x000000010200780c */ /* 0x000fda0003f05270 */
[----:B------:R-:W-:Y:S05]  /*12c0*/  @!P0 BRA `(.L_x_16) ;  /* 0x0000000000808947 */ /* 0x000fea0003800000 */
[----:B------:R-:W-:Y:S01]  /*12d0*/  UISETP.GE.U32.AND UP0, UPT, UR11, 0x3, UPT ;  /* 0x000000030b00788c */ /* 0x000fe2000bf06070 */
[----:B------:R-:W-:-:S08]  /*12e0*/  UMOV UR9, 0x1 ;  /* 0x0000000100097882 */ /* 0x000fd00000000000 */
[----:B------:R-:W-:Y:S05]  /*12f0*/  BRA.U !UP0, `(.L_x_17) ;  /* 0x0000000108347547 */ /* 0x000fea000b800000 */
[----:B------:R-:W-:-:S05]  /*1300*/  UMOV UR9, 0x1 ;  /* 0x0000000100097882 */ /* 0x000fca0000000000 */
.L_x_18:
[----:B------:R-:W-:-:S09]  /*1310*/  ULEA UR13, UR9, UR19, 0x2 ;  /* 0x00000013090d7291 */ /* 0x000fd2000f8e10ff */
[----:B------:R-:W2:Y:S04]  /*1320*/  LDL.64 R20, [UR13+0x4] ;  /* 0x0000040dff147983 */ /* 0x000ea80008100a00 */
[----:B------:R-:W3:Y:S04]  /*1330*/  LDL R2, [UR13] ;  /* 0x0000000dff027983 */ /* 0x000ee80008100800 */
[----:B------:R-:W5:Y:S01]  /*1340*/  LDL R19, [UR13+0xc] ;  /* 0x00000c0dff137983 */ /* 0x000f620008100800 */
[----:B--2---:R-:W-:-:S03]  /*1350*/  IMAD.MOV.U32 R18, RZ, RZ, R21 ;  /* 0x000000ffff127224 */ /* 0x004fc600078e0015 */
[----:B------:R1:W-:Y:S04]  /*1360*/  STL [UR13], R20 ;  /* 0x00000014ff007987 */ /* 0x0003e8000810080d */
[----:B---3--:R1:W-:Y:S04]  /*1370*/  STL [UR13+-0x4], R2 ;  /* 0xfffffc02ff007987 */ /* 0x0083e8000810080d */
[----:B-----5:R1:W-:Y:S01]  /*1380*/  STL.64 [UR13+0x4], R18 ;  /* 0x00000412ff007987 */ /* 0x0203e20008100a0d */
[----:B------:R-:W-:Y:S02]  /*1390*/  UIADD3 UR13, UPT, UPT, UR9, 0x3, URZ ;  /* 0x00000003090d7890 */ /* 0x000fe4000fffe0ff */
[----:B------:R-:W-:-:S02]  /*13a0*/  UIADD3 UR9, UPT, UPT, UR9, 0x4, URZ ;  /* 0x0000000409097890 */ /* 0x000fc4000fffe0ff */
[----:B------:R-:W-:-:S09]  /*13b0*/  UISETP.NE.AND UP0, UPT, UR13, UR15, UPT ;  /* 0x0000000f0d00728c */ /* 0x000fd2000bf05270 */
[----:B-1----:R-:W-:Y:S05]  /*13c0*/  BRA.U UP0, `(.L_x_18) ;  /* 0xfffffffd00d07547 */ /* 0x002fea000b83ffff */
.L_x_17:
[----:B------:R-:W-:-:S09]  /*13d0*/  UISETP.NE.AND UP0, UPT, UR12, URZ, UPT ;  /* 0x000000ff0c00728c */ /* 0x000fd2000bf05270 */
[----:B------:R-:W-:Y:S05]  /*13e0*/  BRA.U !UP0, `(.L_x_16) ;  /* 0x0000000108387547 */ /* 0x000fea000b800000 */
[----:B------:R-:W-:-:S09]  /*13f0*/  ULEA UR13, UR9, UR19, 0x2 ;  /* 0x00000013090d7291 */ /* 0x000fd2000f8e10ff */
[----:B------:R-:W2:Y:S01]  /*1400*/  LDL R2, [UR13] ;  /* 0x0000000dff027983 */ /* 0x000ea20008100800 */
        /* <DEDUP_REMOVED lines=12> */
.L_x_16:
[----:B------:R-:W-:Y:S02]  /*14d0*/  UIADD3 UR9, UPT, UPT, UR10, -0x1, URZ ;  /* 0xffffffff0a097890 */ /* 0x000fe4000fffe0ff */
[----:B------:R-:W-:Y:S02]  /*14e0*/  IMAD.U32 R37, RZ, RZ, UR10 ;  /* 0x0000000aff257e24 */ /* 0x000fe4000f8e00ff */
[----:B------:R-:W-:-:S09]  /*14f0*/  ULEA UR9, UR9, UR19, 0x2 ;  /* 0x0000001309097291 */ /* 0x000fd2000f8e10ff */
[----:B------:R0:W-:Y:S03]  /*1500*/  STL [UR9], R26 ;  /* 0x0000001aff007987 */ /* 0x0001e60008100809 */
.L_x_8:
[----:B------:R-:W-:Y:S05]  /*1510*/  BSYNC.RECONVERGENT B0 ;  /* 0x0000000000007941 */ /* 0x000fea0003800200 */
.L_x_7:
[----:B------:R-:W1:Y:S01]  /*1520*/  LDCU UR9, c[0x0][0x398] ;  /* 0x00007300ff0977ac */ /* 0x000e620008000800 */
[----:B------:R-:W0:Y:S01]  /*1530*/  LDC.64 R20, c[0x0][0x390] ;  /* 0x0000e400ff147b82 */ /* 0x000e220000000a00 */
[----:B-123--:R-:W-:-:S04]  /*1540*/  IMAD.U32 R2, RZ, RZ, UR9 ;  /* 0x00000009ff027e24 */ /* 0x00efc8000f8e00ff */
[----:B------:R-:W-:-:S04]  /*1550*/  IMAD R19, R2, UR4, R13 ;  /* 0x0000000402137c24 */ /* 0x000fc8000f8e020d */
[----:B0-----:R-:W-:-:S05]  /*1560*/  IMAD.WIDE R20, R19, 0x4, R20 ;  /* 0x0000000413147825 */ /* 0x001fca00078e0214 */
[----:B------:R0:W5:Y:S01]  /*1570*/  LDG.E.CONSTANT R32, desc[UR16][R20.64] ;  /* 0x0000001014207981 */ /* 0x000162000c1e9900 */
[----:B------:R-:W-:Y:S01]  /*1580*/  ISETP.GE.AND P0, PT, R3, 0x1, PT ;  /* 0x000000010300780c */ /* 0x000fe20003f06270 */
[----:B------:R-:W-:Y:S01]  /*1590*/  BSSY.RECONVERGENT B0, `(.L_x_19) ;  /* 0x000004e000007945 */ /* 0x000fe20003800200 */
[----:B------:R-:W-:Y:S01]  /*15a0*/  IMAD.MOV.U32 R2, RZ, RZ, RZ ;  /* 0x000000ffff027224 */ /* 0x000fe200078e00ff */
[----:B------:R-:W-:-:S10]  /*15b0*/  CS2R R18, SRZ ;  /* 0x0000000000127805 */ /* 0x000fd4000001ff00 */
[----:B0-----:R-:W-:Y:S05]  /*15c0*/  @!P0 BRA `(.L_x_20) ;  /* 0x0000000400288947 */ /* 0x001fea0003800000 */
[C---:B------:R-:W-:Y:S01]  /*15d0*/  ISETP.GE.U32.AND P1, PT, R3.reuse, 0x4, PT ;  /* 0x000000040300780c */ /* 0x040fe20003f26070 */
[----:B------:R-:W-:Y:S01]  /*15e0*/  BSSY.RECONVERGENT B1, `(.L_x_21) ;  /* 0x000002c000017945 */ /* 0x000fe20003800200 */
[----:B------:R-:W-:Y:S01]  /*15f0*/  VIMNMX R2, PT, PT, R3, 0x100, PT ;  /* 0x0000010003027848 */ /* 0x000fe20003fe0100 */
[----:B----4-:R-:W-:Y:S01]  /*1600*/  IMAD.MOV.U32 R12, RZ, RZ, RZ ;  /* 0x000000ffff0c7224 */ /* 0x010fe200078e00ff */
[----:B------:R-:W-:Y:S01]  /*1610*/  CS2R R18, SRZ ;  /* 0x0000000000127805 */ /* 0x000fe2000001ff00 */
[----:B------:R-:W-:Y:S01]  /*1620*/  IMAD.MOV.U32 R24, RZ, RZ, RZ ;  /* 0x000000ffff187224 */ /* 0x000fe200078e00ff */
[----:B------:R-:W-:-:S04]  /*1630*/  LOP3.LUT R26, R2, 0x3, RZ, 0xc0, !PT ;  /* 0x00000003021a7812 */ /* 0x000fc800078ec0ff */
[----:B------:R-:W-:-:S03]  /*1640*/  ISETP.NE.AND P0, PT, R26, RZ, PT ;  /* 0x000000ff1a00720c */ /* 0x000fc60003f05270 */
[----:B------:R-:W-:Y:S10]  /*1650*/  @!P1 BRA `(.L_x_22) ;  /* 0x0000000000909947 */ /* 0x000ff40003800000 */
[----:B------:R-:W-:Y:S01]  /*1660*/  LOP3.LUT R12, R2, 0x1fc, RZ, 0xc0, !PT ;  /* 0x000001fc020c7812 */ /* 0x000fe200078ec0ff */
[----:B------:R-:W-:Y:S01]  /*1670*/  IMAD.MOV.U32 R23, RZ, RZ, RZ ;  /* 0x000000ffff177224 */ /* 0x000fe200078e00ff */
[----:B------:R-:W-:Y:S01]  /*1680*/  CS2R R18, SRZ ;  /* 0x0000000000127805 */ /* 0x000fe2000001ff00 */
[----:B------:R-:W-:-:S07]  /*1690*/  IMAD.MOV.U32 R24, RZ, RZ, RZ ;  /* 0x000000ffff187224 */ /* 0x000fce00078e00ff */
.L_x_23:
[----:B------:R-:W-:-:S05]  /*16a0*/  LEA R22, R23, UR22, 0x2 ;  /* 0x0000001617167c11 */ /* 0x000fca000f8e10ff */
[----:B------:R-:W2:Y:S02]  /*16b0*/  LDL R25, [R22] ;  /* 0x0000000016197983 */ /* 0x000ea40000100800 */
[----:B--2--5:R-:W-:-:S13]  /*16c0*/  FSETP.GT.AND P2, PT, R25, R32, PT ;  /* 0x000000201900720b */ /* 0x024fda0003f44000 */
[----:B------:R-:W-:-:S05]  /*16d0*/  @!P2 LEA R2, R24, UR22, 0x2 ;  /* 0x000000161802ac11 */ /* 0x000fca000f8e10ff */
[----:B------:R0:W-:Y:S04]  /*16e0*/  @!P2 STL [R2], R25 ;  /* 0x000000190200a387 */ /* 0x0001e80000100800 */
[----:B------:R-:W2:Y:S01]  /*16f0*/  LDL R27, [R22+0x4] ;  /* 0x00000400161b7983 */ /* 0x000ea20000100800 */
[----:B------:R-:W-:Y:S01]  /*1700*/  @!P2 VIADD R24, R24, 0x1 ;  /* 0x000000011818a836 */ /* 0x000fe20000000000 */
[----:B--2---:R-:W-:-:S13]  /*1710*/  FSETP.GT.AND P3, PT, R27, R32, PT ;  /* 0x000000201b00720b */ /* 0x004fda0003f64000 */
[----:B------:R-:W-:-:S05]  /*1720*/  @!P3 LEA R28, R24, UR22, 0x2 ;  /* 0x00000016181cbc11 */ /* 0x000fca000f8e10ff */
[----:B------:R1:W-:Y:S04]  /*1730*/  @!P3 STL [R28], R27 ;  /* 0x0000001b1c00b387 */ /* 0x0003e80000100800 */
[----:B------:R-:W2:Y:S01]  /*1740*/  LDL R29, [R22+0x8] ;  /* 0x00000800161d7983 */ /* 0x000ea20000100800 */
[----:B------:R-:W-:Y:S01]  /*1750*/  @!P3 VIADD R24, R24, 0x1 ;  /* 0x000000011818b836 */ /* 0x000fe20000000000 */
[----:B--2---:R-:W-:-:S13]  /*1760*/  FSETP.GT.AND P4, PT, R29, R32, PT ;  /* 0x000000201d00720b */ /* 0x004fda0003f84000 */
[----:B------:R-:W-:-:S05]  /*1770*/  @!P4 LEA R30, R24, UR22, 0x2 ;  /* 0x00000016181ecc11 */ /* 0x000fca000f8e10ff */
[----:B------:R2:W-:Y:S04]  /*1780*/  @!P4 STL [R30], R29 ;  /* 0x0000001d1e00c387 */ /* 0x0005e80000100800 */
[----:B------:R-:W3:Y:S01]  /*1790*/  LDL R31, [R22+0xc] ;  /* 0x00000c00161f7983 */ /* 0x000ee20000100800 */
[----:B------:R-:W4:Y:S01]  /*17a0*/  @!P2 F2F.F64.F32 R20, R25 ;  /* 0x000000190014a310 */ /* 0x000f220000201800 */
[----:B------:R-:W-:Y:S02]  /*17b0*/  @!P4 VIADD R24, R24, 0x1 ;  /* 0x000000011818c836 */ /* 0x000fe40000000000 */
[----:B------:R-:W-:-:S05]  /*17c0*/  VIADD R23, R23, 0x4 ;  /* 0x0000000417177836 */ /* 0x000fca0000000000 */
[----:B0-----:R-:W0:Y:S01]  /*17d0*/  @!P3 F2F.F64.F32 R2, R27 ;  /* 0x0000001b0002b310 */ /* 0x001e220000201800 */
[----:B----4-:R-:W-:Y:S01]  /*17e0*/  @!P2 DADD R18, R18, R20 ;  /* 0x000000001212a229 */ /* 0x010fe20000000014 */
[----:B------:R-:W-:-:S06]  /*17f0*/  ISETP.NE.AND P2, PT, R23, R12, PT ;  /* 0x0000000c1700720c */ /* 0x000fcc0003f45270 */
[----:B------:R-:W4:Y:S01]  /*1800*/  @!P4 F2F.F64.F32 R20, R29 ;  /* 0x0000001d0014c310 */ /* 0x000f220000201800 */
[----:B0-----:R-:W-:-:S08]  /*1810*/  @!P3 DADD R18, R18, R2 ;  /* 0x000000001212b229 */ /* 0x001fd00000000002 */
[----:B----4-:R-:W-:Y:S01]  /*1820*/  @!P4 DADD R18, R18, R20 ;  /* 0x000000001212c229 */ /* 0x010fe20000000014 */
[----:B---3--:R-:W-:-:S13]  /*1830*/  FSETP.GT.AND P1, PT, R31, R32, PT ;  /* 0x000000201f00720b */ /* 0x008fda0003f24000 */
[C---:B-1----:R-:W-:Y:S01]  /*1840*/  @!P1 LEA R28, R24.reuse, UR22, 0x2 ;  /* 0x00000016181c9c11 */ /* 0x042fe2000f8e10ff */
[----:B------:R-:W0:Y:S01]  /*1850*/  @!P1 F2F.F64.F32 R2, R31 ;  /* 0x0000001f00029310 */ /* 0x000e220000201800 */
[----:B------:R-:W-:-:S03]  /*1860*/  @!P1 VIADD R24, R24, 0x1 ;  /* 0x0000000118189836 */ /* 0x000fc60000000000 */
[----:B------:R2:W-:Y:S01]  /*1870*/  @!P1 STL [R28], R31 ;  /* 0x0000001f1c009387 */ /* 0x0005e20000100800 */
[----:B0-----:R-:W-:Y:S01]  /*1880*/  @!P1 DADD R18, R18, R2 ;  /* 0x0000000012129229 */ /* 0x001fe20000000002 */
[----:B--2---:R-:W-:Y:S10]  /*1890*/  @P2 BRA `(.L_x_23) ;  /* 0xfffffffc00802947 */ /* 0x004ff4000383ffff */
.L_x_22:
[----:B------:R-:W-:Y:S05]  /*18a0*/  BSYNC.RECONVERGENT B1 ;  /* 0x0000000000017941 */ /* 0x000fea0003800200 */
.L_x_21:
[----:B------:R-:W-:Y:S01]  /*18b0*/  IMAD.MOV.U32 R2, RZ, RZ, R24 ;  /* 0x000000ffff027224 */ /* 0x000fe200078e0018 */
[----:B------:R-:W-:Y:S06]  /*18c0*/  @!P0 BRA `(.L_x_20) ;  /* 0x0000000000688947 */ /* 0x000fec0003800000 */
[----:B------:R-:W-:-:S05]  /*18d0*/  LEA R12, R12, UR22, 0x2 ;  /* 0x000000160c0c7c11 */ /* 0x000fca000f8e10ff */
[----:B------:R-:W2:Y:S01]  /*18e0*/  LDL R22, [R12] ;  /* 0x000000000c167983 */ /* 0x000ea20000100800 */
[----:B------:R-:W-:Y:S02]  /*18f0*/  ISETP.NE.AND P1, PT, R26, 0x1, PT ;  /* 0x000000011a00780c */ /* 0x000fe40003f25270 */
[----:B--2--5:R-:W-:-:S13]  /*1900*/  FSETP.GT.AND P0, PT, R22, R32, PT ;  /* 0x000000201600720b */ /* 0x024fda0003f04000 */
[C---:B------:R-:W-:Y:S01]  /*1910*/  @!P0 LEA R3, R2.reuse, UR22, 0x2 ;  /* 0x0000001602038c11 */ /* 0x040fe2000f8e10ff */
[----:B------:R-:W0:Y:S01]  /*1920*/  @!P0 F2F.F64.F32 R20, R22 ;  /* 0x0000001600148310 */ /* 0x000e220000201800 */
[----:B------:R-:W-:-:S03]  /*1930*/  @!P0 VIADD R2, R2, 0x1 ;  /* 0x0000000102028836 */ /* 0x000fc60000000000 */
[----:B------:R1:W-:Y:S01]  /*1940*/  @!P0 STL [R3], R22 ;  /* 0x0000001603008387 */ /* 0x0003e20000100800 */
[----:B0-----:R-:W-:Y:S01]  /*1950*/  @!P0 DADD R18, R20, R18 ;  /* 0x0000000014128229 */ /* 0x001fe20000000012 */
[----:B-1----:R-:W-:Y:S10]  /*1960*/  @!P1 BRA `(.L_x_20) ;  /* 0x0000000000409947 */ /* 0x002ff40003800000 */
[----:B------:R-:W2:Y:S01]  /*1970*/  LDL R3, [R12+0x4] ;  /* 0x000004000c037983 */ /* 0x000ea20000100800 */
[----:B------:R-:W-:Y:S02]  /*1980*/  ISETP.NE.AND P1, PT, R26, 0x2, PT ;  /* 0x000000021a00780c */ /* 0x000fe40003f25270 */
[----:B--2---:R-:W-:-:S13]  /*1990*/  FSETP.GT.AND P0, PT, R3, R32, PT ;  /* 0x000000200300720b */ /* 0x004fda0003f04000 */
[C---:B------:R-:W-:Y:S01]  /*19a0*/  @!P0 LEA R22, R2.reuse, UR22, 0x2 ;  /* 0x0000001602168c11 */ /* 0x040fe2000f8e10ff */
[----:B------:R-:W0:Y:S01]  /*19b0*/  @!P0 F2F.F64.F32 R20, R3 ;  /* 0x0000000300148310 */ /* 0x000e220000201800 */
[----:B------:R-:W-:-:S03]  /*19c0*/  @!P0 VIADD R2, R2, 0x1 ;  /* 0x0000000102028836 */ /* 0x000fc60000000000 */
[----:B------:R1:W-:Y:S01]  /*19d0*/  @!P0 STL [R22], R3 ;  /* 0x0000000316008387 */ /* 0x0003e20000100800 */
[----:B0-----:R-:W-:Y:S01]  /*19e0*/  @!P0 DADD R18, R20, R18 ;  /* 0x0000000014128229 */ /* 0x001fe20000000012 */
[----:B-1----:R-:W-:Y:S10]  /*19f0*/  @!P1 BRA `(.L_x_20) ;  /* 0x00000000001c9947 */ /* 0x002ff40003800000 */
[----:B------:R-:W2:Y:S02]  /*1a00*/  LDL R3, [R12+0x8] ;  /* 0x000008000c037983 */ /* 0x000ea40000100800 */
[----:B--2---:R-:W-:-:S13]  /*1a10*/  FSETP.GT.AND P0, PT, R3, R32, PT ;  /* 0x000000200300720b */ /* 0x004fda0003f04000 */
[C---:B------:R-:W-:Y:S01]  /*1a20*/  @!P0 LEA R22, R2.reuse, UR22, 0x2 ;  /* 0x0000001602168c11 */ /* 0x040fe2000f8e10ff */
[----:B------:R-:W0:Y:S01]  /*1a30*/  @!P0 F2F.F64.F32 R20, R3 ;  /* 0x0000000300148310 */ /* 0x000e220000201800 */
[----:B------:R-:W-:-:S03]  /*1a40*/  @!P0 VIADD R2, R2, 0x1 ;  /* 0x0000000102028836 */ /* 0x000fc60000000000 */
[----:B------:R1:W-:Y:S02]  /*1a50*/  @!P0 STL [R22], R3 ;  /* 0x0000000316008387 */ /* 0x0003e40000100800 */
[----:B01----:R-:W-:-:S11]  /*1a60*/  @!P0 DADD R18, R20, R18 ;  /* 0x0000000014128229 */ /* 0x003fd60000000012 */
.L_x_20:
[----:B------:R-:W-:Y:S05]  /*1a70*/  BSYNC.RECONVERGENT B0 ;  /* 0x0000000000007941 */ /* 0x000fea0003800200 */
.L_x_19:
[----:B------:R-:W-:Y:S01]  /*1a80*/  ISETP.GE.AND P0, PT, R2, 0x1, PT ;  /* 0x000000010200780c */ /* 0x000fe20003f06270 */
[----:B------:R-:W-:Y:S01]  /*1a90*/  BSSY.RECONVERGENT B1, `(.L_x_24) ;  /* 0x000001c000017945 */ /* 0x000fe20003800200 */
[----:B------:R-:W-:-:S11]  /*1aa0*/  IMAD.MOV.U32 R34, RZ, RZ, 0x7fffffff ;  /* 0x7fffffffff227424 */ /* 0x000fd600078e00ff */
[----:B------:R-:W-:Y:S05]  /*1ab0*/  @!P0 BRA `(.L_x_25) ;  /* 0x0000000000648947 */ /* 0x000fea0003800000 */
[----:B------:R-:W0:Y:S01]  /*1ac0*/  I2F.F64.U32 R20, R2 ;  /* 0x0000000200147312 */ /* 0x000e220000201800 */
[----:B------:R-:W-:Y:S01]  /*1ad0*/  IMAD.MOV.U32 R22, RZ, RZ, 0x1 ;  /* 0x00000001ff167424 */ /* 0x000fe200078e00ff */
[----:B------:R-:W-:Y:S01]  /*1ae0*/  FSETP.GEU.AND P1, PT, |R19|, 6.5827683646048100446e-37, PT ;  /* 0x036000001300780b */ /* 0x000fe20003f2e200 */
[----:B------:R-:W-:Y:S05]  /*1af0*/  BSSY.RECONVERGENT B2, `(.L_x_26) ;  /* 0x0000014000027945 */ /* 0x000fea0003800200 */
[----:B0-----:R-:W4:Y:S02]  /*1b00*/  MUFU.RCP64H R23, R21 ;  /* 0x0000001500177308 */ /* 0x001f240000001800 */
[----:B----4-:R-:W-:-:S08]  /*1b10*/  DFMA R24, -R20, R22, 1 ;  /* 0x3ff000001418742b */ /* 0x010fd00000000116 */
[----:B------:R-:W-:-:S08]  /*1b20*/  DFMA R24, R24, R24, R24 ;  /* 0x000000181818722b */ /* 0x000fd00000000018 */
[----:B------:R-:W-:-:S08]  /*1b30*/  DFMA R24, R22, R24, R22 ;  /* 0x000000181618722b */ /* 0x000fd00000000016 */
[----:B------:R-:W-:-:S08]  /*1b40*/  DFMA R22, -R20, R24, 1 ;  /* 0x3ff000001416742b */ /* 0x000fd00000000118 */
[----:B------:R-:W-:-:S08]  /*1b50*/  DFMA R22, R24, R22, R24 ;  /* 0x000000161816722b */ /* 0x000fd00000000018 */
[----:B------:R-:W-:-:S08]  /*1b60*/  DMUL R34, R22, R18 ;  /* 0x0000001216227228 */ /* 0x000fd00000000000 */
[----:B------:R-:W-:-:S08]  /*1b70*/  DFMA R24, -R20, R34, R18 ;  /* 0x000000221418722b */ /* 0x000fd00000000112 */
[----:B------:R-:W-:-:S10]  /*1b80*/  DFMA R34, R22, R24, R34 ;  /* 0x000000181622722b */ /* 0x000fd40000000022 */
[----:B------:R-:W-:-:S05]  /*1b90*/  FFMA R3, RZ, R21, R35 ;  /* 0x00000015ff037223 */ /* 0x000fca0000000023 */
[----:B------:R-:W-:-:S13]  /*1ba0*/  FSETP.GT.AND P0, PT, |R3|, 1.469367938527859385e-39, PT ;  /* 0x001000000300780b */ /* 0x000fda0003f04200 */
[----:B------:R-:W-:Y:S05]  /*1bb0*/  @P0 BRA P1, `(.L_x_27) ;  /* 0x00000000001c0947 */ /* 0x000fea0000800000 */
[----:B------:R-:W-:Y:S01]  /*1bc0*/  IMAD.MOV.U32 R24, RZ, RZ, R18 ;  /* 0x000000ffff187224 */ /* 0x000fe200078e0012 */
[----:B------:R-:W-:Y:S01]  /*1bd0*/  MOV R12, 0x1c10 ;  /* 0x00001c10000c7802 */ /* 0x000fe20000000f00 */
[----:B------:R-:W-:Y:S02]  /*1be0*/  IMAD.MOV.U32 R25, RZ, RZ, R19 ;  /* 0x000000ffff197224 */ /* 0x000fe400078e0013 */
[----:B------:R-:W-:-:S07]  /*1bf0*/  IMAD.MOV.U32 R23, RZ, RZ, R21 ;  /* 0x000000ffff177224 */ /* 0x000fce00078e0015 */
[----:B-----5:R-:W-:Y:S05]  /*1c00*/  CALL.REL.NOINC `($__internal_0_$__cuda_sm20_div_rn_f64_full) ;  /* 0x00000024004c7944 */ /* 0x020fea0003c00000 */
[----:B------:R-:W-:Y:S02]  /*1c10*/  IMAD.MOV.U32 R34, RZ, RZ, R20 ;  /* 0x000000ffff227224 */ /* 0x000fe400078e0014 */
[----:B------:R-:W-:-:S07]  /*1c20*/  IMAD.MOV.U32 R35, RZ, RZ, R21 ;  /* 0x000000ffff237224 */ /* 0x000fce00078e0015 */
.L_x_27:
[----:B------:R-:W-:Y:S05]  /*1c30*/  BSYNC.RECONVERGENT B2 ;  /* 0x0000000000027941 */ /* 0x000fea0003800200 */
.L_x_26:
[----:B------:R0:W1:Y:S02]  /*1c40*/  F2F.F32.F64 R34, R34 ;  /* 0x0000002200227310 */ /* 0x0000640000301000 */
.L_x_25:
[----:B------:R-:W-:Y:S05]  /*1c50*/  BSYNC.RECONVERGENT B1 ;  /* 0x0000000000017941 */ /* 0x000fea0003800200 */
.L_x_24:
[----:B------:R-:W-:Y:S01]  /*1c60*/  ISETP.GE.AND P0, PT, R37, 0x1, PT ;  /* 0x000000012500780c */ /* 0x000fe20003f06270 */
[----:B------:R-:W-:Y:S01]  /*1c70*/  BSSY.RECONVERGENT B0, `(.L_x_28) ;  /* 0x000004e000007945 */ /* 0x000fe20003800200 */
[----:B------:R-:W-:Y:S01]  /*1c80*/  IMAD.MOV.U32 R3, RZ, RZ, RZ ;  /* 0x000000ffff037224 */ /* 0x000fe200078e00ff */
[----:B------:R-:W-:-:S10]  /*1c90*/  CS2R R20, SRZ ;  /* 0x0000000000147805 */ /* 0x000fd4000001ff00 */
[----:B------:R-:W-:Y:S05]  /*1ca0*/  @!P0 BRA `(.L_x_29) ;  /* 0x0000000400288947 */ /* 0x000fea0003800000 */
        /* <DEDUP_REMOVED lines=13> */
.L_x_32:
[----:B------:R-:W-:-:S05]  /*1d80*/  LEA R24, R3, UR19, 0x2 ;  /* 0x0000001303187c11 */ /* 0x000fca000f8e10ff */
[----:B------:R-:W2:Y:S02]  /*1d90*/  LDL R27, [R24] ;  /* 0x00000000181b7983 */ /* 0x000ea40000100800 */
[----:B--2--5:R-:W-:-:S13]  /*1da0*/  FSETP.GEU.AND P2, PT, R27, R32, PT ;  /* 0x000000201b00720b */ /* 0x024fda0003f4e000 */
[----:B------:R-:W-:-:S05]  /*1db0*/  @P2 LEA R18, R25, UR19, 0x2 ;  /* 0x0000001319122c11 */ /* 0x000fca000f8e10ff */
[----:B------:R2:W-:Y:S04]  /*1dc0*/  @P2 STL [R18], R27 ;  /* 0x0000001b12002387 */ /* 0x0005e80000100800 */
[----:B------:R-:W3:Y:S01]  /*1dd0*/  LDL R29, [R24+0x4] ;  /* 0x00000400181d7983 */ /* 0x000ee20000100800 */
[----:B------:R-:W-:Y:S01]  /*1de0*/  @P2 VIADD R25, R25, 0x1 ;  /* 0x0000000119192836 */ /* 0x000fe20000000000 */
[----:B---3--:R-:W-:-:S13]  /*1df0*/  FSETP.GEU.AND P3, PT, R29, R32, PT ;  /* 0x000000201d00720b */ /* 0x008fda0003f6e000 */
[----:B------:R-:W-:-:S05]  /*1e00*/  @P3 LEA R28, R25, UR19, 0x2 ;  /* 0x00000013191c3c11 */ /* 0x000fca000f8e10ff */
[----:B------:R3:W-:Y:S04]  /*1e10*/  @P3 STL [R28], R29 ;  /* 0x0000001d1c003387 */ /* 0x0007e80000100800 */
[----:B------:R-:W4:Y:S01]  /*1e20*/  LDL R31, [R24+0x8] ;  /* 0x00000800181f7983 */ /* 0x000f220000100800 */
[----:B------:R-:W-:Y:S01]  /*1e30*/  @P3 VIADD R25, R25, 0x1 ;  /* 0x0000000119193836 */ /* 0x000fe20000000000 */
[----:B----4-:R-:W-:-:S13]  /*1e40*/  FSETP.GEU.AND P4, PT, R31, R32, PT ;  /* 0x000000201f00720b */ /* 0x010fda0003f8e000 */
[----:B------:R-:W-:-:S05]  /*1e50*/  @P4 LEA R30, R25, UR19, 0x2 ;  /* 0x00000013191e4c11 */ /* 0x000fca000f8e10ff */
[----:B------:R4:W-:Y:S04]  /*1e60*/  @P4 STL [R30], R31 ;  /* 0x0000001f1e004387 */ /* 0x0009e80000100800 */
[----:B0-----:R-:W3:Y:S01]  /*1e70*/  LDL R35, [R24+0xc] ;  /* 0x00000c0018237983 */ /* 0x001ee20000100800 */
[----:B------:R-:W0:Y:S01]  /*1e80*/  @P2 F2F.F64.F32 R22, R27 ;  /* 0x0000001b00162310 */ /* 0x000e220000201800 */
[----:B------:R-:W-:Y:S02]  /*1e90*/  @P4 VIADD R25, R25, 0x1 ;  /* 0x0000000119194836 */ /* 0x000fe40000000000 */
[----:B------:R-:W-:-:S05]  /*1ea0*/  VIADD R3, R3, 0x4 ;  /* 0x0000000403037836 */ /* 0x000fca0000000000 */
[----:B--2---:R-:W2:Y:S01]  /*1eb0*/  @P3 F2F.F64.F32 R18, R29 ;  /* 0x0000001d00123310 */ /* 0x004ea20000201800 */
[----:B0-----:R-:W-:Y:S01]  /*1ec0*/  @P2 DADD R20, R20, R22 ;  /* 0x0000000014142229 */ /* 0x001fe20000000016 */
[----:B------:R-:W-:-:S06]  /*1ed0*/  ISETP.NE.AND P2, PT, R3, R12, PT ;  /* 0x0000000c0300720c */ /* 0x000fcc0003f45270 */
[----:B------:R-:W0:Y:S01]  /*1ee0*/  @P4 F2F.F64.F32 R22, R31 ;  /* 0x0000001f00164310 */ /* 0x000e220000201800 */
[----:B--2---:R-:W-:-:S08]  /*1ef0*/  @P3 DADD R20, R20, R18 ;  /* 0x0000000014143229 */ /* 0x004fd00000000012 */
[----:B0-----:R-:W-:Y:S01]  /*1f00*/  @P4 DADD R20, R20, R22 ;  /* 0x0000000014144229 */ /* 0x001fe20000000016 */
[----:B---3--:R-:W-:-:S13]  /*1f10*/  FSETP.GEU.AND P1, PT, R35, R32, PT ;  /* 0x000000202300720b */ /* 0x008fda0003f2e000 */
[C---:B------:R-:W-:Y:S01]  /*1f20*/  @P1 LEA R28, R25.reuse, UR19, 0x2 ;  /* 0x00000013191c1c11 */ /* 0x040fe2000f8e10ff */
[----:B------:R-:W0:Y:S01]  /*1f30*/  @P1 F2F.F64.F32 R18, R35 ;  /* 0x0000002300121310 */ /* 0x000e220000201800 */
[----:B------:R-:W-:-:S03]  /*1f40*/  @P1 VIADD R25, R25, 0x1 ;  /* 0x0000000119191836 */ /* 0x000fc60000000000 */
[----:B------:R4:W-:Y:S01]  /*1f50*/  @P1 STL [R28], R35 ;  /* 0x000000231c001387 */ /* 0x0009e20000100800 */
[----:B0-----:R-:W-:Y:S01]  /*1f60*/  @P1 DADD R20, R20, R18 ;  /* 0x0000000014141229 */ /* 0x001fe20000000012 */
[----:B----4-:R-:W-:Y:S10]  /*1f70*/  @P2 BRA `(.L_x_32) ;  /* 0xfffffffc00802947 */ /* 0x010ff4000383ffff */
.L_x_31:
[----:B------:R-:W-:Y:S05]  /*1f80*/  BSYNC.RECONVERGENT B1 ;  /* 0x0000000000017941 */ /* 0x000fea0003800200 */
.L_x_30:
[----:B------:R-:W-:Y:S01]  /*1f90*/  IMAD.MOV.U32 R3, RZ, RZ, R25 ;  /* 0x000000ffff037224 */ /* 0x000fe200078e0019 */
[----:B------:R-:W-:Y:S06]  /*1fa0*/  @!P0 BRA `(.L_x_29) ;  /* 0x0000000000688947 */ /* 0x000fec0003800000 */
[----:B------:R-:W-:-:S05]  /*1fb0*/  LEA R12, R12, UR19, 0x2 ;  /* 0x000000130c0c7c11 */ /* 0x000fca000f8e10ff */
[----:B------:R-:W2:Y:S01]  /*1fc0*/  LDL R23, [R12] ;  /* 0x000000000c177983 */ /* 0x000ea20000100800 */
[----:B------:R-:W-:Y:S02]  /*1fd0*/  ISETP.NE.AND P1, PT, R26, 0x1, PT ;  /* 0x000000011a00780c */ /* 0x000fe40003f25270 */
[----:B--2--5:R-:W-:-:S13]  /*1fe0*/  FSETP.GEU.AND P0, PT, R23, R32, PT ;  /* 0x000000201700720b */ /* 0x024fda0003f0e000 */
[C---:B------:R-:W-:Y:S01]  /*1ff0*/  @P0 LEA R22, R3.reuse, UR19, 0x2 ;  /* 0x0000001303160c11 */ /* 0x040fe2000f8e10ff */
[----:B------:R-:W2:Y:S01]  /*2000*/  @P0 F2F.F64.F32 R18, R23 ;  /* 0x0000001700120310 */ /* 0x000ea20000201800 */
[----:B------:R-:W-:-:S03]  /*2010*/  @P0 VIADD R3, R3, 0x1 ;  /* 0x0000000103030836 */ /* 0x000fc60000000000 */
[----:B------:R3:W-:Y:S01]  /*2020*/  @P0 STL [R22], R23 ;  /* 0x0000001716000387 */ /* 0x0007e20000100800 */
[----:B--2---:R-:W-:Y:S01]  /*2030*/  @P0 DADD R20, R18, R20 ;  /* 0x0000000012140229 */ /* 0x004fe20000000014 */
[----:B---3--:R-:W-:Y:S10]  /*2040*/  @!P1 BRA `(.L_x_29) ;  /* 0x0000000000409947 */ /* 0x008ff40003800000 */
[----:B------:R-:W2:Y:S01]  /*2050*/  LDL R23, [R12+0x4] ;  /* 0x000004000c177983 */ /* 0x000ea20000100800 */
[----:B------:R-:W-:Y:S02]  /*2060*/  ISETP.NE.AND P1, PT, R26, 0x2, PT ;  /* 0x000000021a00780c */ /* 0x000fe40003f25270 */
[----:B--2---:R-:W-:-:S13]  /*2070*/  FSETP.GEU.AND P0, PT, R23, R32, PT ;  /* 0x000000201700720b */ /* 0x004fda0003f0e000 */
[C---:B------:R-:W-:Y:S01]  /*2080*/  @P0 LEA R22, R3.reuse, UR19, 0x2 ;  /* 0x0000001303160c11 */ /* 0x040fe2000f8e10ff */
[----:B------:R-:W2:Y:S01]  /*2090*/  @P0 F2F.F64.F32 R18, R23 ;  /* 0x0000001700120310 */ /* 0x000ea20000201800 */
[----:B------:R-:W-:-:S03]  /*20a0*/  @P0 VIADD R3, R3, 0x1 ;  /* 0x0000000103030836 */ /* 0x000fc60000000000 */
[----:B------:R3:W-:Y:S01]  /*20b0*/  @P0 STL [R22], R23 ;  /* 0x0000001716000387 */ /* 0x0007e20000100800 */
[----:B--2---:R-:W-:Y:S01]  /*20c0*/  @P0 DADD R20, R18, R20 ;  /* 0x0000000012140229 */ /* 0x004fe20000000014 */
[----:B---3--:R-:W-:Y:S10]  /*20d0*/  @!P1 BRA `(.L_x_29) ;  /* 0x00000000001c9947 */ /* 0x008ff40003800000 */
[----:B------:R-:W2:Y:S02]  /*20e0*/  LDL R23, [R12+0x8] ;  /* 0x000008000c177983 */ /* 0x000ea40000100800 */
[----:B--2---:R-:W-:-:S13]  /*20f0*/  FSETP.GEU.AND P0, PT, R23, R32, PT ;  /* 0x000000201700720b */ /* 0x004fda0003f0e000 */
[C---:B------:R-:W-:Y:S01]  /*2100*/  @P0 LEA R22, R3.reuse, UR19, 0x2 ;  /* 0x0000001303160c11 */ /* 0x040fe2000f8e10ff */
[----:B------:R-:W2:Y:S01]  /*2110*/  @P0 F2F.F64.F32 R18, R23 ;  /* 0x0000001700120310 */ /* 0x000ea20000201800 */
[----:B------:R-:W-:-:S03]  /*2120*/  @P0 VIADD R3, R3, 0x1 ;  /* 0x0000000103030836 */ /* 0x000fc60000000000 */
[----:B------:R3:W-:Y:S02]  /*2130*/  @P0 STL [R22], R23 ;  /* 0x0000001716000387 */ /* 0x0007e40000100800 */
[----:B--23--:R-:W-:-:S11]  /*2140*/  @P0 DADD R20, R18, R20 ;  /* 0x0000000012140229 */ /* 0x00cfd60000000014 */
.L_x_29:
[----:B------:R-:W-:Y:S05]  /*2150*/  BSYNC.RECONVERGENT B0 ;  /* 0x0000000000007941 */ /* 0x000fea0003800200 */
.L_x_28:
[----:B------:R-:W-:Y:S01]  /*2160*/  ISETP.GE.AND P0, PT, R3, 0x1, PT ;  /* 0x000000010300780c */ /* 0x000fe20003f06270 */
[----:B------:R-:W-:Y:S01]  /*2170*/  BSSY.RECONVERGENT B1, `(.L_x_33) ;  /* 0x000001c000017945 */ /* 0x000fe20003800200 */
[----:B------:R-:W-:-:S11]  /*2180*/  IMAD.MOV.U32 R37, RZ, RZ, 0x7fffffff ;  /* 0x7fffffffff257424 */ /* 0x000fd600078e00ff */
[----:B------:R-:W-:Y:S05]  /*2190*/  @!P0 BRA `(.L_x_34) ;  /* 0x0000000000648947 */ /* 0x000fea0003800000 */
[----:B------:R-:W2:Y:S01]  /*21a0*/  I2F.F64.U32 R22, R3 ;  /* 0x0000000300167312 */ /* 0x000ea20000201800 */
[----:B------:R-:W-:Y:S01]  /*21b0*/  IMAD.MOV.U32 R18, RZ, RZ, 0x1 ;  /* 0x00000001ff127424 */ /* 0x000fe200078e00ff */
[----:B------:R-:W-:Y:S01]  /*21c0*/  FSETP.GEU.AND P1, PT, |R21|, 6.5827683646048100446e-37, PT ;  /* 0x036000001500780b */ /* 0x000fe20003f2e200 */
[----:B------:R-:W-:Y:S05]  /*21d0*/  BSSY.RECONVERGENT B2, `(.L_x_35) ;  /* 0x0000014000027945 */ /* 0x000fea0003800200 */
[----:B--2---:R-:W4:Y:S02]  /*21e0*/  MUFU.RCP64H R19, R23 ;  /* 0x0000001700137308 */ /* 0x004f240000001800 */
        /* <DEDUP_REMOVED lines=15> */
[----:B01---5:R-:W-:Y:S05]  /*22e0*/  CALL.REL.NOINC `($__internal_0_$__cuda_sm20_div_rn_f64_full) ;  /* 0x0000001c00947944 */ /* 0x023fea0003c00000 */
[----:B------:R-:W-:Y:S02]  /*22f0*/  IMAD.MOV.U32 R18, RZ, RZ, R20 ;  /* 0x000000ffff127224 */ /* 0x000fe400078e0014 */
[----:B------:R-:W-:-:S07]  /*2300*/  IMAD.MOV.U32 R19, RZ, RZ, R21 ;  /* 0x000000ffff137224 */ /* 0x000fce00078e0015 */
.L_x_36:
[----:B------:R-:W-:Y:S05]  /*2310*/  BSYNC.RECONVERGENT B2 ;  /* 0x0000000000027941 */ /* 0x000fea0003800200 */
.L_x_35:
[----:B------:R2:W3:Y:S02]  /*2320*/  F2F.F32.F64 R37, R18 ;  /* 0x0000001200257310 */ /* 0x0004e40000301000 */
.L_x_34:
[----:B------:R-:W-:Y:S05]  /*2330*/  BSYNC.RECONVERGENT B1 ;  /* 0x0000000000017941 */ /* 0x000fea0003800200 */
.L_x_33:
[----:B------:R-:W0:Y:S01]  /*2340*/  LDCU UR9, c[0x0][0x3a4] ;  /* 0x00007480ff0977ac */ /* 0x000e220008000800 */
[----:B----4-:R-:W-:Y:S01]  /*2350*/  IMAD.MOV R12, RZ, RZ, -R7 ;  /* 0x000000ffff0c7224 */ /* 0x010fe200078e0a07 */
[----:B-1----:R-:W-:Y:S01]  /*2360*/  FSETP.NAN.AND P3, PT, |R34|, |R34|, PT ;  /* 0x400000222200720b */ /* 0x002fe20003f68200 */
[----:B--2---:R-:W-:Y:S01]  /*2370*/  IMAD.MOV R18, RZ, RZ, -R4 ;  /* 0x000000ffff127224 */ /* 0x004fe200078e0a04 */
[----:B---3--:R-:W-:Y:S01]  /*2380*/  FSETP.NAN.AND P0, PT, |R37|, |R37|, PT ;  /* 0x400000252500720b */ /* 0x008fe20003f08200 */
[----:B------:R-:W-:Y:S01]  /*2390*/  IMAD.U32 R19, RZ, RZ, UR4 ;  /* 0x00000004ff137e24 */ /* 0x000fe2000f8e00ff */
[----:B------:R-:W-:Y:S01]  /*23a0*/  SEL R7, R7, UR4, P3 ;  /* 0x0000000407077c07 */ /* 0x000fe20009800000 */
[----:B------:R-:W-:Y:S01]  /*23b0*/  IMAD.U32 R21, RZ, RZ, UR4 ;  /* 0x00000004ff157e24 */ /* 0x000fe2000f8e00ff */
[----:B------:R-:W-:Y:S01]  /*23c0*/  SEL R4, R4, UR4, P0 ;  /* 0x0000000404047c07 */ /* 0x000fe20008000000 */
[----:B------:R-:W1:Y:S01]  /*23d0*/  LDCU UR13, c[0x0][0x398] ;  /* 0x00007300ff0d77ac */ /* 0x000e620008000800 */
[----:B------:R-:W-:Y:S01]  /*23e0*/  VIADDMNMX R12, R12, R19, 0x1, !PT ;  /* 0x000000010c0c7446 */ /* 0x000fe20007800113 */
[----:B------:R-:W-:Y:S01]  /*23f0*/  BSSY.RECONVERGENT B1, `(.L_x_37) ;  /* 0x0000038000017945 */ /* 0x000fe20003800200 */
[----:B------:R-:W-:-:S02]  /*2400*/  VIADDMNMX R18, R18, R21, 0x1, !PT ;  /* 0x0000000112127446 */ /* 0x000fc40007800115 */
[----:B------:R-:W-:Y:S02]  /*2410*/  ISETP.GT.AND P1, PT, R7, -0x1, PT ;  /* 0xffffffff0700780c */ /* 0x000fe40003f24270 */
[----:B------:R-:W-:Y:S02]  /*2420*/  ISETP.GT.AND P2, PT, R4, -0x1, PT ;  /* 0xffffffff0400780c */ /* 0x000fe40003f44270 */
[----:B0-----:R-:W-:Y:S02]  /*2430*/  VIMNMX R12, PT, PT, R12, UR9, PT ;  /* 0x000000090c0c7c48 */ /* 0x001fe4000bfe0100 */
[----:B------:R-:W-:Y:S02]  /*2440*/  VIMNMX R18, PT, PT, R18, UR9, PT ;  /* 0x0000000912127c48 */ /* 0x000fe4000bfe0100 */
[----:B------:R-:W-:Y:S02]  /*2450*/  SEL R12, R12, 0x1, P1 ;  /* 0x000000010c0c7807 */ /* 0x000fe40000800000 */
[----:B------:R-:W-:-:S02]  /*2460*/  SEL R18, R18, 0x1, P2 ;  /* 0x0000000112127807 */ /* 0x000fc40001000000 */
[----:B------:R-:W-:Y:S02]  /*2470*/  SEL R28, R12, 0x1, P3 ;  /* 0x000000010c1c7807 */ /* 0x000fe40001800000 */
[----:B------:R-:W-:Y:S01]  /*2480*/  SEL R39, R18, 0x1, P0 ;  /* 0x0000000112277807 */ /* 0x000fe20000000000 */
[----:B-1----:R-:W-:Y:S06]  /*2490*/  @!P3 BRA `(.L_x_38) ;  /* 0x0000000000b4b947 */ /* 0x002fec0003800000 */
[----:B------:R-:W-:Y:S02]  /*24a0*/  IMAD.U32 R19, RZ, RZ, UR4 ;  /* 0x00000004ff137e24 */ /* 0x000fe4000f8e00ff */
[----:B------:R-:W-:-:S03]  /*24b0*/  IMAD.MOV.U32 R34, RZ, RZ, 0x7fffffff ;  /* 0x7fffffffff227424 */ /* 0x000fc600078e00ff */
[----:B------:R-:W-:-:S04]  /*24c0*/  IADD3 R12, PT, PT, R19, 0x1, -R28 ;  /* 0x00000001130c7810 */ /* 0x000fc80007ffe81c */
[----:B------:R-:W-:-:S13]  /*24d0*/  ISETP.GE.AND P0, PT, R12, RZ, PT ;  /* 0x000000ff0c00720c */ /* 0x000fda0003f06270 */
[----:B------:R-:W-:Y:S05]  /*24e0*/  @!P0 BRA `(.L_x_38) ;  /* 0x0000000000a08947 */ /* 0x000fea0003800000 */
[----:B------:R-:W-:Y:S02]  /*24f0*/  ISETP.GT.AND P0, PT, R12, UR4, PT ;  /* 0x000000040c007c0c */ /* 0x000fe4000bf04270 */
[----:B------:R-:W-:-:S11]  /*2500*/  CS2R R22, SRZ ;  /* 0x0000000000167805 */ /* 0x000fd6000001ff00 */
[----:B------:R-:W-:Y:S05]  /*2510*/  @P0 BRA `(.L_x_39) ;  /* 0x0000000000340947 */ /* 0x000fea0003800000 */
[----:B------:R-:W-:-:S07]  /*2520*/  CS2R R22, SRZ ;  /* 0x0000000000167805 */ /* 0x000fce000001ff00 */
.L_x_40:
[----:B------:R-:W0:Y:S01]  /*2530*/  LDC.64 R18, c[0x0][0x390] ;  /* 0x0000e400ff127b82 */ /* 0x000e220000000a00 */
[----:B------:R-:W-:-:S04]  /*2540*/  IMAD R21, R12, UR13, R13 ;  /* 0x0000000d0c157c24 */ /* 0x000fc8000f8e020d */
[----:B0-----:R-:W-:-:S06]  /*2550*/  IMAD.WIDE R18, R21, 0x4, R18 ;  /* 0x0000000415127825 */ /* 0x001fcc00078e0212 */
[----:B------:R-:W2:Y:S01]  /*2560*/  LDG.E.CONSTANT R18, desc[UR16][R18.64] ;  /* 0x0000001012127981 */ /* 0x000ea2000c1e9900 */
[----:B------:R-:W-:Y:S01]  /*2570*/  IMAD.MOV.U32 R34, RZ, RZ, 0x7fffffff ;  /* 0x7fffffffff227424 */ /* 0x000fe200078e00ff */
[----:B--2---:R-:W-:-:S13]  /*2580*/  FSETP.NE.AND P0, PT, |R18|, +INF , PT ;  /* 0x7f8000001200780b */ /* 0x004fda0003f05200 */
[----:B------:R-:W-:Y:S05]  /*2590*/  @!P0 BRA `(.L_x_38) ;  /* 0x0000000000748947 */ /* 0x000fea0003800000 */
[----:B------:R-:W0:Y:S01]  /*25a0*/  F2F.F64.F32 R18, R18 ;  /* 0x0000001200127310 */ /* 0x000e220000201800 */
[C---:B------:R-:W-:Y:S01]  /*25b0*/  ISETP.NE.AND P0, PT, R12.reuse, UR4, PT ;  /* 0x000000040c007c0c */ /* 0x040fe2000bf05270 */
[----:B------:R-:W-:Y:S01]  /*25c0*/  VIADD R12, R12, 0x1 ;  /* 0x000000010c0c7836 */ /* 0x000fe20000000000 */
[----:B0-----:R-:W-:-:S11]  /*25d0*/  DADD R22, R18, R22 ;  /* 0x0000000012167229 */ /* 0x001fd60000000016 */
[----:B------:R-:W-:Y:S05]  /*25e0*/  @P0 BRA `(.L_x_40) ;  /* 0xfffffffc00d00947 */ /* 0x000fea000383ffff */
.L_x_39:
[----:B------:R-:W0:Y:S01]  /*25f0*/  I2F.F64 R18, R28 ;  /* 0x0000001c00127312 */ /* 0x000e220000201c00 */
[----:B------:R-:W-:Y:S01]  /*2600*/  IMAD.MOV.U32 R20, RZ, RZ, 0x1 ;  /* 0x00000001ff147424 */ /* 0x000fe200078e00ff */
[----:B------:R-:W-:Y:S01]  /*2610*/  FSETP.GEU.AND P1, PT, |R23|, 6.5827683646048100446e-37, PT ;  /* 0x036000001700780b */ /* 0x000fe20003f2e200 */
[----:B------:R-:W-:Y:S05]  /*2620*/  BSSY.RECONVERGENT B2, `(.L_x_41) ;  /* 0x0000013000027945 */ /* 0x000fea0003800200 */
[----:B0-----:R-:W0:Y:S02]  /*2630*/  MUFU.RCP64H R21, R19 ;  /* 0x0000001300157308 */ /* 0x001e240000001800 */
[----:B0-----:R-:W-:-:S08]  /*2640*/  DFMA R24, -R18, R20, 1 ;  /* 0x3ff000001218742b */ /* 0x001fd00000000114 */
        /* <DEDUP_REMOVED lines=13> */
[----:B------:R-:W-:Y:S02]  /*2720*/  IMAD.MOV.U32 R20, RZ, RZ, R18 ;  /* 0x000000ffff147224 */ /* 0x000fe400078e0012 */
[----:B------:R-:W-:-:S07]  /*2730*/  IMAD.MOV.U32 R23, RZ, RZ, R19 ;  /* 0x000000ffff177224 */ /* 0x000fce00078e0013 */
[----:B-----5:R-:W-:Y:S05]  /*2740*/  CALL.REL.NOINC `($__internal_0_$__cuda_sm20_div_rn_f64_full) ;  /* 0x00000018007c7944 */ /* 0x020fea0003c00000 */
.L_x_42:
[----:B------:R-:W-:Y:S05]  /*2750*/  BSYNC.RECONVERGENT B2 ;  /* 0x0000000000027941 */ /* 0x000fea0003800200 */
.L_x_41:
[----:B------:R0:W1:Y:S02]  /*2760*/  F2F.F32.F64 R34, R20 ;  /* 0x0000001400227310 */ /* 0x0000640000301000 */
.L_x_38:
[----:B------:R-:W-:Y:S05]  /*2770*/  BSYNC.RECONVERGENT B1 ;  /* 0x0000000000017941 */ /* 0x000fea0003800200 */
.L_x_37:
[----:B------:R-:W-:Y:S01]  /*2780*/  FSETP.NAN.AND P0, PT, |R37|, |R37|, PT ;  /* 0x400000252500720b */ /* 0x000fe20003f08200 */
[----:B------:R-:W2:Y:S01]  /*2790*/  LDCU UR9, c[0x0][0x398] ;  /* 0x00007300ff0977ac */ /* 0x000ea20008000800 */
[----:B------:R-:W-:Y:S11]  /*27a0*/  BSSY.RECONVERGENT B1, `(.L_x_43) ;  /* 0x0000030000017945 */ /* 0x000ff60003800200 */
[----:B------:R-:W-:Y:S05]  /*27b0*/  @!P0 BRA `(.L_x_44) ;  /* 0x0000000000b88947 */ /* 0x000fea0003800000 */
[----:B------:R-:W-:Y:S02]  /*27c0*/  IMAD.U32 R12, RZ, RZ, UR4 ;  /* 0x00000004ff0c7e24 */ /* 0x000fe4000f8e00ff */
[----:B------:R-:W-:-:S03]  /*27d0*/  IMAD.MOV.U32 R37, RZ, RZ, 0x7fffffff ;  /* 0x7fffffffff257424 */ /* 0x000fc600078e00ff */
[----:B------:R-:W-:-:S04]  /*27e0*/  IADD3 R12, PT, PT, R12, 0x1, -R39 ;  /* 0x000000010c0c7810 */ /* 0x000fc80007ffe827 */
[----:B------:R-:W-:-:S13]  /*27f0*/  ISETP.GE.AND P0, PT, R12, RZ, PT ;  /* 0x000000ff0c00720c */ /* 0x000fda0003f06270 */
[----:B------:R-:W-:Y:S05]  /*2800*/  @!P0 BRA `(.L_x_44) ;  /* 0x0000000000a48947 */ /* 0x000fea0003800000 */
[----:B------:R-:W-:Y:S02]  /*2810*/  ISETP.GT.AND P0, PT, R12, UR4, PT ;  /* 0x000000040c007c0c */ /* 0x000fe4000bf04270 */
[----:B0-----:R-:W-:-:S11]  /*2820*/  CS2R R20, SRZ ;  /* 0x0000000000147805 */ /* 0x001fd6000001ff00 */
[----:B------:R-:W-:Y:S05]  /*2830*/  @P0 BRA `(.L_x_45) ;  /* 0x0000000000340947 */ /* 0x000fea0003800000 */
[----:B------:R-:W-:-:S07]  /*2840*/  CS2R R20, SRZ ;  /* 0x0000000000147805 */ /* 0x000fce000001ff00 */
.L_x_46:
[----:B------:R-:W0:Y:S01]  /*2850*/  LDC.64 R18, c[0x0][0x390] ;  /* 0x0000e400ff127b82 */ /* 0x000e220000000a00 */
[----:B--2---:R-:W-:-:S04]  /*2860*/  IMAD R23, R12, UR9, R13 ;  /* 0x000000090c177c24 */ /* 0x004fc8000f8e020d */
        /* <DEDUP_REMOVED lines=10> */
.L_x_45:
        /* <DEDUP_REMOVED lines=20> */
[----:B-12--5:R-:W-:Y:S05]  /*2a50*/  CALL.REL.NOINC `($__internal_0_$__cuda_sm20_div_rn_f64_full) ;  /* 0x0000001400b87944 */ /* 0x026fea0003c00000 */
[----:B------:R-:W-:Y:S02]  /*2a60*/  IMAD.MOV.U32 R18, RZ, RZ, R20 ;  /* 0x000000ffff127224 */ /* 0x000fe400078e0014 */
[----:B------:R-:W-:-:S07]  /*2a70*/  IMAD.MOV.U32 R19, RZ, RZ, R21 ;  /* 0x000000ffff137224 */ /* 0x000fce00078e0015 */
.L_x_48:
[----:B--2---:R-:W-:Y:S05]  /*2a80*/  BSYNC.RECONVERGENT B2 ;  /* 0x0000000000027941 */ /* 0x004fea0003800200 */
.L_x_47:
[----:B------:R3:W4:Y:S02]  /*2a90*/  F2F.F32.F64 R37, R18 ;  /* 0x0000001200257310 */ /* 0x0007240000301000 */
.L_x_44:
[----:B--2---:R-:W-:Y:S05]  /*2aa0*/  BSYNC.RECONVERGENT B1 ;  /* 0x0000000000017941 */ /* 0x004fea0003800200 */
.L_x_43:
[----:B------:R-:W2:Y:S02]  /*2ab0*/  LDCU UR13, c[0x0][0x3a4] ;  /* 0x00007480ff0d77ac */ /* 0x000ea40008000800 */
[----:B--2---:R-:W-:-:S09]  /*2ac0*/  UISETP.GE.AND UP0, UPT, UR5, UR13, UPT ;  /* 0x0000000d0500728c */ /* 0x004fd2000bf06270 */
[----:B------:R-:W-:Y:S05]  /*2ad0*/  BRA.U UP0, `(.L_x_49) ;  /* 0x0000000100447547 */ /* 0x000fea000b800000 */
[----:B-1-3--:R-:W0:Y:S01]  /*2ae0*/  F2F.F64.F32 R18, R34 ;  /* 0x0000002200127310 */ /* 0x00ae220000201800 */
[----:B------:R-:W-:Y:S01]  /*2af0*/  FSETP.NAN.AND P0, PT, |R34|, |R34|, PT ;  /* 0x400000222200720b */ /* 0x000fe20003f08200 */
[----:B------:R-:W-:Y:S02]  /*2b00*/  ULEA UR9, UR5, UR20, 0x3 ;  /* 0x0000001405097291 */ /* 0x000fe4000f8e18ff */
[----:B------:R-:W-:Y:S01]  /*2b10*/  VIADD R23, R1, UR5 ;  /* 0x0000000501177c36 */ /* 0x000fe20008000000 */
[----:B------:R-:W-:Y:S01]  /*2b20*/  UIADD3 UR5, UPT, UPT, UR5, 0x1, URZ ;  /* 0x0000000105057890 */ /* 0x000fe2000fffe0ff */
[----:B------:R-:W-:Y:S01]  /*2b30*/  SEL R12, RZ, 0x1, !P0 ;  /* 0x00000001ff0c7807 */ /* 0x000fe20004000000 */
[----:B------:R-:W-:-:S04]  /*2b40*/  VIADD R22, R6, 0x1 ;  /* 0x0000000106167836 */ /* 0x000fc80000000000 */
[----:B------:R1:W-:Y:S03]  /*2b50*/  STL.U8 [R23+0x1000], R12 ;  /* 0x0010000c17007387 */ /* 0x0003e60000100000 */
[----:B------:R-:W-:Y:S01]  /*2b60*/  @!P0 IMAD.MOV R22, RZ, RZ, R6 ;  /* 0x000000ffff168224 */ /* 0x000fe200078e0206 */
[----:B0-----:R-:W-:Y:S02]  /*2b70*/  FSEL R20, R18, RZ, !P0 ;  /* 0x000000ff12147208 */ /* 0x001fe40004000000 */
[----:B------:R-:W-:Y:S01]  /*2b80*/  FSEL R21, R19, RZ, !P0 ;  /* 0x000000ff13157208 */ /* 0x000fe20004000000 */
[----:B------:R-:W-:Y:S01]  /*2b90*/  DADD R18, R16, R18 ;  /* 0x0000000010127229 */ /* 0x000fe20000000012 */
[----:B------:R-:W-:-:S03]  /*2ba0*/  IMAD.MOV.U32 R6, RZ, RZ, R22 ;  /* 0x000000ffff067224 */ /* 0x000fc600078e0016 */
[----:B------:R1:W-:Y:S06]  /*2bb0*/  STL.64 [UR9], R20 ;  /* 0x00000014ff007987 */ /* 0x0003ec0008100a09 */
[----:B------:R-:W-:Y:S02]  /*2bc0*/  FSEL R16, R16, R18, P0 ;  /* 0x0000001210107208 */ /* 0x000fe40000000000 */
[----:B------:R-:W-:Y:S01]  /*2bd0*/  FSEL R17, R17, R19, P0 ;  /* 0x0000001311117208 */ /* 0x000fe20000000000 */
[----:B------:R-:W-:Y:S06]  /*2be0*/  BRA `(.L_x_50) ;  /* 0x0000000000487947 */ /* 0x000fec0003800000 */
.L_x_49:
[----:B------:R-:W-:-:S05]  /*2bf0*/  VIADD R12, R1, UR7 ;  /* 0x00000007010c7c36 */ /* 0x000fca0008000000 */
[----:B---3--:R-:W2:Y:S01]  /*2c00*/  LDL.U8 R18, [R12+0x1000] ;  /* 0x001000000c127983 */ /* 0x008ea20000100000 */
[----:B------:R-:W-:Y:S01]  /*2c10*/  ULEA UR9, UR7, UR20, 0x3 ;  /* 0x0000001407097291 */ /* 0x000fe2000f8e18ff */
[----:B-1----:R-:W-:Y:S02]  /*2c20*/  FSETP.NAN.AND P1, PT, |R34|, |R34|, PT ;  /* 0x400000222200720b */ /* 0x002fe40003f28200 */
[----:B--2---:R-:W-:-:S13]  /*2c30*/  ISETP.NE.AND P0, PT, R18, RZ, PT ;  /* 0x000000ff1200720c */ /* 0x004fda0003f05270 */
[----:B------:R-:W2:Y:S01]  /*2c40*/  @!P0 LDL.64 R18, [UR9] ;  /* 0x00000009ff128983 */ /* 0x000ea20008100a00 */
[----:B------:R-:W1:Y:S01]  /*2c50*/  @!P1 F2F.F64.F32 R34, R34 ;  /* 0x0000002200229310 */ /* 0x000e620000201800 */
[----:B0-----:R-:W-:Y:S01]  /*2c60*/  SEL R21, RZ, 0x1, !P1 ;  /* 0x00000001ff157807 */ /* 0x001fe20004800000 */
[----:B------:R-:W-:Y:S01]  /*2c70*/  UIADD3 UR7, UPT, UPT, UR7, 0x1, URZ ;  /* 0x0000000107077890 */ /* 0x000fe2000fffe0ff */
[----:B------:R-:W-:-:S03]  /*2c80*/  @P0 VIADD R6, R6, 0xffffffff ;  /* 0xffffffff06060836 */ /* 0x000fc60000000000 */
[----:B------:R0:W-:Y:S01]  /*2c90*/  STL.U8 [R12+0x1000], R21 ;  /* 0x001000150c007387 */ /* 0x0001e20000100000 */
[----:B------:R-:W-:Y:S01]  /*2ca0*/  UISETP.NE.AND UP0, UPT, UR7, UR13, UPT ;  /* 0x0000000d0700728c */ /* 0x000fe2000bf05270 */
[----:B------:R-:W-:Y:S02]  /*2cb0*/  @P1 VIADD R6, R6, 0x1 ;  /* 0x0000000106061836 */ /* 0x000fe40000000000 */
[----:B------:R-:W-:Y:S01]  /*2cc0*/  @P1 STL.64 [UR9], RZ ;  /* 0x000000ffff001987 */ /* 0x000fe20008100a09 */
[----:B------:R-:W-:-:S03]  /*2cd0*/  USEL UR7, UR7, URZ, UP0 ;  /* 0x000000ff07077287 */ /* 0x000fc60008000000 */
[----:B-1----:R0:W-:Y:S01]  /*2ce0*/  @!P1 STL.64 [UR9], R34 ;  /* 0x00000022ff009987 */ /* 0x0021e20008100a09 */
[----:B--2---:R-:W-:-:S08]  /*2cf0*/  @!P0 DADD R16, R16, -R18 ;  /* 0x0000000010108229 */ /* 0x004fd00000000812 */
[----:B0-----:R-:W-:-:S11]  /*2d00*/  @!P1 DADD R16, R16, R34 ;  /* 0x0000000010109229 */ /* 0x001fd60000000022 */
.L_x_50:
[----:B------:R-:W-:-:S09]  /*2d10*/  UISETP.GE.AND UP0, UPT, UR6, UR13, UPT ;  /* 0x0000000d0600728c */ /* 0x000fd2000bf06270 */
[----:B------:R-:W-:Y:S05]  /*2d20*/  BRA.U UP0, `(.L_x_51) ;  /* 0x0000000100447547 */ /* 0x000fea000b800000 */
[----:B----4-:R-:W0:Y:S01]  /*2d30*/  F2F.F64.F32 R18, R37 ;  /* 0x0000002500127310 */ /* 0x010e220000201800 */
[----:B------:R-:W-:Y:S01]  /*2d40*/  FSETP.NAN.AND P0, PT, |R37|, |R37|, PT ;  /* 0x400000252500720b */ /* 0x000fe20003f08200 */
[----:B------:R-:W-:Y:S02]  /*2d50*/  ULEA UR9, UR6, UR21, 0x3 ;  /* 0x0000001506097291 */ /* 0x000fe4000f8e18ff */
[----:B-1----:R-:W-:Y:S01]  /*2d60*/  VIADD R23, R1, UR6 ;  /* 0x0000000601177c36 */ /* 0x002fe20008000000 */
        /* <DEDUP_REMOVED lines=13> */
.L_x_51:
[----:B-1----:R-:W-:-:S05]  /*2e40*/  VIADD R12, R1, UR8 ;  /* 0x00000008010c7c36 */ /* 0x002fca0008000000 */
[----:B------:R-:W2:Y:S01]  /*2e50*/  LDL.U8 R18, [R12+0x1900] ;  /* 0x001900000c127983 */ /* 0x000ea20000100000 */
[----:B------:R-:W-:Y:S01]  /*2e60*/  ULEA UR9, UR8, UR21, 0x3 ;  /* 0x0000001508097291 */ /* 0x000fe2000f8e18ff */
[----:B----4-:R-:W-:Y:S02]  /*2e70*/  FSETP.NAN.AND P1, PT, |R37|, |R37|, PT ;  /* 0x400000252500720b */ /* 0x010fe40003f28200 */
[----:B--2---:R-:W-:-:S13]  /*2e80*/  ISETP.NE.AND P0, PT, R18, RZ, PT ;  /* 0x000000ff1200720c */ /* 0x004fda0003f05270 */
[----:B------:R-:W2:Y:S01]  /*2e90*/  @!P0 LDL.64 R18, [UR9] ;  /* 0x00000009ff128983 */ /* 0x000ea20008100a00 */
[----:B------:R-:W0:Y:S01]  /*2ea0*/  @!P1 F2F.F64.F32 R20, R37 ;  /* 0x0000002500149310 */ /* 0x000e220000201800 */
[----:B------:R-:W-:Y:S01]  /*2eb0*/  SEL R23, RZ, 0x1, !P1 ;  /* 0x00000001ff177807 */ /* 0x000fe20004800000 */
[----:B------:R-:W-:Y:S01]  /*2ec0*/  UIADD3 UR8, UPT, UPT, UR8, 0x1, URZ ;  /* 0x0000000108087890 */ /* 0x000fe2000fffe0ff */
[----:B------:R-:W-:-:S03]  /*2ed0*/  @P0 VIADD R5, R5, 0xffffffff ;  /* 0xffffffff05050836 */ /* 0x000fc60000000000 */
[----:B------:R3:W-:Y:S01]  /*2ee0*/  STL.U8 [R12+0x1900], R23 ;  /* 0x001900170c007387 */ /* 0x0007e20000100000 */
[----:B------:R-:W-:Y:S01]  /*2ef0*/  UISETP.NE.AND UP0, UPT, UR8, UR13, UPT ;  /* 0x0000000d0800728c */ /* 0x000fe2000bf05270 */
[----:B------:R-:W-:Y:S02]  /*2f00*/  @P1 VIADD R5, R5, 0x1 ;  /* 0x0000000105051836 */ /* 0x000fe40000000000 */
[----:B------:R-:W-:Y:S01]  /*2f10*/  @P1 STL.64 [UR9], RZ ;  /* 0x000000ffff001987 */ /* 0x000fe20008100a09 */
[----:B------:R-:W-:-:S03]  /*2f20*/  USEL UR8, UR8, URZ, UP0 ;  /* 0x000000ff08087287 */ /* 0x000fc60008000000 */
[----:B0-----:R3:W-:Y:S01]  /*2f30*/  @!P1 STL.64 [UR9], R20 ;  /* 0x00000014ff009987 */ /* 0x0017e20008100a09 */
[----:B--2---:R-:W-:-:S08]  /*2f40*/  @!P0 DADD R14, R14, -R18 ;  /* 0x000000000e0e8229 */ /* 0x004fd00000000812 */
[----:B---3--:R-:W-:-:S11]  /*2f50*/  @!P1 DADD R14, R14, R20 ;  /* 0x000000000e0e9229 */ /* 0x008fd60000000014 */
.L_x_52:
[----:B-1----:R-:W-:Y:S01]  /*2f60*/  IMAD.U32 R12, RZ, RZ, UR5 ;  /* 0x00000005ff0c7e24 */ /* 0x002fe2000f8e00ff */
[----:B------:R-:W-:Y:S01]  /*2f70*/  ISETP.NE.AND P0, PT, R6, RZ, PT ;  /* 0x000000ff0600720c */ /* 0x000fe20003f05270 */
[----:B------:R-:W-:Y:S01]  /*2f80*/  BSSY.RECONVERGENT B1, `(.L_x_53) ;  /* 0x000001d000017945 */ /* 0x000fe20003800200 */
[----:B------:R-:W-:Y:S02]  /*2f90*/  IMAD.MOV.U32 R37, RZ, RZ, 0x7fffffff ;  /* 0x7fffffffff257424 */ /* 0x000fe400078e00ff */
[----:B------:R-:W-:-:S13]  /*2fa0*/  ISETP.LT.OR P0, PT, R12, UR13, P0 ;  /* 0x0000000d0c007c0c */ /* 0x000fda0008701670 */
[----:B------:R-:W-:Y:S05]  /*2fb0*/  @P0 BRA `(.L_x_54) ;  /* 0x0000000000640947 */ /* 0x000fea0003800000 */
[----:B------:R-:W0:Y:S01]  /*2fc0*/  I2F.F64 R20, UR13 ;  /* 0x0000000d00147d12 */ /* 0x000e220008201c00 */
        /* <DEDUP_REMOVED lines=22> */
.L_x_56:
[----:B------:R-:W-:Y:S05]  /*3130*/  BSYNC.RECONVERGENT B2 ;  /* 0x0000000000027941 */ /* 0x000fea0003800200 */
.L_x_55:
[----:B------:R0:W1:Y:S02]  /*3140*/  F2F.F32.F64 R37, R18 ;  /* 0x0000001200257310 */ /* 0x0000640000301000 */
.L_x_54:
[----:B------:R-:W-:Y:S05]  /*3150*/  BSYNC.RECONVERGENT B1 ;  /* 0x0000000000017941 */ /* 0x000fea0003800200 */
.L_x_53:
[----:B------:R-:W2:Y:S01]  /*3160*/  LDCU UR9, c[0x0][0x3a4] ;  /* 0x00007480ff0977ac */ /* 0x000ea20008000800 */
[----:B------:R-:W-:Y:S01]  /*3170*/  ISETP.NE.AND P0, PT, R5, RZ, PT ;  /* 0x000000ff0500720c */ /* 0x000fe20003f05270 */
[----:B------:R-:W-:Y:S01]  /*3180*/  BSSY.RECONVERGENT B1, `(.L_x_57) ;  /* 0x000001e000017945 */ /* 0x000fe20003800200 */
[----:B------:R-:W-:Y:S02]  /*3190*/  IMAD.MOV.U32 R29, RZ, RZ, 0x7fffffff ;  /* 0x7fffffffff1d7424 */ /* 0x000fe400078e00ff */
[----:B--2---:R-:W-:-:S05]  /*31a0*/  IMAD.U32 R12, RZ, RZ, UR9 ;  /* 0x00000009ff0c7e24 */ /* 0x004fca000f8e00ff */
[----:B------:R-:W-:-:S13]  /*31b0*/  ISETP.GT.OR P0, PT, R12, UR6, P0 ;  /* 0x000000060c007c0c */ /* 0x000fda0008704670 */
[----:B------:R-:W-:Y:S05]  /*31c0*/  @P0 BRA `(.L_x_58) ;  /* 0x0000000000640947 */ /* 0x000fea0003800000 */
[----:B------:R-:W2:Y:S01]  /*31d0*/  I2F.F64 R20, UR9 ;  /* 0x0000000900147d12 */ /* 0x000ea20008201c00 */
[----:B0-----:R-:W-:Y:S01]  /*31e0*/  IMAD.MOV.U32 R18, RZ, RZ, 0x1 ;  /* 0x00000001ff127424 */ /* 0x001fe200078e00ff */
[----:B------:R-:W-:Y:S01]  /*31f0*/  FSETP.GEU.AND P1, PT, |R15|, 6.5827683646048100446e-37, PT ;  /* 0x036000000f00780b */ /* 0x000fe20003f2e200 */
[----:B------:R-:W-:Y:S05]  /*3200*/  BSSY.RECONVERGENT B2, `(.L_x_59) ;  /* 0x0000014000027945 */ /* 0x000fea0003800200 */
[----:B--2---:R-:W0:Y:S02]  /*3210*/  MUFU.RCP64H R19, R21 ;  /* 0x0000001500137308 */ /* 0x004e240000001800 */
        /* <DEDUP_REMOVED lines=15> */
[----:B-1---5:R-:W-:Y:S05]  /*3310*/  CALL.REL.NOINC `($__internal_0_$__cuda_sm20_div_rn_f64_full) ;  /* 0x0000000c00887944 */ /* 0x022fea0003c00000 */
[----:B------:R-:W-:Y:S02]  /*3320*/  IMAD.MOV.U32 R18, RZ, RZ, R20 ;  /* 0x000000ffff127224 */ /* 0x000fe400078e0014 */
[----:B------:R-:W-:-:S07]  /*3330*/  IMAD.MOV.U32 R19, RZ, RZ, R21 ;  /* 0x000000ffff137224 */ /* 0x000fce00078e0015 */
.L_x_60:
[----:B------:R-:W-:Y:S05]  /*3340*/  BSYNC.RECONVERGENT B2 ;  /* 0x0000000000027941 */ /* 0x000fea0003800200 */
.L_x_59:
[----:B------:R2:W3:Y:S02]  /*3350*/  F2F.F32.F64 R29, R18 ;  /* 0x00000012001d7310 */ /* 0x0004e40000301000 */
.L_x_58:
[----:B------:R-:W-:Y:S05]  /*3360*/  BSYNC.RECONVERGENT B1 ;  /* 0x0000000000017941 */ /* 0x000fea0003800200 */
.L_x_57:
[-C--:B---3-5:R-:W-:Y:S01]  /*3370*/  FSETP.GT.AND P1, PT, R32, R29.reuse, PT ;  /* 0x0000001d2000720b */ /* 0x0a8fe20003f24000 */
[----:B------:R-:W-:Y:S01]  /*3380*/  IMAD.MOV.U32 R12, RZ, RZ, 0x1 ;  /* 0x00000001ff0c7424 */ /* 0x000fe200078e00ff */
[----:B------:R-:W-:Y:S02]  /*3390*/  BSSY.RECONVERGENT B0, `(.L_x_61) ;  /* 0x000002a000007945 */ /* 0x000fe40003800200 */
[----:B------:R-:W-:-:S13]  /*33a0*/  FSETP.NUM.AND P0, PT, |R29|, |R29|, P1 ;  /* 0x4000001d1d00720b */ /* 0x000fda0000f07200 */
[-C--:B-1----:R-:W-:Y:S02]  /*33b0*/  @!P0 FSETP.GEU.AND P3, PT, R32, R37.reuse, PT ;  /* 0x000000252000820b */ /* 0x082fe40003f6e000 */
[----:B------:R-:W-:Y:S02]  /*33c0*/  @!P0 FSETP.NAN.AND P2, PT, |R37|, |R37|, PT ;  /* 0x400000252500820b */ /* 0x000fe40003f48200 */
[----:B0-2---:R-:W-:-:S04]  /*33d0*/  @!P0 SEL R19, R0, 0xffffffff, P3 ;  /* 0xffffffff00138807 */ /* 0x005fc80001800000 */
[----:B------:R-:W-:Y:S02]  /*33e0*/  @!P0 SEL R12, R19, R0, !P2 ;  /* 0x00000000130c8207 */ /* 0x000fe40005000000 */
[----:B------:R-:W-:Y:S02]  /*33f0*/  FSETP.NAN.AND P2, PT, |R29|, |R29|, PT ;  /* 0x4000001d1d00720b */ /* 0x000fe40003f48200 */
[----:B------:R-:W-:-:S04]  /*3400*/  ISETP.NE.AND P0, PT, R12, RZ, PT ;  /* 0x000000ff0c00720c */ /* 0x000fc80003f05270 */
[----:B------:R-:W-:-:S13]  /*3410*/  ISETP.EQ.OR P0, PT, R0, RZ, !P0 ;  /* 0x000000ff0000720c */ /* 0x000fda0004702670 */
[----:B------:R-:W-:Y:S05]  /*3420*/  @P0 BRA `(.L_x_62) ;  /* 0x0000000000500947 */ /* 0x000fea0003800000 */
[----:B------:R-:W-:Y:S01]  /*3430*/  ISETP.NE.AND P0, PT, R12, 0x1, PT ;  /* 0x000000010c00780c */ /* 0x000fe20003f05270 */
[----:B------:R-:W-:Y:S01]  /*3440*/  IMAD.MOV.U32 R18, RZ, RZ, R37 ;  /* 0x000000ffff127224 */ /* 0x000fe200078e0025 */
[----:B------:R-:W-:-:S13]  /*3450*/  ISETP.NE.AND P3, PT, R0, 0x1, PT ;  /* 0x000000010000780c */ /* 0x000fda0003f65270 */
[----:B------:R-:W-:Y:S05]  /*3460*/  @!P0 BRA P3, `(.L_x_63) ;  /* 0x0000000000708947 */ /* 0x000fea0001800000 */
[----:B------:R-:W-:Y:S01]  /*3470*/  ISETP.NE.AND P3, PT, R0, -0x1, PT ;  /* 0xffffffff0000780c */ /* 0x000fe20003f65270 */
[----:B------:R-:W-:Y:S01]  /*3480*/  IMAD.MOV.U32 R18, RZ, RZ, R29 ;  /* 0x000000ffff127224 */ /* 0x000fe200078e001d */
[----:B------:R-:W-:-:S13]  /*3490*/  ISETP.NE.AND P0, PT, R12, -0x1, PT ;  /* 0xffffffff0c00780c */ /* 0x000fda0003f05270 */
[----:B------:R-:W-:Y:S05]  /*34a0*/  @!P0 BRA P3, `(.L_x_63) ;  /* 0x0000000000608947 */ /* 0x000fea0001800000 */
[----:B------:R-:W-:Y:S05]  /*34b0*/  @!P0 BRA `(.L_x_64) ;  /* 0x00000000001c8947 */ /* 0x000fea0003800000 */
[----:B------:R-:W-:Y:S01]  /*34c0*/  ISETP.NE.AND P0, PT, R12, 0x1, PT ;  /* 0x000000010c00780c */ /* 0x000fe20003f05270 */
[----:B------:R-:W-:-:S12]  /*34d0*/  IMAD.MOV.U32 R18, RZ, RZ, R8 ;  /* 0x000000ffff127224 */ /* 0x000fd800078e0008 */
[----:B------:R-:W-:Y:S05]  /*34e0*/  @P0 BRA `(.L_x_63) ;  /* 0x0000000000500947 */ /* 0x000fea0003800000 */
[-C--:B------:R-:W-:Y:S02]  /*34f0*/  FSETP.NAN.AND P0, PT, |R8|, |R8|.reuse, PT ;  /* 0x400000080800720b */ /* 0x080fe40003f08200 */
[----:B------:R-:W-:-:S04]  /*3500*/  FMNMX R19, R37, R8, !PT ;  /* 0x0000000825137209 */ /* 0x000fc80007800000 */
[----:B------:R-:W-:Y:S01]  /*3510*/  FSEL R18, R19, R8, !P0 ;  /* 0x0000000813127208 */ /* 0x000fe20004000000 */
[----:B------:R-:W-:Y:S06]  /*3520*/  BRA `(.L_x_63) ;  /* 0x0000000000407947 */ /* 0x000fec0003800000 */
.L_x_64:
[-C--:B------:R-:W-:Y:S02]  /*3530*/  FSETP.NAN.AND P0, PT, |R8|, |R8|.reuse, PT ;  /* 0x400000080800720b */ /* 0x080fe40003f08200 */
[----:B------:R-:W-:-:S04]  /*3540*/  FMNMX R19, R29, R8, PT ;  /* 0x000000081d137209 */ /* 0x000fc80003800000 */
[----:B------:R-:W-:Y:S01]  /*3550*/  FSEL R18, R19, R8, !P0 ;  /* 0x0000000813127208 */ /* 0x000fe20004000000 */
[----:B------:R-:W-:Y:S06]  /*3560*/  BRA `(.L_x_63) ;  /* 0x0000000000307947 */ /* 0x000fec0003800000 */
.L_x_62:
[----:B------:R-:W-:-:S13]  /*3570*/  ISETP.NE.AND P0, PT, R12, -0x1, PT ;  /* 0xffffffff0c00780c */ /* 0x000fda0003f05270 */
        /* <DEDUP_REMOVED lines=8> */
.L_x_65:
[-C--:B------:R-:W-:Y:S02]  /*3600*/  FSETP.NAN.AND P0, PT, |R8|, |R8|.reuse, PT ;  /* 0x400000080800720b */ /* 0x080fe40003f08200 */
[----:B------:R-:W-:-:S04]  /*3610*/  FMNMX R19, R29, R8, PT ;  /* 0x000000081d137209 */ /* 0x000fc80003800000 */
[----:B------:R-:W-:-:S07]  /*3620*/  FSEL R18, R19, R8, !P0 ;  /* 0x0000000813127208 */ /* 0x000fce0004000000 */
.L_x_63:
[----:B------:R-:W-:Y:S05]  /*3630*/  BSYNC.RECONVERGENT B0 ;  /* 0x0000000000007941 */ /* 0x000fea0003800200 */
.L_x_61:
[----:B------:R-:W0:Y:S01]  /*3640*/  LDCU UR9, c[0x0][0x3a8] ;  /* 0x00007500ff0977ac */ /* 0x000e220008000800 */
[----:B------:R-:W-:Y:S01]  /*3650*/  IMAD.MOV.U32 R8, RZ, RZ, R18 ;  /* 0x000000ffff087224 */ /* 0x000fe200078e0012 */
[----:B0-----:R-:W-:-:S09]  /*3660*/  UISETP.NE.AND UP0, UPT, UR9, URZ, UPT ;  /* 0x000000ff0900728c */ /* 0x001fd2000bf05270 */
[----:B------:R-:W-:Y:S05]  /*3670*/  BRA.U !UP0, `(.L_x_66) ;  /* 0x0000000108607547 */ /* 0x000fea000b800000 */
[----:B------:R-:W-:Y:S01]  /*3680*/  ISETP.NE.AND P0, PT, R12, -0x1, PT ;  /* 0xffffffff0c00780c */ /* 0x000fe20003f05270 */
[----:B------:R-:W-:-:S12]  /*3690*/  BSSY.RECONVERGENT B0, `(.L_x_66) ;  /* 0x0000016000007945 */ /* 0x000fd80003800200 */
[----:B------:R-:W-:Y:S05]  /*36a0*/  @!P0 BRA `(.L_x_67) ;  /* 0x00000000002c8947 */ /* 0x000fea0003800000 */
[----:B------:R-:W-:Y:S01]  /*36b0*/  ISETP.NE.AND P0, PT, R12, 0x1, PT ;  /* 0x000000010c00780c */ /* 0x000fe20003f05270 */
[----:B------:R-:W-:-:S12]  /*36c0*/  IMAD.MOV.U32 R8, RZ, RZ, R18 ;  /* 0x000000ffff087224 */ /* 0x000fd800078e0012 */
[----:B------:R-:W-:Y:S05]  /*36d0*/  @P0 BRA `(.L_x_68) ;  /* 0x0000000000440947 */ /* 0x000fea0003800000 */
[-C--:B------:R-:W-:Y:S01]  /*36e0*/  FSETP.LT.AND P3, PT, R32, R18.reuse, PT ;  /* 0x000000122000720b */ /* 0x080fe20003f61000 */
[----:B------:R-:W-:Y:S01]  /*36f0*/  IMAD.MOV.U32 R8, RZ, RZ, 0x7fffffff ;  /* 0x7fffffffff087424 */ /* 0x000fe200078e00ff */
[----:B------:R-:W-:-:S13]  /*3700*/  FSETP.NAN.AND P0, PT, |R18|, |R18|, PT ;  /* 0x400000121200720b */ /* 0x000fda0003f08200 */
[----:B------:R-:W-:Y:S05]  /*3710*/  @!P0 BRA P3, `(.L_x_68) ;  /* 0x0000000000348947 */ /* 0x000fea0001800000 */
[----:B------:R-:W-:-:S04]  /*3720*/  FSEL R0, R37, R18, P1 ;  /* 0x0000001225007208 */ /* 0x000fc80000800000 */
[----:B------:R-:W-:-:S04]  /*3730*/  FSEL R0, R18, R0, !P0 ;  /* 0x0000000012007208 */ /* 0x000fc80004000000 */
[----:B------:R-:W-:Y:S01]  /*3740*/  FSEL R8, R0, R18, !P2 ;  /* 0x0000001200087208 */ /* 0x000fe20005000000 */
[----:B------:R-:W-:Y:S06]  /*3750*/  BRA `(.L_x_68) ;  /* 0x0000000000247947 */ /* 0x000fec0003800000 */
.L_x_67:
[----:B------:R-:W-:Y:S01]  /*3760*/  FSETP.NAN.AND P0, PT, |R18|, |R18|, PT ;  /* 0x400000121200720b */ /* 0x000fe20003f08200 */
[----:B------:R-:W-:-:S03]  /*3770*/  IMAD.MOV.U32 R8, RZ, RZ, 0x7fffffff ;  /* 0x7fffffffff087424 */ /* 0x000fc600078e00ff */
[----:B------:R-:W-:-:S04]  /*3780*/  FSETP.GT.AND P0, PT, R32, R18, !P0 ;  /* 0x000000122000720b */ /* 0x000fc80004704000 */
[----:B------:R-:W-:-:S09]  /*3790*/  FSETP.NAN.AND P3, PT, |R18|, |R18|, !P0 ;  /* 0x400000121200720b */ /* 0x000fd20004768200 */
[-C--:B------:R-:W-:Y:S02]  /*37a0*/  @!P0 FSETP.GEU.AND P2, PT, R32, R37.reuse, PT ;  /* 0x000000252000820b */ /* 0x080fe40003f4e000 */
[----:B------:R-:W-:Y:S02]  /*37b0*/  @!P0 FSETP.NAN.AND P1, PT, |R37|, |R37|, PT ;  /* 0x400000252500820b */ /* 0x000fe40003f28200 */
[----:B------:R-:W-:-:S04]  /*37c0*/  @!P0 FSEL R0, R29, R18, !P2 ;  /* 0x000000121d008208 */ /* 0x000fc80005000000 */
[----:B------:R-:W-:-:S05]  /*37d0*/  @P3 FSEL R18, R0, R18, !P1 ;  /* 0x0000001200123208 */ /* 0x000fca0004800000 */
[----:B------:R-:W-:-:S07]  /*37e0*/  @!P0 IMAD.MOV.U32 R8, RZ, RZ, R18 ;  /* 0x000000ffff088224 */ /* 0x000fce00078e0012 */
.L_x_68:
[----:B------:R-:W-:Y:S05]  /*37f0*/  BSYNC.RECONVERGENT B0 ;  /* 0x0000000000007941 */ /* 0x000fea0003800200 */
.L_x_66:
[----:B------:R-:W0:Y:S01]  /*3800*/  LDC R0, c[0x0][0x398] ;  /* 0x0000e600ff007b82 */ /* 0x000e220000000800 */
[C---:B------:R-:W-:Y:S01]  /*3810*/  FSETP.NAN.AND P2, PT, |R8|.reuse, |R8|, PT ;  /* 0x400000080800720b */ /* 0x040fe20003f48200 */
[----:B------:R-:W-:Y:S03]  /*3820*/  BSSY.RECONVERGENT B0, `(.L_x_69) ;  /* 0x0000023000007945 */ /* 0x000fe60003800200 */
[-C--:B------:R-:W-:Y:S02]  /*3830*/  FSETP.NUM.OR P0, PT, |R33|, |R33|.reuse, !P2 ;  /* 0x400000212100720b */ /* 0x080fe40005707600 */
[----:B------:R-:W-:Y:S02]  /*3840*/  FSEL R26, R8, R33, !P2 ;  /* 0x00000021081a7208 */ /* 0x000fe40005000000 */
[----:B------:R-:W-:Y:S01]  /*3850*/  ISETP.NE.OR P1, PT, R12, 0x1, !P0 ;  /* 0x000000010c00780c */ /* 0x000fe20004725670 */
[----:B0-----:R-:W-:-:S12]  /*3860*/  IMAD R27, R0, UR4, R13 ;  /* 0x00000004001b7c24 */ /* 0x001fd8000f8e020d */
[----:B------:R-:W-:Y:S05]  /*3870*/  @P1 BRA `(.L_x_70) ;  /* 0x0000000000381947 */ /* 0x000fea0003800000 */
[----:B------:R-:W0:Y:S01]  /*3880*/  LDC.64 R22, c[0x0][0x3b0] ;  /* 0x0000ec00ff167b82 */ /* 0x000e220000000a00 */
[----:B------:R-:W-:-:S07]  /*3890*/  IMAD.MOV.U32 R29, RZ, RZ, 0x7fffffff ;  /* 0x7fffffffff1d7424 */ /* 0x000fce00078e00ff */
[----:B------:R-:W1:Y:S08]  /*38a0*/  LDC.64 R24, c[0x0][0x3b8] ;  /* 0x0000ee00ff187b82 */ /* 0x000e700000000a00 */
[----:B------:R-:W2:Y:S08]  /*38b0*/  LDC.64 R18, c[0x0][0x3c0] ;  /* 0x0000f000ff127b82 */ /* 0x000eb00000000a00 */
[----:B------:R-:W3:Y:S01]  /*38c0*/  LDC.64 R20, c[0x0][0x3c8] ;  /* 0x0000f200ff147b82 */ /* 0x000ee20000000a00 */
[----:B0-----:R-:W-:-:S05]  /*38d0*/  IMAD.WIDE R22, R27, 0x4, R22 ;  /* 0x000000041b167825 */ /* 0x001fca00078e0216 */
[----:B------:R0:W-:Y:S01]  /*38e0*/  STG.E desc[UR16][R22.64], R29 ;  /* 0x0000001d16007986 */ /* 0x0001e2000c101910 */
[----:B-1----:R-:W-:-:S05]  /*38f0*/  IMAD.WIDE R24, R27, 0x4, R24 ;  /* 0x000000041b187825 */ /* 0x002fca00078e0218 */
[----:B------:R0:W-:Y:S01]  /*3900*/  STG.E desc[UR16][R24.64], R37 ;  /* 0x0000002518007986 */ /* 0x0001e2000c101910 */
[----:B--2---:R-:W-:-:S05]  /*3910*/  IMAD.WIDE R18, R27, 0x4, R18 ;  /* 0x000000041b127825 */ /* 0x004fca00078e0212 */
[----:B------:R0:W-:Y:S01]  /*3920*/  STG.E desc[UR16][R18.64], R29 ;  /* 0x0000001d12007986 */ /* 0x0001e2000c101910 */
[----:B---3--:R-:W-:-:S05]  /*3930*/  IMAD.WIDE R20, R27, 0x4, R20 ;  /* 0x000000041b147825 */ /* 0x008fca00078e0214 */
[----:B------:R0:W-:Y:S01]  /*3940*/  STG.E desc[UR16][R20.64], R26 ;  /* 0x0000001a14007986 */ /* 0x0001e2000c101910 */
[----:B------:R-:W-:Y:S05]  /*3950*/  BRA `(.L_x_71) ;  /* 0x00000000003c7947 */ /* 0x000fea0003800000 */
.L_x_70:
[----:B------:R-:W-:-:S13]  /*3960*/  ISETP.NE.OR P0, PT, R12, -0x1, !P0 ;  /* 0xffffffff0c00780c */ /* 0x000fda0004705670 */
        /* <DEDUP_REMOVED lines=13> */
[----:B------:R4:W-:Y:S02]  /*3a40*/  STG.E desc[UR16][R20.64], R31 ;  /* 0x0000001f14007986 */ /* 0x0009e4000c101910 */
.L_x_71:
[----:B------:R-:W-:Y:S05]  /*3a50*/  BSYNC.RECONVERGENT B0 ;  /* 0x0000000000007941 */ /* 0x000fea0003800200 */
.L_x_69:
[----:B------:R-:W1:Y:S01]  /*3a60*/  LDCU UR9, c[0x0][0x39c] ;  /* 0x00007380ff0977ac */ /* 0x000e620008000800 */
[----:B------:R-:W-:-:S04]  /*3a70*/  UIADD3 UR4, UPT, UPT, UR4, 0x1, URZ ;  /* 0x0000000104047890 */ /* 0x000fc8000fffe0ff */
[----:B-1----:R-:W-:-:S09]  /*3a80*/  UISETP.NE.AND UP0, UPT, UR4, UR9, UPT ;  /* 0x000000090400728c */ /* 0x002fd2000bf05270 */
[----:B------:R-:W-:Y:S05]  /*3a90*/  BRA.U UP0, `(.L_x_72) ;  /* 0xffffffd100447547 */ /* 0x000fea000b83ffff */
[----:B------:R-:W1:Y:S02]  /*3aa0*/  LDCU UR13, c[0x0][0x3a4] ;  /* 0x00007480ff0d77ac */ /* 0x000e640008000800 */
[----:B-1----:R-:W-:-:S04]  /*3ab0*/  IADD3.X R10, PT, PT, R10, UR13, RZ, PT, !PT ;  /* 0x0000000d0a0a7c10 */ /* 0x002fc8000bffe4ff */
[----:B------:R-:W-:-:S13]  /*3ac0*/  ISETP.GE.AND P0, PT, R10, 0x1, PT ;  /* 0x000000010a00780c */ /* 0x000fda0003f06270 */
[----:B------:R-:W-:Y:S05]  /*3ad0*/  @!P0 EXIT ;  /* 0x000000000000894d */ /* 0x000fea0003800000 */
[----:B------:R-:W-:Y:S01]  /*3ae0*/  VIMNMX R2, PT, PT, R9, UR9, PT ;  /* 0x0000000909027c48 */ /* 0x000fe2000bfe0100 */
[----:B------:R-:W-:Y:S01]  /*3af0*/  BSSY.RECONVERGENT B0, `(.L_x_73) ;  /* 0x0000036000007945 */ /* 0x000fe20003800200 */
[----:B------:R-:W-:Y:S02]  /*3b00*/  IMAD.MOV.U32 R12, RZ, RZ, RZ ;  /* 0x000000ffff0c7224 */ /* 0x000fe400078e00ff */
[C---:B------:R-:W-:Y:S02]  /*3b10*/  ISETP.GE.AND P0, PT, R2.reuse, 0x4, PT ;  /* 0x000000040200780c */ /* 0x040fe40003f06270 */
[----:B------:R-:W-:-:S04]  /*3b20*/  VIMNMX R10, PT, PT, R2, 0x1, !PT ;  /* 0x00000001020a7848 */ /* 0x000fc80007fe0100 */
[----:B------:R-:W-:-:S04]  /*3b30*/  LOP3.LUT R34, R10, 0x3, RZ, 0xc0, !PT ;  /* 0x000000030a227812 */ /* 0x000fc800078ec0ff */
[----:B------:R-:W-:-:S03]  /*3b40*/  ISETP.NE.AND P1, PT, R34, RZ, PT ;  /* 0x000000ff2200720c */ /* 0x000fc60003f25270 */
[----:B------:R-:W-:Y:S10]  /*3b50*/  @!P0 BRA `(.L_x_74) ;  /* 0x0000000000bc8947 */ /* 0x000ff40003800000 */
[----:B------:R-:W1:Y:S01]  /*3b60*/  LDC.64 R2, c[0x0][0x3b0] ;  /* 0x0000ec00ff027b82 */ /* 0x000e620000000a00 */
[----:B------:R-:W-:Y:S02]  /*3b70*/  VIMNMX R11, PT, PT, R11, UR9, PT ;  /* 0x000000090b0b7c48 */ /* 0x000fe4000bfe0100 */
[----:B------:R-:W-:Y:S02]  /*3b80*/  LOP3.LUT R12, R10, 0x7ffffffc, RZ, 0xc0, !PT ;  /* 0x7ffffffc0a0c7812 */ /* 0x000fe400078ec0ff */
[----:B------:R-:W-:-:S03]  /*3b90*/  VIMNMX R11, PT, PT, R11, 0x1, !PT ;  /* 0x000000010b0b7848 */ /* 0x000fc60007fe0100 */
[----:B------:R-:W2:Y:S01]  /*3ba0*/  LDC.64 R4, c[0x0][0x3b8] ;  /* 0x0000ee00ff047b82 */ /* 0x000ea20000000a00 */
[----:B------:R-:W-:Y:S01]  /*3bb0*/  LOP3.LUT R14, R11, 0x7ffffffc, RZ, 0xc0, !PT ;  /* 0x7ffffffc0b0e7812 */ /* 0x000fe200078ec0ff */
[----:B------:R-:W-:-:S04]  /*3bc0*/  IMAD.MOV.U32 R11, RZ, RZ, R13 ;  /* 0x000000ffff0b7224 */ /* 0x000fc800078e000d */
[----:B------:R-:W-:Y:S02]  /*3bd0*/  IMAD.MOV R14, RZ, RZ, -R14 ;  /* 0x000000ffff0e7224 */ /* 0x000fe400078e0a0e */
[----:B------:R-:W3:Y:S08]  /*3be0*/  LDC.64 R6, c[0x0][0x3c0] ;  /* 0x0000f000ff067b82 */ /* 0x000ef00000000a00 */
[----:B------:R-:W0:Y:S02]  /*3bf0*/  LDC.64 R8, c[0x0][0x3c8] ;  /* 0x0000f200ff087b82 */ /* 0x000e240000000a00 */
.L_x_75:
[----:B01----:R-:W-:-:S04]  /*3c00*/  IMAD.WIDE R16, R11, 0x4, R8 ;  /* 0x000000040b107825 */ /* 0x003fc800078e0208 */
[----:B---34-:R-:W-:-:S04]  /*3c10*/  IMAD.WIDE R18, R11, 0x4, R6 ;  /* 0x000000040b127825 */ /* 0x018fc800078e0206 */
[----:B--2---:R-:W-:-:S04]  /*3c20*/  IMAD.WIDE R20, R11, 0x4, R4 ;  /* 0x000000040b147825 */ /* 0x004fc800078e0204 */
[----:B-1----:R-:W-:-:S04]  /*3c30*/  IMAD.WIDE R22, R11, 0x4, R2 ;  /* 0x000000040b167825 */ /* 0x002fc800078e0202 */
[----:B------:R-:W-:Y:S02]  /*3c40*/  IMAD.MOV.U32 R15, RZ, RZ, 0x7fffffff ;  /* 0x7fffffffff0f7424 */ /* 0x000fe400078e00ff */
[----:B------:R-:W-:-:S03]  /*3c50*/  IMAD.WIDE R24, R0, 0x4, R16 ;  /* 0x0000000400187825 */ /* 0x000fc600078e0210 */
[----:B------:R0:W-:Y:S01]  /*3c60*/  STG.E desc[UR16][R16.64], R15 ;  /* 0x0000000f10007986 */ /* 0x0001e2000c101910 */
        /* <DEDUP_REMOVED lines=8> */
[----:B0-----:R-:W-:-:S03]  /*3cf0*/  IMAD.WIDE R16, R0, 0x4, R26 ;  /* 0x0000000400107825 */ /* 0x001fc600078e021a */
[----:B------:R0:W-:Y:S01]  /*3d00*/  STG.E desc[UR16][R26.64], R15 ;  /* 0x0000000f1a007986 */ /* 0x0001e2000c101910 */
[----:B-1----:R-:W-:-:S03]  /*3d10*/  IMAD.WIDE R18, R0, 0x4, R28 ;  /* 0x0000000400127825 */ /* 0x002fc600078e021c */
[----:B------:R1:W-:Y:S01]  /*3d20*/  STG.E desc[UR16][R28.64], R15 ;  /* 0x0000000f1c007986 */ /* 0x0003e2000c101910 */
[----:B--2---:R-:W-:-:S03]  /*3d30*/  IMAD.WIDE R20, R0, 0x4, R30 ;  /* 0x0000000400147825 */ /* 0x004fc600078e021e */
[----:B------:R1:W-:Y:S01]  /*3d40*/  STG.E desc[UR16][R30.64], R15 ;  /* 0x0000000f1e007986 */ /* 0x0003e2000c101910 */
[----:B---3--:R-:W-:-:S03]  /*3d50*/  IMAD.WIDE R22, R0, 0x4, R32 ;  /* 0x0000000400167825 */ /* 0x008fc600078e0220 */
[----:B------:R1:W-:Y:S01]  /*3d60*/  STG.E desc[UR16][R32.64], R15 ;  /* 0x0000000f20007986 */ /* 0x0003e2000c101910 */
[----:B----4-:R-:W-:-:S03]  /*3d70*/  IMAD.WIDE R24, R0, 0x4, R16 ;  /* 0x0000000400187825 */ /* 0x010fc600078e0210 */
[----:B------:R1:W-:Y:S01]  /*3d80*/  STG.E desc[UR16][R16.64], R15 ;  /* 0x0000000f10007986 */ /* 0x0003e2000c101910 */
[----:B0-----:R-:W-:-:S03]  /*3d90*/  IMAD.WIDE R26, R0, 0x4, R18 ;  /* 0x00000004001a7825 */ /* 0x001fc600078e0212 */
[----:B------:R1:W-:Y:S01]  /*3da0*/  STG.E desc[UR16][R18.64], R15 ;  /* 0x0000000f12007986 */ /* 0x0003e2000c101910 */
[----:B------:R-:W-:-:S03]  /*3db0*/  IMAD.WIDE R36, R0, 0x4, R20 ;  /* 0x0000000400247825 */ /* 0x000fc600078e0214 */
[----:B------:R1:W-:Y:S01]  /*3dc0*/  STG.E desc[UR16][R20.64], R15 ;  /* 0x0000000f14007986 */ /* 0x0003e2000c101910 */
[----:B------:R-:W-:Y:S02]  /*3dd0*/  VIADD R14, R14, 0x4 ;  /* 0x000000040e0e7836 */ /* 0x000fe40000000000 */
[----:B------:R-:W-:Y:S01]  /*3de0*/  IMAD R11, R0, 0x4, R11 ;  /* 0x00000004000b7824 */ /* 0x000fe200078e020b */
[----:B------:R1:W-:Y:S02]  /*3df0*/  STG.E desc[UR16][R22.64], R15 ;  /* 0x0000000f16007986 */ /* 0x0003e4000c101910 */
[----:B------:R-:W-:Y:S02]  /*3e00*/  ISETP.NE.AND P0, PT, R14, RZ, PT ;  /* 0x000000ff0e00720c */ /* 0x000fe40003f05270 */
[----:B------:R1:W-:Y:S04]  /*3e10*/  STG.E desc[UR16][R24.64], R15 ;  /* 0x0000000f18007986 */ /* 0x0003e8000c101910 */
[----:B------:R1:W-:Y:S04]  /*3e20*/  STG.E desc[UR16][R26.64], R15 ;  /* 0x0000000f1a007986 */ /* 0x0003e8000c101910 */
[----:B------:R1:W-:Y:S03]  /*3e30*/  STG.E desc[UR16][R36.64], R15 ;  /* 0x0000000f24007986 */ /* 0x0003e6000c101910 */
[----:B------:R-:W-:Y:S05]  /*3e40*/  @P0 BRA `(.L_x_75) ;  /* 0xfffffffc006c0947 */ /* 0x000fea000383ffff */
.L_x_74:
[----:B------:R-:W-:Y:S05]  /*3e50*/  BSYNC.RECONVERGENT B0 ;  /* 0x0000000000007941 */ /* 0x000fea0003800200 */
.L_x_73:
[----:B------:R-:W-:Y:S05]  /*3e60*/  @!P1 EXIT ;  /* 0x000000000000994d */ /* 0x000fea0003800000 */
[----:B------:R-:W-:Y:S01]  /*3e70*/  ISETP.NE.AND P0, PT, R34, 0x1, PT ;  /* 0x000000012200780c */ /* 0x000fe20003f05270 */
[----:B------:R-:W-:Y:S01]  /*3e80*/  BSSY.RECONVERGENT B0, `(.L_x_76) ;  /* 0x000001b000007945 */ /* 0x000fe20003800200 */
[----:B------:R-:W-:-:S04]  /*3e90*/  LOP3.LUT R10, R10, 0x1, RZ, 0xc0, !PT ;  /* 0x000000010a0a7812 */ /* 0x000fc800078ec0ff */
[----:B------:R-:W-:-:S07]  /*3ea0*/  ISETP.NE.U32.AND P1, PT, R10, 0x1, PT ;  /* 0x000000010a00780c */ /* 0x000fce0003f25070 */
[----:B------:R-:W-:Y:S06]  /*3eb0*/  @!P0 BRA `(.L_x_77) ;  /* 0x00000000005c8947 */ /* 0x000fec0003800000 */
[----:B------:R-:W2:Y:S01]  /*3ec0*/  LDC.64 R2, c[0x0][0x3c8] ;  /* 0x0000f200ff027b82 */ /* 0x000ea20000000a00 */
[C---:B------:R-:W-:Y:S02]  /*3ed0*/  IMAD R11, R12.reuse, R0, R13 ;  /* 0x000000000c0b7224 */ /* 0x040fe400078e020d */
[----:B01--4-:R-:W-:Y:S02]  /*3ee0*/  IMAD.MOV.U32 R21, RZ, RZ, 0x7fffffff ;  /* 0x7fffffffff157424 */ /* 0x013fe400078e00ff */
[----:B------:R-:W-:-:S03]  /*3ef0*/  VIADD R12, R12, 0x2 ;  /* 0x000000020c0c7836 */ /* 0x000fc60000000000 */
[----:B------:R-:W0:Y:S08]  /*3f00*/  LDC.64 R4, c[0x0][0x3c0] ;  /* 0x0000f000ff047b82 */ /* 0x000e300000000a00 */
[----:B------:R-:W1:Y:S08]  /*3f10*/  LDC.64 R6, c[0x0][0x3b8] ;  /* 0x0000ee00ff067b82 */ /* 0x000e700000000a00 */
[----:B------:R-:W3:Y:S01]  /*3f20*/  LDC.64 R8, c[0x0][0x3b0] ;  /* 0x0000ec00ff087b82 */ /* 0x000ee20000000a00 */
[----:B--2---:R-:W-:-:S05]  /*3f30*/  IMAD.WIDE R2, R11, 0x4, R2 ;  /* 0x000000040b027825 */ /* 0x004fca00078e0202 */
[----:B------:R2:W-:Y:S01]  /*3f40*/  STG.E desc[UR16][R2.64], R21 ;  /* 0x0000001502007986 */ /* 0x0005e2000c101910 */
[----:B0-----:R-:W-:-:S05]  /*3f50*/  IMAD.WIDE R4, R11, 0x4, R4 ;  /* 0x000000040b047825 */ /* 0x001fca00078e0204 */
[----:B------:R2:W-:Y:S01]  /*3f60*/  STG.E desc[UR16][R4.64], R21 ;  /* 0x0000001504007986 */ /* 0x0005e2000c101910 */
[----:B------:R-:W-:-:S04]  /*3f70*/  IMAD.WIDE R14, R0, 0x4, R4 ;  /* 0x00000004000e7825 */ /* 0x000fc800078e0204 */
[----:B-1----:R-:W-:-:S05]  /*3f80*/  IMAD.WIDE R6, R11, 0x4, R6 ;  /* 0x000000040b067825 */ /* 0x002fca00078e0206 */
[----:B------:R2:W-:Y:S01]  /*3f90*/  STG.E desc[UR16][R6.64], R21 ;  /* 0x0000001506007986 */ /* 0x0005e2000c101910 */
[----:B---3--:R-:W-:-:S04]  /*3fa0*/  IMAD.WIDE R8, R11, 0x4, R8 ;  /* 0x000000040b087825 */ /* 0x008fc800078e0208 */
[C---:B------:R-:W-:Y:S01]  /*3fb0*/  IMAD.WIDE R10, R0.reuse, 0x4, R2 ;  /* 0x00000004000a7825 */ /* 0x040fe200078e0202 */
[----:B------:R2:W-:Y:S03]  /*3fc0*/  STG.E desc[UR16][R8.64], R21 ;  /* 0x0000001508007986 */ /* 0x0005e6000c101910 */
[C---:B------:R-:W-:Y:S01]  /*3fd0*/  IMAD.WIDE R16, R0.reuse, 0x4, R6 ;  /* 0x0000000400107825 */ /* 0x040fe200078e0206 */
[----:B------:R2:W-:Y:S03]  /*3fe0*/  STG.E desc[UR16][R10.64], R21 ;  /* 0x000000150a007986 */ /* 0x0005e6000c101910 */
[----:B------:R-:W-:Y:S01]  /*3ff0*/  IMAD.WIDE R18, R0, 0x4, R8 ;  /* 0x0000000400127825 */ /* 0x000fe200078e0208 */
[----:B------:R2:W-:Y:S04]  /*4000*/  STG.E desc[UR16][R14.64], R21 ;  /* 0x000000150e007986 */ /* 0x0005e8000c101910 */
[----:B------:R2:W-:Y:S04]  /*4010*/  STG.E desc[UR16][R16.64], R21 ;  /* 0x0000001510007986 */ /* 0x0005e8000c101910 */
[----:B------:R2:W-:Y:S02]  /*4020*/  STG.E desc[UR16][R18.64], R21 ;  /* 0x0000001512007986 */ /* 0x0005e4000c101910 */
.L_x_77:
[----:B------:R-:W-:Y:S05]  /*4030*/  BSYNC.RECONVERGENT B0 ;  /* 0x0000000000007941 */ /* 0x000fea0003800200 */
.L_x_76:
[----:B------:R-:W-:Y:S05]  /*4040*/  @P1 EXIT ;  /* 0x000000000000194d */ /* 0x000fea0003800000 */
[----:B--2---:R-:W2:Y:S01]  /*4050*/  LDC.64 R2, c[0x0][0x3c8] ;  /* 0x0000f200ff027b82 */ /* 0x004ea20000000a00 */
[----:B------:R-:W-:Y:S02]  /*4060*/  IMAD R13, R12, R0, R13 ;  /* 0x000000000c0d7224 */ /* 0x000fe400078e020d */
[----:B------:R-:W-:-:S05]  /*4070*/  IMAD.MOV.U32 R11, RZ, RZ, 0x7fffffff ;  /* 0x7fffffffff0b7424 */ /* 0x000fca00078e00ff */
[----:B------:R-:W3:Y:S08]  /*4080*/  LDC.64 R4, c[0x0][0x3c0] ;  /* 0x0000f000ff047b82 */ /* 0x000ef00000000a00 */
[----:B------:R-:W5:Y:S08]  /*4090*/  LDC.64 R6, c[0x0][0x3b8] ;  /* 0x0000ee00ff067b82 */ /* 0x000f700000000a00 */
[----:B------:R-:W0:Y:S01]  /*40a0*/  LDC.64 R8, c[0x0][0x3b0] ;  /* 0x0000ec00ff087b82 */ /* 0x000e220000000a00 */
[----:B--2---:R-:W-:-:S05]  /*40b0*/  IMAD.WIDE R2, R13, 0x4, R2 ;  /* 0x000000040d027825 */ /* 0x004fca00078e0202 */
[----:B------:R-:W-:Y:S01]  /*40c0*/  STG.E desc[UR16][R2.64], R11 ;  /* 0x0000000b02007986 */ /* 0x000fe2000c101910 */
[----:B---3--:R-:W-:-:S05]  /*40d0*/  IMAD.WIDE R4, R13, 0x4, R4 ;  /* 0x000000040d047825 */ /* 0x008fca00078e0204 */
[----:B------:R-:W-:Y:S01]  /*40e0*/  STG.E desc[UR16][R4.64], R11 ;  /* 0x0000000b04007986 */ /* 0x000fe2000c101910 */
[----:B-----5:R-:W-:-:S05]  /*40f0*/  IMAD.WIDE R6, R13, 0x4, R6 ;  /* 0x000000040d067825 */ /* 0x020fca00078e0206 */
[----:B------:R-:W-:Y:S01]  /*4100*/  STG.E desc[UR16][R6.64], R11 ;  /* 0x0000000b06007986 */ /* 0x000fe2000c101910 */
[----:B0-----:R-:W-:-:S05]  /*4110*/  IMAD.WIDE R8, R13, 0x4, R8 ;  /* 0x000000040d087825 */ /* 0x001fca00078e0208 */
[----:B------:R-:W-:Y:S01]  /*4120*/  STG.E desc[UR16][R8.64], R11 ;  /* 0x0000000b08007986 */ /* 0x000fe2000c101910 */
[----:B------:R-:W-:Y:S05]  /*4130*/  EXIT ;  /* 0x000000000000794d */ /* 0x000fea0003800000 */
        .weak           $__internal_0_$__cuda_sm20_div_rn_f64_full
        .type           $__internal_0_$__cuda_sm20_div_rn_f64_full,@function
        .size           $__internal_0_$__cuda_sm20_div_rn_f64_full,(.L_x_515 - $__internal_0_$__cuda_sm20_div_rn_f64_full)
$__internal_0_$__cuda_sm20_div_rn_f64_full:
[----:B------:R-:W-:Y:S01]  /*4140*/  IMAD.MOV.U32 R19, RZ, RZ, R25 ;  /* 0x000000ffff137224 */ /* 0x000fe200078e0019 */
[C---:B------:R-:W-:Y:S01]  /*4150*/  FSETP.GEU.AND P0, PT, |R23|.reuse, 1.469367938527859385e-39, PT ;  /* 0x001000001700780b */ /* 0x040fe20003f0e200 */
[----:B------:R-:W-:Y:S01]  /*4160*/  IMAD.MOV.U32 R22, RZ, RZ, R20 ;  /* 0x000000ffff167224 */ /* 0x000fe200078e0014 */
[----:B------:R-:W-:Y:S01]  /*4170*/  LOP3.LUT R21, R23, 0x800fffff, RZ, 0xc0, !PT ;  /* 0x800fffff17157812 */ /* 0x000fe200078ec0ff */
[----:B------:R-:W-:Y:S01]  /*4180*/  IMAD.MOV.U32 R18, RZ, RZ, R24 ;  /* 0x000000ffff127224 */ /* 0x000fe200078e0018 */
[----:B------:R-:W-:Y:S01]  /*4190*/  FSETP.GEU.AND P2, PT, |R19|, 1.469367938527859385e-39, PT ;  /* 0x001000001300780b */ /* 0x000fe20003f4e200 */
[----:B------:R-:W-:Y:S01]  /*41a0*/  IMAD.MOV.U32 R36, RZ, RZ, 0x1ca00000 ;  /* 0x1ca00000ff247424 */ /* 0x000fe200078e00ff */
[----:B------:R-:W-:Y:S01]  /*41b0*/  LOP3.LUT R21, R21, 0x3ff00000, RZ, 0xfc, !PT ;  /* 0x3ff0000015157812 */ /* 0x000fe200078efcff */
[----:B------:R-:W-:Y:S01]  /*41c0*/  IMAD.MOV.U32 R28, RZ, RZ, 0x1 ;  /* 0x00000001ff1c7424 */ /* 0x000fe200078e00ff */
[----:B------:R-:W-:Y:S01]  /*41d0*/  LOP3.LUT R35, R19, 0x7ff00000, RZ, 0xc0, !PT ;  /* 0x7ff0000013237812 */ /* 0x000fe200078ec0ff */
[----:B------:R-:W-:Y:S01]  /*41e0*/  BSSY.RECONVERGENT B0, `(.L_x_78) ;  /* 0x000004f000007945 */ /* 0x000fe20003800200 */
[----:B------:R-:W-:-:S03]  /*41f0*/  LOP3.LUT R38, R23, 0x7ff00000, RZ, 0xc0, !PT ;  /* 0x7ff0000017267812 */ /* 0x000fc600078ec0ff */
[----:B------:R-:W-:Y:S01]  /*4200*/  @!P0 DMUL R20, R22, 8.98846567431157953865e+307 ;  /* 0x7fe0000016148828 */ /* 0x000fe20000000000 */
[----:B------:R-:W-:-:S03]  /*4210*/  ISETP.GE.U32.AND P1, PT, R35, R38, PT ;  /* 0x000000262300720c */ /* 0x000fc60003f26070 */
[----:B------:R-:W-:Y:S01]  /*4220*/  @!P2 LOP3.LUT R24, R23, 0x7ff00000, RZ, 0xc0, !PT ;  /* 0x7ff000001718a812 */ /* 0x000fe200078ec0ff */
[----:B------:R-:W-:Y:S01]  /*4230*/  @!P2 IMAD.MOV.U32 R26, RZ, RZ, RZ ;  /* 0x000000ffff1aa224 */ /* 0x000fe200078e00ff */
[----:B------:R-:W0:Y:S01]  /*4240*/  MUFU.RCP64H R29, R21 ;  /* 0x00000015001d7308 */ /* 0x000e220000001800 */
[C---:B------:R-:W-:Y:S02]  /*4250*/  SEL R25, R36.reuse, 0x63400000, !P1 ;  /* 0x6340000024197807 */ /* 0x040fe40004800000 */
[----:B------:R-:W-:Y:S01]  /*4260*/  @!P2 ISETP.GE.U32.AND P3, PT, R35, R24, PT ;  /* 0x000000182300a20c */ /* 0x000fe20003f66070 */
[----:B------:R-:W-:Y:S01]  /*4270*/  IMAD.MOV.U32 R24, RZ, RZ, R18 ;  /* 0x000000ffff187224 */ /* 0x000fe200078e0012 */
[----:B------:R-:W-:Y:S02]  /*4280*/  LOP3.LUT R25, R25, 0x800fffff, R19, 0xf8, !PT ;  /* 0x800fffff19197812 */ /* 0x000fe400078ef813 */
[----:B------:R-:W-:Y:S02]  /*4290*/  @!P2 SEL R27, R36, 0x63400000, !P3 ;  /* 0x63400000241ba807 */ /* 0x000fe40005800000 */
[----:B------:R-:W-:-:S02]  /*42a0*/  @!P0 LOP3.LUT R38, R21, 0x7ff00000, RZ, 0xc0, !PT ;  /* 0x7ff0000015268812 */ /* 0x000fc400078ec0ff */
[----:B------:R-:W-:-:S04]  /*42b0*/  @!P2 LOP3.LUT R27, R27, 0x80000000, R19, 0xf8, !PT ;  /* 0x800000001b1ba812 */ /* 0x000fc800078ef813 */
[----:B------:R-:W-:-:S06]  /*42c0*/  @!P2 LOP3.LUT R27, R27, 0x100000, RZ, 0xfc, !PT ;  /* 0x001000001b1ba812 */ /* 0x000fcc00078efcff */
[----:B------:R-:W-:Y:S02]  /*42d0*/  @!P2 DFMA R24, R24, 2, -R26 ;  /* 0x400000001818a82b */ /* 0x000fe4000000081a */
[----:B0-----:R-:W-:-:S08]  /*42e0*/  DFMA R26, R28, -R20, 1 ;  /* 0x3ff000001c1a742b */ /* 0x001fd00000000814 */
[----:B------:R-:W-:-:S08]  /*42f0*/  DFMA R26, R26, R26, R26 ;  /* 0x0000001a1a1a722b */ /* 0x000fd0000000001a */
[----:B------:R-:W-:-:S08]  /*4300*/  DFMA R26, R28, R26, R28 ;  /* 0x0000001a1c1a722b */ /* 0x000fd0000000001c */
[----:B------:R-:W-:-:S08]  /*4310*/  DFMA R28, R26, -R20, 1 ;  /* 0x3ff000001a1c742b */ /* 0x000fd00000000814 */
[----:B------:R-:W-:-:S08]  /*4320*/  DFMA R26, R26, R28, R26 ;  /* 0x0000001c1a1a722b */ /* 0x000fd0000000001a */
[----:B------:R-:W-:-:S08]  /*4330*/  DMUL R28, R26, R24 ;  /* 0x000000181a1c7228 */ /* 0x000fd00000000000 */
[----:B------:R-:W-:-:S08]  /*4340*/  DFMA R30, R28, -R20, R24 ;  /* 0x800000141c1e722b */ /* 0x000fd00000000018 */
[----:B------:R-:W-:Y:S01]  /*4350*/  DFMA R30, R26, R30, R28 ;  /* 0x0000001e1a1e722b */ /* 0x000fe2000000001c */
[----:B------:R-:W-:Y:S01]  /*4360*/  IMAD.MOV.U32 R29, RZ, RZ, R35 ;  /* 0x000000ffff1d7224 */ /* 0x000fe200078e0023 */
[----:B------:R-:W-:-:S05]  /*4370*/  @!P2 LOP3.LUT R29, R25, 0x7ff00000, RZ, 0xc0, !PT ;  /* 0x7ff00000191da812 */ /* 0x000fca00078ec0ff */
[----:B------:R-:W-:-:S05]  /*4380*/  VIADD R26, R29, 0xffffffff ;  /* 0xffffffff1d1a7836 */ /* 0x000fca0000000000 */
[----:B------:R-:W-:Y:S01]  /*4390*/  ISETP.GT.U32.AND P0, PT, R26, 0x7feffffe, PT ;  /* 0x7feffffe1a00780c */ /* 0x000fe20003f04070 */
[----:B------:R-:W-:-:S05]  /*43a0*/  VIADD R26, R38, 0xffffffff ;  /* 0xffffffff261a7836 */ /* 0x000fca0000000000 */
[----:B------:R-:W-:-:S13]  /*43b0*/  ISETP.GT.U32.OR P0, PT, R26, 0x7feffffe, P0 ;  /* 0x7feffffe1a00780c */ /* 0x000fda0000704470 */
[----:B------:R-:W-:Y:S05]  /*43c0*/  @P0 BRA `(.L_x_79) ;  /* 0x00000000006c0947 */ /* 0x000fea0003800000 */
[----:B------:R-:W-:-:S04]  /*43d0*/  LOP3.LUT R18, R23, 0x7ff00000, RZ, 0xc0, !PT ;  /* 0x7ff0000017127812 */ /* 0x000fc800078ec0ff */
[CC--:B------:R-:W-:Y:S02]  /*43e0*/  ISETP.GE.U32.AND P0, PT, R35.reuse, R18.reuse, PT ;  /* 0x000000122300720c */ /* 0x0c0fe40003f06070 */
[----:B------:R-:W-:Y:S01]  /*43f0*/  VIADDMNMX R35, R35, -R18, 0xb9600000, !PT ;  /* 0xb960000023237446 */ /* 0x000fe20007800912 */
[----:B------:R-:W-:Y:S01]  /*4400*/  IMAD.MOV.U32 R18, RZ, RZ, RZ ;  /* 0x000000ffff127224 */ /* 0x000fe200078e00ff */
[----:B------:R-:W-:Y:S02]  /*4410*/  SEL R19, R36, 0x63400000, !P0 ;  /* 0x6340000024137807 */ /* 0x000fe40004000000 */
[----:B------:R-:W-:-:S05]  /*4420*/  VIMNMX R28, PT, PT, R35, 0x46a00000, PT ;  /* 0x46a00000231c7848 */ /* 0x000fca0003fe0100 */
[----:B------:R-:W-:-:S04]  /*4430*/  IMAD.IADD R28, R28, 0x1, -R19 ;  /* 0x000000011c1c7824 */ /* 0x000fc800078e0a13 */
[----:B------:R-:W-:-:S06]  /*4440*/  VIADD R19, R28, 0x7fe00000 ;  /* 0x7fe000001c137836 */ /* 0x000fcc0000000000 */
[----:B------:R-:W-:-:S10]  /*4450*/  DMUL R26, R30, R18 ;  /* 0x000000121e1a7228 */ /* 0x000fd40000000000 */
[----:B------:R-:W-:-:S13]  /*4460*/  FSETP.GTU.AND P0, PT, |R27|, 1.469367938527859385e-39, PT ;  /* 0x001000001b00780b */ /* 0x000fda0003f0c200 */
[----:B------:R-:W-:Y:S05]  /*4470*/  @P0 BRA `(.L_x_80) ;  /* 0x0000000000940947 */ /* 0x000fea0003800000 */
[----:B------:R-:W-:-:S06]  /*4480*/  DFMA R20, R30, -R20, R24 ;  /* 0x800000141e14722b */ /* 0x000fcc0000000018 */
[----:B------:R-:W-:-:S04]  /*4490*/  IMAD.MOV.U32 R20, RZ, RZ, RZ ;  /* 0x000000ffff147224 */ /* 0x000fc800078e00ff */
[C---:B------:R-:W-:Y:S02]  /*44a0*/  FSETP.NEU.AND P0, PT, R21.reuse, RZ, PT ;  /* 0x000000ff1500720b */ /* 0x040fe40003f0d000 */
[----:B------:R-:W-:-:S04]  /*44b0*/  LOP3.LUT R23, R21, 0x80000000, R23, 0x48, !PT ;  /* 0x8000000015177812 */ /* 0x000fc800078e4817 */
[----:B------:R-:W-:-:S07]  /*44c0*/  LOP3.LUT R21, R23, R19, RZ, 0xfc, !PT ;  /* 0x0000001317157212 */ /* 0x000fce00078efcff */
[----:B------:R-:W-:Y:S05]  /*44d0*/  @!P0 BRA `(.L_x_80) ;  /* 0x00000000007c8947 */ /* 0x000fea0003800000 */
[----:B------:R-:W-:Y:S01]  /*44e0*/  IMAD.MOV R19, RZ, RZ, -R28 ;  /* 0x000000ffff137224 */ /* 0x000fe200078e0a1c */
[----:B------:R-:W-:Y:S01]  /*44f0*/  DMUL.RP R20, R30, R20 ;  /* 0x000000141e147228 */ /* 0x000fe20000008000 */
[----:B------:R-:W-:-:S06]  /*4500*/  IMAD.MOV.U32 R18, RZ, RZ, RZ ;  /* 0x000000ffff127224 */ /* 0x000fcc00078e00ff */
[----:B------:R-:W-:-:S03]  /*4510*/  DFMA R18, R26, -R18, R30 ;  /* 0x800000121a12722b */ /* 0x000fc6000000001e */
[----:B------:R-:W-:-:S03]  /*4520*/  LOP3.LUT R23, R21, R23, RZ, 0x3c, !PT ;  /* 0x0000001715177212 */ /* 0x000fc600078e3cff */
[----:B------:R-:W-:-:S04]  /*4530*/  IADD3 R18, PT, PT, -R28, -0x43300000, RZ ;  /* 0xbcd000001c127810 */ /* 0x000fc80007ffe1ff */
[----:B------:R-:W-:-:S04]  /*4540*/  FSETP.NEU.AND P0, PT, |R19|, R18, PT ;  /* 0x000000121300720b */ /* 0x000fc80003f0d200 */
[----:B------:R-:W-:Y:S02]  /*4550*/  FSEL R26, R20, R26, !P0 ;  /* 0x0000001a141a7208 */ /* 0x000fe40004000000 */
[----:B------:R-:W-:Y:S01]  /*4560*/  FSEL R27, R23, R27, !P0 ;  /* 0x0000001b171b7208 */ /* 0x000fe20004000000 */
[----:B------:R-:W-:Y:S06]  /*4570*/  BRA `(.L_x_80) ;  /* 0x0000000000547947 */ /* 0x000fec0003800000 */
.L_x_79:
[----:B------:R-:W-:-:S14]  /*4580*/  DSETP.NAN.AND P0, PT, R18, R18, PT ;  /* 0x000000121200722a */ /* 0x000fdc0003f08000 */
[----:B------:R-:W-:Y:S05]  /*4590*/  @P0 BRA `(.L_x_81) ;  /* 0x0000000000440947 */ /* 0x000fea0003800000 */
[----:B------:R-:W-:-:S14]  /*45a0*/  DSETP.NAN.AND P0, PT, R22, R22, PT ;  /* 0x000000161600722a */ /* 0x000fdc0003f08000 */
[----:B------:R-:W-:Y:S05]  /*45b0*/  @P0 BRA `(.L_x_82) ;  /* 0x0000000000300947 */ /* 0x000fea0003800000 */
[----:B------:R-:W-:Y:S01]  /*45c0*/  ISETP.NE.AND P0, PT, R29, R38, PT ;  /* 0x000000261d00720c */ /* 0x000fe20003f05270 */
[----:B------:R-:W-:Y:S02]  /*45d0*/  IMAD.MOV.U32 R26, RZ, RZ, 0x0 ;  /* 0x00000000ff1a7424 */ /* 0x000fe400078e00ff */
[----:B------:R-:W-:-:S10]  /*45e0*/  IMAD.MOV.U32 R27, RZ, RZ, -0x80000 ;  /* 0xfff80000ff1b7424 */ /* 0x000fd400078e00ff */
[----:B------:R-:W-:Y:S05]  /*45f0*/  @!P0 BRA `(.L_x_80) ;  /* 0x0000000000348947 */ /* 0x000fea0003800000 */
[----:B------:R-:W-:Y:S02]  /*4600*/  ISETP.NE.AND P0, PT, R29, 0x7ff00000, PT ;  /* 0x7ff000001d00780c */ /* 0x000fe40003f05270 */
[----:B------:R-:W-:Y:S02]  /*4610*/  LOP3.LUT R27, R19, 0x80000000, R23, 0x48, !PT ;  /* 0x80000000131b7812 */ /* 0x000fe400078e4817 */
[----:B------:R-:W-:-:S13]  /*4620*/  ISETP.EQ.OR P0, PT, R38, RZ, !P0 ;  /* 0x000000ff2600720c */ /* 0x000fda0004702670 */
[----:B------:R-:W-:Y:S01]  /*4630*/  @P0 LOP3.LUT R18, R27, 0x7ff00000, RZ, 0xfc, !PT ;  /* 0x7ff000001b120812 */ /* 0x000fe200078efcff */
[----:B------:R-:W-:Y:S02]  /*4640*/  @!P0 IMAD.MOV.U32 R26, RZ, RZ, RZ ;  /* 0x000000ffff1a8224 */ /* 0x000fe400078e00ff */
[----:B------:R-:W-:Y:S02]  /*4650*/  @P0 IMAD.MOV.U32 R26, RZ, RZ, RZ ;  /* 0x000000ffff1a0224 */ /* 0x000fe400078e00ff */
[----:B------:R-:W-:Y:S01]  /*4660*/  @P0 IMAD.MOV.U32 R27, RZ, RZ, R18 ;  /* 0x000000ffff1b0224 */ /* 0x000fe200078e0012 */
[----:B------:R-:W-:Y:S06]  /*4670*/  BRA `(.L_x_80) ;  /* 0x0000000000147947 */ /* 0x000fec0003800000 */
.L_x_82:
[----:B------:R-:W-:Y:S01]  /*4680*/  LOP3.LUT R27, R23, 0x80000, RZ, 0xfc, !PT ;  /* 0x00080000171b7812 */ /* 0x000fe200078efcff */
[----:B------:R-:W-:Y:S01]  /*4690*/  IMAD.MOV.U32 R26, RZ, RZ, R22 ;  /* 0x000000ffff1a7224 */ /* 0x000fe200078e0016 */
[----:B------:R-:W-:Y:S06]  /*46a0*/  BRA `(.L_x_80) ;  /* 0x0000000000087947 */ /* 0x000fec0003800000 */
.L_x_81:
[----:B------:R-:W-:Y:S01]  /*46b0*/  LOP3.LUT R27, R19, 0x80000, RZ, 0xfc, !PT ;  /* 0x00080000131b7812 */ /* 0x000fe200078efcff */
[----:B------:R-:W-:-:S07]  /*46c0*/  IMAD.MOV.U32 R26, RZ, RZ, R18 ;  /* 0x000000ffff1a7224 */ /* 0x000fce00078e0012 */
.L_x_80:
[----:B------:R-:W-:Y:S05]  /*46d0*/  BSYNC.RECONVERGENT B0 ;  /* 0x0000000000007941 */ /* 0x000fea0003800200 */
.L_x_78:
[----:B------:R-:W-:Y:S02]  /*46e0*/  IMAD.MOV.U32 R18, RZ, RZ, R12 ;  /* 0x000000ffff127224 */ /* 0x000fe400078e000c */
[----:B------:R-:W-:Y:S02]  /*46f0*/  IMAD.MOV.U32 R19, RZ, RZ, 0x0 ;  /* 0x00000000ff137424 */ /* 0x000fe400078e00ff */
[----:B------:R-:W-:Y:S02]  /*4700*/  IMAD.MOV.U32 R20, RZ, RZ, R26 ;  /* 0x000000ffff147224 */ /* 0x000fe400078e001a */
[----:B------:R-:W-:Y:S01]  /*4710*/  IMAD.MOV.U32 R21, RZ, RZ, R27 ;  /* 0x000000ffff157224 */ /* 0x000fe200078e001b */
[----:B------:R-:W-:Y:S06]  /*4720*/  RET.REL.NODEC R18 `(fvg_trailing_stop_many_series_one_param_f32) ;  /* 0xffffffb812347950 */ /* 0x000fec0003c3ffff */
.L_x_83:
[----:B------:R-:W-:-:S00]  /*4730*/  BRA `(.L_x_83) ;  /* 0xfffffffc00fc7947 */ /* 0x000fc0000383ffff */
[----:B------:R-:W-:-:S00]  /*4740*/  NOP ;  /* 0x0000000000007918 */ /* 0x000fc00000000000 */
        /* <DEDUP_REMOVED lines=11> */
.L_x_515:


//--------------------- .text.fvg_trailing_stop_batch_small_shmem_f32 --------------------------
	.section	.text.fvg_trailing_stop_batch_small_shmem_f32,"ax",@progbits
	.align	128
        .global         fvg_trailing_stop_batch_small_shmem_f32
        .type           fvg_trailing_stop_batch_small_shmem_f32,@function
        .size           fvg_trailing_stop_batch_small_shmem_f32,(.L_x_516 - fvg_trailing_stop_batch_small_shmem_f32)
        .other          fvg_trailing_stop_batch_small_shmem_f32,@"STO_CUDA_ENTRY STV_DEFAULT"
fvg_trailing_stop_batch_small_shmem_f32:
.text.fvg_trailing_stop_batch_small_shmem_f32:
[----:B------:R-:W0:Y:S01]  /*0000*/  LDC R1, c[0x0][0x37c] ;  /* 0x0000df00ff017b82 */ /* 0x000e220000000800 */
[----:B------:R-:W1:Y:S01]  /*0010*/  S2R R6, SR_TID.X ;  /* 0x0000000000067919 */ /* 0x000e620000002100 */
[----:B------:R-:W2:Y:S06]  /*0020*/  LDCU UR7, c[0x0][0x360] ;  /* 0x00006c00ff0777ac */ /* 0x000eac0008000800 */
[----:B------:R-:W3:Y:S01]  /*0030*/  S2UR UR5, SR_CTAID.X ;  /* 0x00000000000579c3 */ /* 0x000ee20000002500 */
[----:B0-----:R-:W-:Y:S01]  /*0040*/  VIADD R1, R1, 0xffffff00 ;  /* 0xffffff0001017836 */ /* 0x001fe20000000000 */
[----:B------:R-:W-:Y:S01]  /*0050*/  BSSY.RECONVERGENT B0, `(.L_x_84) ;  /* 0x000002a000007945 */ /* 0x000fe20003800200 */
[----:B------:R-:W0:Y:S03]  /*0060*/  LDCU.64 UR12, c[0x0][0x358] ;  /* 0x00006b00ff0c77ac */ /* 0x000e260008000a00 */
[----:B------:R-:W-:-:S02]  /*0070*/  R2UR UR10, R1 ;  /* 0x00000000010a72ca */ /* 0x000fc400000e0000 */
[----:B------:R-:W3:Y:S01]  /*0080*/  LDC R7, c[0x0][0x360] ;  /* 0x0000d800ff077b82 */ /* 0x000ee20000000800 */
[----:B------:R-:W2:Y:S01]  /*0090*/  LDCU UR4, c[0x0][0x370] ;  /* 0x00006e00ff0477ac */ /* 0x000ea20008000800 */
[----:B------:R-:W-:Y:S01]  /*00a0*/  R2UR UR14, R1 ;  /* 0x00000000010e72ca */ /* 0x000fe200000e0000 */
[----:B--2---:R-:W-:Y:S01]  /*00b0*/  UIMAD UR4, UR7, UR4, URZ ;  /* 0x00000004070472a4 */ /* 0x004fe2000f8e02ff */
[----:B-1----:R-:W-:Y:S01]  /*00c0*/  ISETP.NE.AND P0, PT, R6, RZ, PT ;  /* 0x000000ff0600720c */ /* 0x002fe20003f05270 */
[----:B---3--:R-:W-:-:S12]  /*00d0*/  IMAD R7, R7, UR5, R6 ;  /* 0x0000000507077c24 */ /* 0x008fd8000f8e0206 */
[----:B0-----:R-:W-:Y:S05]  /*00e0*/  @P0 BRA `(.L_x_85) ;  /* 0x0000000000800947 */ /* 0x001fea0003800000 */
[----:B------:R-:W0:Y:S01]  /*00f0*/  LDCU UR5, c[0x0][0x398] ;  /* 0x00007300ff0577ac */ /* 0x000e220008000800 */
[----:B------:R-:W1:Y:S01]  /*0100*/  LDCU UR6, c[0x0][0x398] ;  /* 0x00007300ff0677ac */ /* 0x000e620008000800 */
[----:B0-----:R-:W-:Y:S01]  /*0110*/  UISETP.GE.AND UP0, UPT, UR5, 0x1, UPT ;  /* 0x000000010500788c */ /* 0x001fe2000bf06270 */
[----:B-1----:R-:W-:-:S08]  /*0120*/  IMAD.U32 R0, RZ, RZ, UR6 ;  /* 0x00000006ff007e24 */ /* 0x002fd0000f8e00ff */
[----:B------:R-:W-:Y:S05]  /*0130*/  BRA.U !UP0, `(.L_x_86) ;  /* 0x00000001085c7547 */ /* 0x000fea000b800000 */
[----:B------:R-:W0:Y:S01]  /*0140*/  LDC R16, c[0x0][0x398] ;  /* 0x0000e600ff107b82 */ /* 0x000e220000000800 */
[----:B------:R-:W-:Y:S01]  /*0150*/  IMAD.MOV.U32 R0, RZ, RZ, RZ ;  /* 0x000000ffff007224 */ /* 0x000fe200078e00ff */
[----:B------:R-:W1:Y:S06]  /*0160*/  LDCU UR5, c[0x0][0x398] ;  /* 0x00007300ff0577ac */ /* 0x000e6c0008000800 */
[----:B------:R-:W2:Y:S08]  /*0170*/  LDC.64 R14, c[0x0][0x390] ;  /* 0x0000e400ff0e7b82 */ /* 0x000eb00000000a00 */
[----:B------:R-:W3:Y:S08]  /*0180*/  LDC.64 R10, c[0x0][0x380] ;  /* 0x0000e000ff0a7b82 */ /* 0x000ef00000000a00 */
[----:B-1----:R-:W4:Y:S02]  /*0190*/  LDC.64 R12, c[0x0][0x388] ;  /* 0x0000e200ff0c7b82 */ /* 0x002f240000000a00 */
.L_x_87:
[----:B----4-:R-:W-:-:S04]  /*01a0*/  IMAD.WIDE.U32 R4, R0, 0x4, R12 ;  /* 0x0000000400047825 */ /* 0x010fc800078e000c */
[C---:B---3--:R-:W-:Y:S02]  /*01b0*/  IMAD.WIDE.U32 R2, R0.reuse, 0x4, R10 ;  /* 0x0000000400027825 */ /* 0x048fe400078e000a */
[----:B------:R-:W3:Y:S02]  /*01c0*/  LDG.E.CONSTANT R4, desc[UR12][R4.64] ;  /* 0x0000000c04047981 */ /* 0x000ee4000c1e9900 */
[----:B--2---:R-:W-:Y:S02]  /*01d0*/  IMAD.WIDE.U32 R8, R0, 0x4, R14 ;  /* 0x0000000400087825 */ /* 0x004fe400078e000e */
[----:B------:R-:W2:Y:S04]  /*01e0*/  LDG.E.CONSTANT R2, desc[UR12][R2.64] ;  /* 0x0000000c02027981 */ /* 0x000ea8000c1e9900 */
[----:B------:R-:W4:Y:S01]  /*01f0*/  LDG.E.CONSTANT R8, desc[UR12][R8.64] ;  /* 0x0000000c08087981 */ /* 0x000f22000c1e9900 */
[----:B---3--:R-:W-:-:S04]  /*0200*/  FSETP.NAN.AND P0, PT, |R4|, |R4|, PT ;  /* 0x400000040400720b */ /* 0x008fc80003f08200 */
[----:B--2---:R-:W-:-:S04]  /*0210*/  FSETP.NUM.AND P0, PT, |R2|, |R2|, !P0 ;  /* 0x400000020200720b */ /* 0x004fc80004707200 */
[C---:B----4-:R-:W-:Y:S02]  /*0220*/  FSETP.NUM.AND P0, PT, |R8|.reuse, |R8|, P0 ;  /* 0x400000080800720b */ /* 0x050fe40000707200 */
[----:B------:R-:W-:Y:S02]  /*0230*/  FSETP.NEU.AND P1, PT, |R8|, +INF , PT ;  /* 0x7f8000000800780b */ /* 0x000fe40003f2d200 */
[----:B------:R-:W-:-:S04]  /*0240*/  FSETP.NEU.AND P0, PT, |R2|, +INF , P0 ;  /* 0x7f8000000200780b */ /* 0x000fc8000070d200 */
[----:B------:R-:W-:-:S13]  /*0250*/  FSETP.NEU.AND P0, PT, |R4|, +INF , P0 ;  /* 0x7f8000000400780b */ /* 0x000fda000070d200 */
[----:B------:R-:W-:Y:S05]  /*0260*/  @P0 BRA P1, `(.L_x_86) ;  /* 0x0000000000100947 */ /* 0x000fea0000800000 */
[----:B------:R-:W-:-:S05]  /*0270*/  VIADD R0, R0, 0x1 ;  /* 0x0000000100007836 */ /* 0x000fca0000000000 */
[----:B------:R-:W-:-:S13]  /*0280*/  ISETP.NE.AND P0, PT, R0, UR5, PT ;  /* 0x0000000500007c0c */ /* 0x000fda000bf05270 */
[----:B------:R-:W-:Y:S05]  /*0290*/  @P0 BRA `(.L_x_87) ;  /* 0xfffffffc00c00947 */ /* 0x000fea000383ffff */
[----:B0-----:R-:W-:-:S07]  /*02a0*/  IMAD.MOV.U32 R0, RZ, RZ, R16 ;  /* 0x000000ffff007224 */ /* 0x001fce00078e0010 */
.L_x_86:
[----:B------:R-:W1:Y:S01]  /*02b0*/  S2UR UR6, SR_CgaCtaId ;  /* 0x00000000000679c3 */ /* 0x000e620000008800 */
[----:B------:R-:W-:Y:S02]  /*02c0*/  UMOV UR5, 0x400 ;  /* 0x0000040000057882 */ /* 0x000fe40000000000 */
[----:B-1----:R-:W-:-:S09]  /*02d0*/  ULEA UR5, UR6, UR5, 0x18 ;  /* 0x0000000506057291 */ /* 0x002fd2000f8ec0ff */
[----:B------:R1:W-:Y:S03]  /*02e0*/  STS [UR5], R0 ;  /* 0x00000000ff007988 */ /* 0x0003e60008000805 */
.L_x_85:
[----:B------:R-:W-:Y:S05]  /*02f0*/  BSYNC.RECONVERGENT B0 ;  /* 0x0000000000007941 */ /* 0x000fea0003800200 */
.L_x_84:
[----:B------:R-:W2:Y:S08]  /*0300*/  S2UR UR9, SR_CgaCtaId ;  /* 0x00000000000979c3 */ /* 0x000eb00000008800 */
[----:B------:R-:W-:Y:S06]  /*0310*/  BAR.SYNC.DEFER_BLOCKING 0x0 ;  /* 0x0000000000007b1d */ /* 0x000fec0000010000 */
[----:B------:R-:W-:-:S02]  /*0320*/  UMOV UR6, 0x400 ;  /* 0x0000040000067882 */ /* 0x000fc40000000000 */
[----:B-1----:R-:W1:Y:S01]  /*0330*/  LDC R0, c[0x0][0x398] ;  /* 0x0000e600ff007b82 */ /* 0x002e620000000800 */
[----:B--2---:R-:W-:-:S09]  /*0340*/  ULEA UR5, UR9, UR6, 0x18 ;  /* 0x0000000609057291 */ /* 0x004fd2000f8ec0ff */
[----:B------:R-:W2:Y:S02]  /*0350*/  LDS R2, [UR5] ;  /* 0x00000005ff027984 */ /* 0x000ea40008000800 */
[----:B--2---:R-:W-:-:S13]  /*0360*/  R2UR UR5, R2 ;  /* 0x00000000020572ca */ /* 0x004fda00000e0000 */
[----:B-1----:R-:W-:-:S13]  /*0370*/  ISETP.LE.AND P0, PT, R0, UR5, PT ;  /* 0x0000000500007c0c */ /* 0x002fda000bf03270 */
[----:B------:R-:W-:Y:S05]  /*0380*/  @!P0 BRA `(.L_x_88) ;  /* 0x0000000400a08947 */ /* 0x000fea0003800000 */
[----:B------:R-:W1:Y:S02]  /*0390*/  LDCU UR6, c[0x0][0x3b8] ;  /* 0x00007700ff0677ac */ /* 0x000e640008000800 */
[----:B-1----:R-:W-:-:S13]  /*03a0*/  ISETP.GE.AND P0, PT, R7, UR6, PT ;  /* 0x0000000607007c0c */ /* 0x002fda000bf06270 */
[----:B------:R-:W-:Y:S05]  /*03b0*/  @P0 EXIT ;  /* 0x000000000000094d */ /* 0x000fea0003800000 */
[----:B------:R-:W-:-:S13]  /*03c0*/  ISETP.GE.AND P0, PT, R0, 0x1, PT ;  /* 0x000000010000780c */ /* 0x000fda0003f06270 */
[----:B------:R-:W-:Y:S05]  /*03d0*/  @!P0 EXIT ;  /* 0x000000000000894d */ /* 0x000fea0003800000 */
[C---:B------:R-:W-:Y:S01]  /*03e0*/  LOP3.LUT R14, R0.reuse, 0x3, RZ, 0xc0, !PT ;  /* 0x00000003000e7812 */ /* 0x040fe200078ec0ff */
[----:B------:R-:W1:Y:S01]  /*03f0*/  LDCU.128 UR8, c[0x0][0x3d0] ;  /* 0x00007a00ff0877ac */ /* 0x000e620008000c00 */
[----:B------:R-:W-:Y:S01]  /*0400*/  LOP3.LUT R0, R0, 0x7ffffffc, RZ, 0xc0, !PT ;  /* 0x7ffffffc00007812 */ /* 0x000fe200078ec0ff */
[----:B------:R-:W2:Y:S06]  /*0410*/  LDCU.128 UR16, c[0x0][0x3c0] ;  /* 0x00007800ff1077ac */ /* 0x000eac0008000c00 */
.L_x_93:
[----:B---3--:R-:W3:Y:S01]  /*0420*/  LDC R12, c[0x0][0x398] ;  /* 0x0000e600ff0c7b82 */ /* 0x008ee20000000800 */
[----:B------:R-:W-:Y:S01]  /*0430*/  IMAD.MOV.U32 R6, RZ, RZ, RZ ;  /* 0x000000ffff067224 */ /* 0x000fe200078e00ff */
[----:B---3--:R-:W-:-:S13]  /*0440*/  ISETP.GE.U32.AND P0, PT, R12, 0x4, PT ;  /* 0x000000040c00780c */ /* 0x008fda0003f06070 */
[----:B----4-:R-:W-:Y:S05]  /*0450*/  @!P0 BRA `(.L_x_89) ;  /* 0x00000000008c8947 */ /* 0x010fea0003800000 */
[----:B------:R-:W-:-:S07]  /*0460*/  IMAD.MOV.U32 R13, RZ, RZ, RZ ;  /* 0x000000ffff0d7224 */ /* 0x000fce00078e00ff */
.L_x_90:
[----:B---3--:R-:W-:Y:S02]  /*0470*/  IMAD.MOV.U32 R2, RZ, RZ, R13 ;  /* 0x000000ffff027224 */ /* 0x008fe400078e000d */
[----:B------:R-:W-:Y:S02]  /*0480*/  IMAD.MOV.U32 R3, RZ, RZ, RZ ;  /* 0x000000ffff037224 */ /* 0x000fe400078e00ff */
[----:B------:R-:W-:Y:S02]  /*0490*/  IMAD.MOV.U32 R15, RZ, RZ, 0x7fffffff ;  /* 0x7fffffffff0f7424 */ /* 0x000fe400078e00ff */
[----:B------:R-:W-:-:S04]  /*04a0*/  IMAD.WIDE R2, R7, R12, R2 ;  /* 0x0000000c07027225 */ /* 0x000fc800078e0202 */
[C---:B------:R-:W-:Y:S01]  /*04b0*/  IMAD.SHL.U32 R10, R2.reuse, 0x4, RZ ;  /* 0x00000004020a7824 */ /* 0x040fe200078e00ff */
[----:B------:R-:W-:Y:S01]  /*04c0*/  SHF.L.U64.HI R6, R2, 0x2, R3 ;  /* 0x0000000202067819 */ /* 0x000fe20000010203 */
[----:B------:R-:W-:-:S03]  /*04d0*/  VIADD R13, R13, 0x4 ;  /* 0x000000040d0d7836 */ /* 0x000fc60000000000 */
[C---:B-1----:R-:W-:Y:S02]  /*04e0*/  IADD3 R2, P0, PT, R10.reuse, UR10, RZ ;  /* 0x0000000a0a027c10 */ /* 0x042fe4000ff1e0ff */
[C---:B------:R-:W-:Y:S02]  /*04f0*/  IADD3 R4, P1, PT, R10.reuse, UR8, RZ ;  /* 0x000000080a047c10 */ /* 0x040fe4000ff3e0ff */
[C---:B--2---:R-:W-:Y:S02]  /*0500*/  IADD3 R8, P2, PT, R10.reuse, UR18, RZ ;  /* 0x000000120a087c10 */ /* 0x044fe4000ff5e0ff */
[----:B------:R-:W-:Y:S02]  /*0510*/  IADD3 R10, P3, PT, R10, UR16, RZ ;  /* 0x000000100a0a7c10 */ /* 0x000fe4000ff7e0ff */
[C---:B------:R-:W-:Y:S02]  /*0520*/  IADD3.X R3, PT, PT, R6.reuse, UR11, RZ, P0, !PT ;  /* 0x0000000b06037c10 */ /* 0x040fe400087fe4ff */
[----:B------:R-:W-:-:S02]  /*0530*/  IADD3.X R5, PT, PT, R6, UR9, RZ, P1, !PT ;  /* 0x0000000906057c10 */ /* 0x000fc40008ffe4ff */
[C---:B------:R-:W-:Y:S01]  /*0540*/  IADD3.X R9, PT, PT, R6.reuse, UR19, RZ, P2, !PT ;  /* 0x0000001306097c10 */ /* 0x040fe200097fe4ff */
[----:B------:R3:W-:Y:S01]  /*0550*/  STG.E desc[UR12][R2.64], R15 ;  /* 0x0000000f02007986 */ /* 0x0007e2000c10190c */
[----:B------:R-:W-:Y:S02]  /*0560*/  IADD3.X R11, PT, PT, R6, UR17, RZ, P3, !PT ;  /* 0x00000011060b7c10 */ /* 0x000fe40009ffe4ff */
[----:B------:R-:W-:Y:S01]  /*0570*/  ISETP.NE.AND P0, PT, R13, R0, PT ;  /* 0x000000000d00720c */ /* 0x000fe20003f05270 */
[----:B------:R3:W-:Y:S04]  /*0580*/  STG.E desc[UR12][R4.64], R15 ;  /* 0x0000000f04007986 */ /* 0x0007e8000c10190c */
        /* <DEDUP_REMOVED lines=13> */
[----:B------:R3:W-:Y:S01]  /*0660*/  STG.E desc[UR12][R10.64+0xc], R15 ;  /* 0x00000c0f0a007986 */ /* 0x0007e2000c10190c */
[----:B------:R-:W-:Y:S05]  /*0670*/  @P0 BRA `(.L_x_90) ;  /* 0xfffffffc007c0947 */ /* 0x000fea000383ffff */
[----:B------:R-:W-:-:S07]  /*0680*/  IMAD.MOV.U32 R6, RZ, RZ, R0 ;  /* 0x000000ffff067224 */ /* 0x000fce00078e0000 */
.L_x_89:
[----:B------:R-:W-:-:S13]  /*0690*/  ISETP.NE.AND P0, PT, R14, RZ, PT ;  /* 0x000000ff0e00720c */ /* 0x000fda0003f05270 */
[----:B------:R-:W-:Y:S05]  /*06a0*/  @!P0 BRA `(.L_x_91) ;  /* 0x0000000000c48947 */ /* 0x000fea0003800000 */
[----:B------:R-:W-:Y:S02]  /*06b0*/  ISETP.NE.AND P0, PT, R14, 0x1, PT ;  /* 0x000000010e00780c */ /* 0x000fe40003f05270 */
[----:B------:R-:W-:-:S11]  /*06c0*/  LOP3.LUT P1, RZ, R12, 0x1, RZ, 0xc0, !PT ;  /* 0x000000010cff7812 */ /* 0x000fd6000782c0ff */
[----:B------:R-:W-:Y:S05]  /*06d0*/  @!P0 BRA `(.L_x_92) ;  /* 0x0000000000648947 */ /* 0x000fea0003800000 */
[----:B------:R-:W4:Y:S01]  /*06e0*/  LDCU.128 UR20, c[0x0][0x3d0] ;  /* 0x00007a00ff1477ac */ /* 0x000f220008000c00 */
[----:B---3--:R-:W-:Y:S02]  /*06f0*/  IMAD.MOV.U32 R2, RZ, RZ, R6 ;  /* 0x000000ffff027224 */ /* 0x008fe400078e0006 */
[----:B------:R-:W-:Y:S01]  /*0700*/  IMAD.MOV.U32 R3, RZ, RZ, RZ ;  /* 0x000000ffff037224 */ /* 0x000fe200078e00ff */
[----:B------:R-:W3:Y:S01]  /*0710*/  LDCU.128 UR24, c[0x0][0x3c0] ;  /* 0x00007800ff1877ac */ /* 0x000ee20008000c00 */
[----:B------:R-:W-:Y:S02]  /*0720*/  IMAD.MOV.U32 R13, RZ, RZ, 0x7fffffff ;  /* 0x7fffffffff0d7424 */ /* 0x000fe400078e00ff */
[----:B------:R-:W-:-:S04]  /*0730*/  IMAD.WIDE R2, R7, R12, R2 ;  /* 0x0000000c07027225 */ /* 0x000fc800078e0202 */
[C---:B------:R-:W-:Y:S01]  /*0740*/  IMAD.SHL.U32 R10, R2.reuse, 0x4, RZ ;  /* 0x00000004020a7824 */ /* 0x040fe200078e00ff */
[----:B------:R-:W-:Y:S01]  /*0750*/  SHF.L.U64.HI R11, R2, 0x2, R3 ;  /* 0x00000002020b7819 */ /* 0x000fe20000010203 */
[----:B------:R-:W-:-:S03]  /*0760*/  VIADD R6, R6, 0x2 ;  /* 0x0000000206067836 */ /* 0x000fc60000000000 */
[C---:B----4-:R-:W-:Y:S02]  /*0770*/  IADD3 R2, P0, PT, R10.reuse, UR22, RZ ;  /* 0x000000160a027c10 */ /* 0x050fe4000ff1e0ff */
[C---:B------:R-:W-:Y:S02]  /*0780*/  IADD3 R4, P2, PT, R10.reuse, UR20, RZ ;  /* 0x000000140a047c10 */ /* 0x040fe4000ff5e0ff */
[C---:B---3--:R-:W-:Y:S02]  /*0790*/  IADD3 R8, P3, PT, R10.reuse, UR26, RZ ;  /* 0x0000001a0a087c10 */ /* 0x048fe4000ff7e0ff */
[----:B------:R-:W-:Y:S02]  /*07a0*/  IADD3 R10, P4, PT, R10, UR24, RZ ;  /* 0x000000180a0a7c10 */ /* 0x000fe4000ff9e0ff */
[C---:B------:R-:W-:Y:S02]  /*07b0*/  IADD3.X R3, PT, PT, R11.reuse, UR23, RZ, P0, !PT ;  /* 0x000000170b037c10 */ /* 0x040fe400087fe4ff */
[----:B------:R-:W-:-:S02]  /*07c0*/  IADD3.X R5, PT, PT, R11, UR21, RZ, P2, !PT ;  /* 0x000000150b057c10 */ /* 0x000fc400097fe4ff */
[C---:B------:R-:W-:Y:S01]  /*07d0*/  IADD3.X R9, PT, PT, R11.reuse, UR27, RZ, P3, !PT ;  /* 0x0000001b0b097c10 */ /* 0x040fe20009ffe4ff */
[----:B------:R4:W-:Y:S01]  /*07e0*/  STG.E desc[UR12][R2.64], R13 ;  /* 0x0000000d02007986 */ /* 0x0009e2000c10190c */
[----:B------:R-:W-:-:S03]  /*07f0*/  IADD3.X R11, PT, PT, R11, UR25, RZ, P4, !PT ;  /* 0x000000190b0b7c10 */ /* 0x000fc6000a7fe4ff */
[----:B------:R4:W-:Y:S04]  /*0800*/  STG.E desc[UR12][R4.64], R13 ;  /* 0x0000000d04007986 */ /* 0x0009e8000c10190c */
[----:B------:R4:W-:Y:S04]  /*0810*/  STG.E desc[UR12][R8.64], R13 ;  /* 0x0000000d08007986 */ /* 0x0009e8000c10190c */
[----:B------:R4:W-:Y:S04]  /*0820*/  STG.E desc[UR12][R10.64], R13 ;  /* 0x0000000d0a007986 */ /* 0x0009e8000c10190c */
[----:B------:R4:W-:Y:S04]  /*0830*/  STG.E desc[UR12][R2.64+0x4], R13 ;  /* 0x0000040d02007986 */ /* 0x0009e8000c10190c */
[----:B------:R4:W-:Y:S04]  /*0840*/  STG.E desc[UR12][R4.64+0x4], R13 ;  /* 0x0000040d04007986 */ /* 0x0009e8000c10190c */
[----:B------:R4:W-:Y:S04]  /*0850*/  STG.E desc[UR12][R8.64+0x4], R13 ;  /* 0x0000040d08007986 */ /* 0x0009e8000c10190c */
[----:B------:R4:W-:Y:S02]  /*0860*/  STG.E desc[UR12][R10.64+0x4], R13 ;  /* 0x0000040d0a007986 */ /* 0x0009e4000c10190c */
.L_x_92:
[----:B------:R-:W-:Y:S05]  /*0870*/  @!P1 BRA `(.L_x_91) ;  /* 0x0000000000509947 */ /* 0x000fea0003800000 */
[----:B------:R-:W5:Y:S01]  /*0880*/  LDCU.128 UR20, c[0x0][0x3d0] ;  /* 0x00007a00ff1477ac */ /* 0x000f620008000c00 */
[----:B---34-:R-:W-:Y:S02]  /*0890*/  IMAD.MOV.U32 R2, RZ, RZ, R6 ;  /* 0x000000ffff027224 */ /* 0x018fe400078e0006 */
[----:B------:R-:W-:Y:S01]  /*08a0*/  IMAD.MOV.U32 R3, RZ, RZ, RZ ;  /* 0x000000ffff037224 */ /* 0x000fe200078e00ff */
[----:B------:R-:W3:Y:S01]  /*08b0*/  LDCU.128 UR24, c[0x0][0x3c0] ;  /* 0x00007800ff1877ac */ /* 0x000ee20008000c00 */
[----:B------:R-:W-:Y:S02]  /*08c0*/  IMAD.MOV.U32 R13, RZ, RZ, 0x7fffffff ;  /* 0x7fffffffff0d7424 */ /* 0x000fe400078e00ff */
[----:B------:R-:W-:-:S04]  /*08d0*/  IMAD.WIDE R2, R7, R12, R2 ;  /* 0x0000000c07027225 */ /* 0x000fc800078e0202 */
[C---:B------:R-:W-:Y:S01]  /*08e0*/  IMAD.SHL.U32 R10, R2.reuse, 0x4, RZ ;  /* 0x00000004020a7824 */ /* 0x040fe200078e00ff */
[----:B------:R-:W-:-:S04]  /*08f0*/  SHF.L.U64.HI R6, R2, 0x2, R3 ;  /* 0x0000000202067819 */ /* 0x000fc80000010203 */
[C---:B-----5:R-:W-:Y:S02]  /*0900*/  IADD3 R2, P0, PT, R10.reuse, UR22, RZ ;  /* 0x000000160a027c10 */ /* 0x060fe4000ff1e0ff */
        /* <DEDUP_REMOVED lines=10> */
[----:B------:R3:W-:Y:S02]  /*09b0*/  STG.E desc[UR12][R10.64], R13 ;  /* 0x0000000d0a007986 */ /* 0x0007e4000c10190c */
.L_x_91:
[----:B------:R-:W5:Y:S01]  /*09c0*/  LDCU UR5, c[0x0][0x3b8] ;  /* 0x00007700ff0577ac */ /* 0x000f620008000800 */
[----:B------:R-:W-:-:S05]  /*09d0*/  VIADD R7, R7, UR4 ;  /* 0x0000000407077c36 */ /* 0x000fca0008000000 */
[----:B-----5:R-:W-:-:S13]  /*09e0*/  ISETP.GE.AND P0, PT, R7, UR5, PT ;  /* 0x0000000507007c0c */ /* 0x020fda000bf06270 */
[----:B------:R-:W-:Y:S05]  /*09f0*/  @!P0 BRA `(.L_x_93) ;  /* 0xfffffff800888947 */ /* 0x000fea000383ffff */
[----:B-12---:R-:W-:Y:S05]  /*0a00*/  EXIT ;  /* 0x000000000000794d */ /* 0x006fea0003800000 */
.L_x_88:
[----:B------:R-:W1:Y:S01]  /*0a10*/  LDCU UR11, c[0x0][0x3b8] ;  /* 0x00007700ff0b77ac */ /* 0x000e620008000800 */
[----:B------:R-:W2:Y:S01]  /*0a20*/  LDCU UR8, c[0x0][0x3e4] ;  /* 0x00007c80ff0877ac */ /* 0x000ea20008000800 */
[----:B------:R-:W-:-:S04]  /*0a30*/  UIADD3 UR6, UPT, UPT, UR6, 0x10, URZ ;  /* 0x0000001006067890 */ /* 0x000fc8000fffe0ff */
[----:B------:R-:W-:Y:S01]  /*0a40*/  ULEA UR6, UR9, UR6, 0x18 ;  /* 0x0000000609067291 */ /* 0x000fe2000f8ec0ff */
[----:B-1----:R-:W-:Y:S01]  /*0a50*/  ISETP.GE.AND P0, PT, R7, UR11, PT ;  /* 0x0000000b07007c0c */ /* 0x002fe2000bf06270 */
[----:B--2---:R-:W-:-:S05]  /*0a60*/  IMAD R6, R6, UR8, RZ ;  /* 0x0000000806067c24 */ /* 0x004fca000f8e02ff */
[----:B------:R-:W-:-:S07]  /*0a70*/  LEA R6, R6, UR6, 0x2 ;  /* 0x0000000606067c11 */ /* 0x000fce000f8e10ff */
[----:B------:R-:W-:Y:S05]  /*0a80*/  @P0 EXIT ;  /* 0x000000000000094d */ /* 0x000fea0003800000 */
[----:B------:R-:W1:Y:S01]  /*0a90*/  LDC R18, c[0x0][0x398] ;  /* 0x0000e600ff127b82 */ /* 0x000e620000000800 */
[----:B------:R-:W-:Y:S01]  /*0aa0*/  ISETP.GT.AND P0, PT, R0, RZ, PT ;  /* 0x000000ff0000720c */ /* 0x000fe20003f04270 */
[----:B------:R-:W2:Y:S01]  /*0ab0*/  LDCU UR9, c[0x0][0x3b8] ;  /* 0x00007700ff0977ac */ /* 0x000ea20008000800 */
[----:B------:R-:W3:Y:S05]  /*0ac0*/  LDCU UR6, c[0x0][0x3e4] ;  /* 0x00007c80ff0677ac */ /* 0x000eea0008000800 */
[----:B------:R-:W4:Y:S01]  /*0ad0*/  LDC.64 R2, c[0x0][0x3a0] ;  /* 0x0000e800ff027b82 */ /* 0x000f220000000a00 */
[----:B------:R-:W0:Y:S01]  /*0ae0*/  LDCU.128 UR16, c[0x0][0x3d0] ;  /* 0x00007a00ff1077ac */ /* 0x000e220008000c00 */
[----:B------:R-:W0:Y:S06]  /*0af0*/  LDCU.128 UR20, c[0x0][0x3c0] ;  /* 0x00007800ff1477ac */ /* 0x000e2c0008000c00 */
[----:B------:R-:W0:Y:S01]  /*0b00*/  LDC.64 R4, c[0x0][0x3a8] ;  /* 0x0000ea00ff047b82 */ /* 0x000e220000000a00 */
[----:B------:R-:W-:-:S02]  /*0b10*/  UIADD3 UR5, UPT, UPT, UR5, 0x1, URZ ;  /* 0x0000000105057890 */ /* 0x000fc4000fffe0ff */
[----:B------:R-:W-:Y:S01]  /*0b20*/  UIMAD UR7, UR7, UR8, URZ ;  /* 0x00000008070772a4 */ /* 0x000fe2000f8e02ff */
[----:B--2---:R-:W-:Y:S11]  /*0b30*/  @P0 BRA `(.L_x_94) ;  /* 0x0000000400a00947 */ /* 0x004ff60003800000 */
[----:B------:R-:W-:Y:S01]  /*0b40*/  BSSY.RECONVERGENT B0, `(.L_x_95) ;  /* 0x0000066000007945 */ /* 0x000fe20003800200 */
.L_x_102:
[----:B012---:R-:W-:-:S04]  /*0b50*/  IMAD.WIDE R10, R7, 0x4, R4 ;  /* 0x00000004070a7825 */ /* 0x007fc800078e0204 */
[----:B----4-:R-:W-:Y:S02]  /*0b60*/  IMAD.WIDE R8, R7, 0x4, R2 ;  /* 0x0000000407087825 */ /* 0x010fe400078e0202 */
[----:B------:R-:W2:Y:S04]  /*0b70*/  LDG.E.CONSTANT R10, desc[UR12][R10.64] ;  /* 0x0000000c0a0a7981 */ /* 0x000ea8000c1e9900 */
[----:B------:R-:W4:Y:S01]  /*0b80*/  LDG.E.CONSTANT R8, desc[UR12][R8.64] ;  /* 0x0000000c08087981 */ /* 0x000f22000c1e9900 */
[----:B------:R-:W-:Y:S01]  /*0b90*/  BSSY.RECONVERGENT B1, `(.L_x_96) ;  /* 0x000005d000017945 */ /* 0x000fe20003800200 */
[----:B--2---:R-:W-:-:S05]  /*0ba0*/  VIADD R0, R10, 0xffffffbf ;  /* 0xffffffbf0a007836 */ /* 0x004fca0000000000 */
[----:B------:R-:W-:Y:S01]  /*0bb0*/  ISETP.GE.U32.AND P0, PT, R0, -0x40, PT ;  /* 0xffffffc00000780c */ /* 0x000fe20003f06070 */
[----:B----4-:R-:W-:-:S03]  /*0bc0*/  VIADD R0, R8, 0xffffffdf ;  /* 0xffffffdf08007836 */ /* 0x010fc60000000000 */
[----:B---3--:R-:W-:-:S04]  /*0bd0*/  ISETP.GT.OR P0, PT, R10, UR6, !P0 ;  /* 0x000000060a007c0c */ /* 0x008fc8000c704670 */
[----:B------:R-:W-:-:S13]  /*0be0*/  ISETP.LT.U32.OR P0, PT, R0, -0x20, P0 ;  /* 0xffffffe00000780c */ /* 0x000fda0000701470 */
[----:B------:R-:W-:Y:S05]  /*0bf0*/  @P0 BRA `(.L_x_97) ;  /* 0x0000000400580947 */ /* 0x000fea0003800000 */
[----:B-1----:R-:W-:-:S04]  /*0c00*/  VIADDMNMX R0, R10, UR5, R18, PT ;  /* 0x000000050a007c46 */ /* 0x002fc8000b800112 */
[----:B------:R-:W-:-:S13]  /*0c10*/  ISETP.GE.AND P0, PT, R0, 0x1, PT ;  /* 0x000000010000780c */ /* 0x000fda0003f06270 */
[----:B------:R-:W-:Y:S05]  /*0c20*/  @!P0 BRA `(.L_x_97) ;  /* 0x00000004004c8947 */ /* 0x000fea0003800000 */
[C---:B------:R-:W-:Y:S01]  /*0c30*/  ISETP.GE.U32.AND P0, PT, R0.reuse, 0x4, PT ;  /* 0x000000040000780c */ /* 0x040fe20003f06070 */
[----:B------:R-:W-:Y:S01]  /*0c40*/  BSSY.RECONVERGENT B2, `(.L_x_98) ;  /* 0x0000022000027945 */ /* 0x000fe20003800200 */
[----:B------:R-:W-:Y:S01]  /*0c50*/  LOP3.LUT R20, R0, 0x3, RZ, 0xc0, !PT ;  /* 0x0000000300147812 */ /* 0x000fe200078ec0ff */
[----:B------:R-:W-:Y:S02]  /*0c60*/  IMAD.MOV.U32 R19, RZ, RZ, RZ ;  /* 0x000000ffff137224 */ /* 0x000fe400078e00ff */
[----:B------:R-:W-:Y:S01]  /*0c70*/  IMAD.WIDE R16, R7, R18, RZ ;  /* 0x0000001207107225 */ /* 0x000fe200078e02ff */
[----:B------:R-:W-:-:S07]  /*0c80*/  ISETP.NE.AND P1, PT, R20, RZ, PT ;  /* 0x000000ff1400720c */ /* 0x000fce0003f25270 */
[----:B------:R-:W-:Y:S06]  /*0c90*/  @!P0 BRA `(.L_x_99) ;  /* 0x0000000000708947 */ /* 0x000fec0003800000 */
[C---:B------:R-:W-:Y:S01]  /*0ca0*/  IMAD.SHL.U32 R14, R16.reuse, 0x4, RZ ;  /* 0x00000004100e7824 */ /* 0x040fe200078e00ff */
[----:B------:R-:W-:Y:S01]  /*0cb0*/  SHF.L.U64.HI R6, R16, 0x2, R17 ;  /* 0x0000000210067819 */ /* 0x000fe20000010211 */
[----:B------:R-:W-:Y:S02]  /*0cc0*/  IMAD.MOV.U32 R21, RZ, RZ, 0x7fffffff ;  /* 0x7fffffffff157424 */ /* 0x000fe400078e00ff */
[----:B------:R-:W-:Y:S01]  /*0cd0*/  IMAD.MOV.U32 R19, RZ, RZ, 0x4 ;  /* 0x00000004ff137424 */ /* 0x000fe200078e00ff */
[C---:B------:R-:W-:Y:S02]  /*0ce0*/  IADD3 R8, P0, PT, R14.reuse, UR18, RZ ;  /* 0x000000120e087c10 */ /* 0x040fe4000ff1e0ff */
[C---:B------:R-:W-:Y:S02]  /*0cf0*/  IADD3 R10, P2, PT, R14.reuse, UR16, RZ ;  /* 0x000000100e0a7c10 */ /* 0x040fe4000ff5e0ff */
[C---:B------:R-:W-:Y:S02]  /*0d00*/  IADD3 R12, P3, PT, R14.reuse, UR22, RZ ;  /* 0x000000160e0c7c10 */ /* 0x040fe4000ff7e0ff */
[----:B------:R-:W-:-:S02]  /*0d10*/  IADD3 R14, P4, PT, R14, UR20, RZ ;  /* 0x000000140e0e7c10 */ /* 0x000fc4000ff9e0ff */
[C---:B------:R-:W-:Y:S02]  /*0d20*/  IADD3.X R9, PT, PT, R6.reuse, UR19, RZ, P0, !PT ;  /* 0x0000001306097c10 */ /* 0x040fe400087fe4ff */
[C---:B------:R-:W-:Y:S02]  /*0d30*/  IADD3.X R11, PT, PT, R6.reuse, UR17, RZ, P2, !PT ;  /* 0x00000011060b7c10 */ /* 0x040fe400097fe4ff */
        /* <DEDUP_REMOVED lines=17> */
[----:B------:R0:W-:Y:S02]  /*0e50*/  STG.E desc[UR12][R14.64+0xc], R21 ;  /* 0x00000c150e007986 */ /* 0x0001e4000c10190c */
.L_x_99:
[----:B------:R-:W-:Y:S05]  /*0e60*/  BSYNC.RECONVERGENT B2 ;  /* 0x0000000000027941 */ /* 0x000fea0003800200 */
.L_x_98:
[----:B------:R-:W-:Y:S05]  /*0e70*/  @!P1 BRA `(.L_x_97) ;  /* 0x0000000000b89947 */ /* 0x000fea0003800000 */
[----:B------:R-:W-:Y:S01]  /*0e80*/  ISETP.NE.AND P1, PT, R20, 0x1, PT ;  /* 0x000000011400780c */ /* 0x000fe20003f25270 */
[----:B------:R-:W-:Y:S01]  /*0e90*/  BSSY.RECONVERGENT B2, `(.L_x_100) ;  /* 0x000001a000027945 */ /* 0x000fe20003800200 */
[----:B------:R-:W-:-:S04]  /*0ea0*/  LOP3.LUT R0, R0, 0x1, RZ, 0xc0, !PT ;  /* 0x0000000100007812 */ /* 0x000fc800078ec0ff */
[----:B------:R-:W-:-:S07]  /*0eb0*/  ISETP.NE.U32.AND P0, PT, R0, 0x1, PT ;  /* 0x000000010000780c */ /* 0x000fce0003f05070 */
[----:B------:R-:W-:Y:S06]  /*0ec0*/  @!P1 BRA `(.L_x_101) ;  /* 0x0000000000589947 */ /* 0x000fec0003800000 */
[----:B------:R-:W-:Y:S01]  /*0ed0*/  IADD3 R0, P1, PT, R16, R19, RZ ;  /* 0x0000001310007210 */ /* 0x000fe20007f3e0ff */
[----:B0-----:R-:W-:Y:S02]  /*0ee0*/  IMAD.MOV.U32 R21, RZ, RZ, 0x7fffffff ;  /* 0x7fffffffff157424 */ /* 0x001fe400078e00ff */
[----:B------:R-:W-:Y:S02]  /*0ef0*/  VIADD R19, R19, 0x2 ;  /* 0x0000000213137836 */ /* 0x000fe40000000000 */
[----:B------:R-:W-:Y:S02]  /*0f00*/  IMAD.X R9, RZ, RZ, R17, P1 ;  /* 0x000000ffff097224 */ /* 0x000fe400008e0611 */
[----:B------:R-:W-:-:S03]  /*0f10*/  IMAD.SHL.U32 R14, R0, 0x4, RZ ;  /* 0x00000004000e7824 */ /* 0x000fc600078e00ff */
[----:B------:R-:W-:Y:S02]  /*0f20*/  SHF.L.U64.HI R0, R0, 0x2, R9 ;  /* 0x0000000200007819 */ /* 0x000fe40000010209 */
[C---:B------:R-:W-:Y:S02]  /*0f30*/  IADD3 R8, P1, PT, R14.reuse, UR18, RZ ;  /* 0x000000120e087c10 */ /* 0x040fe4000ff3e0ff */
[C---:B------:R-:W-:Y:S02]  /*0f40*/  IADD3 R10, P2, PT, R14.reuse, UR16, RZ ;  /* 0x000000100e0a7c10 */ /* 0x040fe4000ff5e0ff */
[C---:B------:R-:W-:Y:S02]  /*0f50*/  IADD3 R12, P3, PT, R14.reuse, UR22, RZ ;  /* 0x000000160e0c7c10 */ /* 0x040fe4000ff7e0ff */
[----:B------:R-:W-:Y:S02]  /*0f60*/  IADD3 R14, P4, PT, R14, UR20, RZ ;  /* 0x000000140e0e7c10 */ /* 0x000fe4000ff9e0ff */
[----:B------:R-:W-:-:S02]  /*0f70*/  IADD3.X R9, PT, PT, R0, UR19, RZ, P1, !PT ;  /* 0x0000001300097c10 */ /* 0x000fc40008ffe4ff */
        /* <DEDUP_REMOVED lines=11> */
.L_x_101:
[----:B------:R-:W-:Y:S05]  /*1030*/  BSYNC.RECONVERGENT B2 ;  /* 0x0000000000027941 */ /* 0x000fea0003800200 */
.L_x_100:
[----:B------:R-:W-:Y:S05]  /*1040*/  @P0 BRA `(.L_x_97) ;  /* 0x0000000000440947 */ /* 0x000fea0003800000 */
[----:B------:R-:W-:-:S05]  /*1050*/  IADD3 R0, P0, PT, R16, R19, RZ ;  /* 0x0000001310007210 */ /* 0x000fca0007f1e0ff */
[----:B------:R-:W-:Y:S02]  /*1060*/  IMAD.X R17, RZ, RZ, R17, P0 ;  /* 0x000000ffff117224 */ /* 0x000fe400000e0611 */
[----:B01----:R-:W-:-:S03]  /*1070*/  IMAD.SHL.U32 R14, R0, 0x4, RZ ;  /* 0x00000004000e7824 */ /* 0x003fc600078e00ff */
[----:B------:R-:W-:Y:S01]  /*1080*/  SHF.L.U64.HI R0, R0, 0x2, R17 ;  /* 0x0000000200007819 */ /* 0x000fe20000010211 */
[----:B------:R-:W-:Y:S01]  /*1090*/  IMAD.MOV.U32 R17, RZ, RZ, 0x7fffffff ;  /* 0x7fffffffff117424 */ /* 0x000fe200078e00ff */
        /* <DEDUP_REMOVED lines=11> */
[----:B------:R2:W-:Y:S02]  /*1150*/  STG.E desc[UR12][R14.64], R17 ;  /* 0x000000110e007986 */ /* 0x0005e4000c10190c */
.L_x_97:
[----:B------:R-:W-:Y:S05]  /*1160*/  BSYNC.RECONVERGENT B1 ;  /* 0x0000000000017941 */ /* 0x000fea0003800200 */
.L_x_96:
[----:B------:R-:W-:-:S05]  /*1170*/  VIADD R7, R7, UR4 ;  /* 0x0000000407077c36 */ /* 0x000fca0008000000 */
[----:B------:R-:W-:-:S13]  /*1180*/  ISETP.GE.AND P0, PT, R7, UR9, PT ;  /* 0x0000000907007c0c */ /* 0x000fda000bf06270 */
[----:B------:R-:W-:Y:S05]  /*1190*/  @!P0 BRA `(.L_x_102) ;  /* 0xfffffff8006c8947 */ /* 0x000fea000383ffff */
[----:B------:R-:W-:Y:S05]  /*11a0*/  BSYNC.RECONVERGENT B0 ;  /* 0x0000000000007941 */ /* 0x000fea0003800200 */
.L_x_95:
[----:B------:R-:W-:Y:S05]  /*11b0*/  EXIT ;  /* 0x000000000000794d */ /* 0x000fea0003800000 */
.L_x_94:
[----:B0-----:R-:W-:Y:S01]  /*11c0*/  IMAD.U32 R4, RZ, RZ, UR7 ;  /* 0x00000007ff047e24 */ /* 0x001fe2000f8e00ff */
[----:B---3--:R-:W-:-:S03]  /*11d0*/  UIADD3 UR6, UPT, UPT, UR10, 0x80, URZ ;  /* 0x000000800a067890 */ /* 0x008fc6000fffe0ff */
[----:B------:R-:W-:-:S04]  /*11e0*/  IMAD R5, R4, 0x4, R6 ;  /* 0x0000000404057824 */ /* 0x000fc800078e0206 */
[----:B------:R-:W-:-:S07]  /*11f0*/  IMAD R4, R4, 0x4, R5 ;  /* 0x0000000404047824 */ /* 0x000fce00078e0205 */
.L_x_220:
[----:B01234-:R-:W0:Y:S01]  /*1200*/  LDC.64 R10, c[0x0][0x3a8] ;  /* 0x0000ea00ff0a7b82 */ /* 0x01fe220000000a00 */
[----:B------:R-:W2:Y:S01]  /*1210*/  LDCU UR7, c[0x0][0x3e4] ;  /* 0x00007c80ff0777ac */ /* 0x000ea20008000800 */
[----:B------:R-:W3:Y:S06]  /*1220*/  LDCU.128 UR8, c[0x0][0x3c0] ;  /* 0x00007800ff0877ac */ /* 0x000eec0008000c00 */
[----:B------:R-:W5:Y:S01]  /*1230*/  LDC.64 R8, c[0x0][0x3a0] ;  /* 0x0000e800ff087b82 */ /* 0x000f620000000a00 */
[----:B------:R-:W1:Y:S07]  /*1240*/  LDCU.128 UR16, c[0x0][0x3d0] ;  /* 0x00007a00ff1077ac */ /* 0x000e6e0008000c00 */
[----:B------:R-:W2:Y:S01]  /*1250*/  LDC R14, c[0x0][0x398] ;  /* 0x0000e600ff0e7b82 */ /* 0x000ea20000000800 */
[----:B0-----:R-:W-:-:S05]  /*1260*/  IMAD.WIDE R10, R7, 0x4, R10 ;  /* 0x00000004070a7825 */ /* 0x001fca00078e020a */
[----:B----4-:R-:W4:Y:S01]  /*1270*/  LDG.E.CONSTANT R3, desc[UR12][R10.64] ;  /* 0x0000000c0a037981 */ /* 0x010f22000c1e9900 */
[----:B-----5:R-:W-:-:S05]  /*1280*/  IMAD.WIDE R8, R7, 0x4, R8 ;  /* 0x0000000407087825 */ /* 0x020fca00078e0208 */
[----:B------:R-:W5:Y:S01]  /*1290*/  LDG.E.CONSTANT R2, desc[UR12][R8.64] ;  /* 0x0000000c08027981 */ /* 0x000f62000c1e9900 */
[----:B------:R-:W-:Y:S01]  /*12a0*/  BSSY.RECONVERGENT B0, `(.L_x_103) ;  /* 0x00004b5000007945 */ /* 0x000fe20003800200 */
[----:B--2---:R-:W-:-:S04]  /*12b0*/  IMAD.WIDE R12, R7, R14, RZ ;  /* 0x0000000e070c7225 */ /* 0x004fc800078e02ff */
[C---:B------:R-:W-:Y:S01]  /*12c0*/  IMAD.SHL.U32 R30, R12.reuse, 0x4, RZ ;  /* 0x000000040c1e7824 */ /* 0x040fe200078e00ff */
[----:B------:R-:W-:-:S04]  /*12d0*/  SHF.L.U64.HI R12, R12, 0x2, R13 ;  /* 0x000000020c0c7819 */ /* 0x000fc8000001020d */
[C---:B---3--:R-:W-:Y:S02]  /*12e0*/  IADD3 R62, P1, PT, R30.reuse, UR8, RZ ;  /* 0x000000081e3e7c10 */ /* 0x048fe4000ff3e0ff */
[C---:B------:R-:W-:Y:S02]  /*12f0*/  IADD3 R34, P2, PT, R30.reuse, UR10, RZ ;  /* 0x0000000a1e227c10 */ /* 0x040fe4000ff5e0ff */
[C---:B-1----:R-:W-:Y:S02]  /*1300*/  IADD3 R32, P3, PT, R30.reuse, UR16, RZ ;  /* 0x000000101e207c10 */ /* 0x042fe4000ff7e0ff */
[----:B------:R-:W-:Y:S02]  /*1310*/  IADD3 R30, P4, PT, R30, UR18, RZ ;  /* 0x000000121e1e7c10 */ /* 0x000fe4000ff9e0ff */
[C---:B------:R-:W-:Y:S02]  /*1320*/  IADD3.X R63, PT, PT, R12.reuse, UR9, RZ, P1, !PT ;  /* 0x000000090c3f7c10 */ /* 0x040fe40008ffe4ff */
[----:B------:R-:W-:-:S02]  /*1330*/  IADD3.X R35, PT, PT, R12, UR11, RZ, P2, !PT ;  /* 0x0000000b0c237c10 */ /* 0x000fc400097fe4ff */
[C---:B------:R-:W-:Y:S02]  /*1340*/  IADD3.X R33, PT, PT, R12.reuse, UR17, RZ, P3, !PT ;  /* 0x000000110c217c10 */ /* 0x040fe40009ffe4ff */
[----:B------:R-:W-:Y:S01]  /*1350*/  IADD3.X R31, PT, PT, R12, UR19, RZ, P4, !PT ;  /* 0x000000130c1f7c10 */ /* 0x000fe2000a7fe4ff */
[----:B----4-:R-:W-:-:S05]  /*1360*/  VIADD R0, R3, 0xffffffbf ;  /* 0xffffffbf03007836 */ /* 0x010fca0000000000 */
[----:B------:R-:W-:Y:S01]  /*1370*/  ISETP.GE.U32.AND P0, PT, R0, -0x40, PT ;  /* 0xffffffc00000780c */ /* 0x000fe20003f06070 */
[----:B-----5:R-:W-:-:S03]  /*1380*/  VIADD R0, R2, 0xffffffdf ;  /* 0xffffffdf02007836 */ /* 0x020fc60000000000 */
[----:B------:R-:W-:-:S04]  /*1390*/  ISETP.GT.OR P0, PT, R3, UR7, !P0 ;  /* 0x0000000703007c0c */ /* 0x000fc8000c704670 */
[----:B------:R-:W-:-:S13]  /*13a0*/  ISETP.LT.U32.OR P0, PT, R0, -0x20, P0 ;  /* 0xffffffe00000780c */ /* 0x000fda0000701470 */
[----:B------:R-:W-:Y:S05]  /*13b0*/  @P0 BRA `(.L_x_104) ;  /* 0x0000004000f00947 */ /* 0x000fea0003800000 */
[----:B------:R-:W0:Y:S02]  /*13c0*/  LDC.64 R8, c[0x0][0x3b0] ;  /* 0x0000ec00ff087b82 */ /* 0x000e240000000a00 */
[----:B0-----:R-:W-:-:S06]  /*13d0*/  IMAD.WIDE R8, R7, 0x4, R8 ;  /* 0x0000000407087825 */ /* 0x001fcc00078e0208 */
[----:B------:R0:W5:Y:S01]  /*13e0*/  LDG.E.CONSTANT R9, desc[UR12][R8.64] ;  /* 0x0000000c08097981 */ /* 0x000162000c1e9900 */
[----:B------:R-:W-:Y:S01]  /*13f0*/  PRMT R65, RZ, 0x5410, RZ ;  /* 0x00005410ff417816 */ /* 0x000fe200000000ff */
[----:B------:R-:W-:Y:S01]  /*1400*/  IMAD.MOV.U32 R50, RZ, RZ, RZ ;  /* 0x000000ffff327224 */ /* 0x000fe200078e00ff */
[----:B------:R-:W-:Y:S01]  /*1410*/  I2FP.F32.U32 R10, R3 ;  /* 0x00000003000a7245 */ /* 0x000fe20000201000 */
[----:B------:R-:W-:Y:S01]  /*1420*/  IMAD.MOV.U32 R11, RZ, RZ, -0x1 ;  /* 0xffffffffff0b7424 */ /* 0x000fe200078e00ff */
[----:B------:R-:W-:Y:S01]  /*1430*/  CS2R R14, SRZ ;  /* 0x00000000000e7805 */ /* 0x000fe2000001ff00 */
[----:B------:R-:W-:Y:S01]  /*1440*/  IMAD.MOV.U32 R12, RZ, RZ, 0x7fffffff ;  /* 0x7fffffffff0c7424 */ /* 0x000fe200078e00ff */
[----:B------:R-:W-:Y:S01]  /*1450*/  CS2R R16, SRZ ;  /* 0x0000000000107805 */ /* 0x000fe2000001ff00 */
[----:B------:R-:W-:Y:S01]  /*1460*/  IMAD.MOV.U32 R0, RZ, RZ, RZ ;  /* 0x000000ffff007224 */ /* 0x000fe200078e00ff */
[----:B------:R-:W-:Y:S01]  /*1470*/  CS2R R18, SRZ ;  /* 0x0000000000127805 */ /* 0x000fe2000001ff00 */
[----:B------:R-:W-:Y:S01]  /*1480*/  IMAD.MOV.U32 R13, RZ, RZ, -0x1 ;  /* 0xffffffffff0d7424 */ /* 0x000fe200078e00ff */
[----:B------:R-:W-:Y:S01]  /*1490*/  CS2R R20, SRZ ;  /* 0x0000000000147805 */ /* 0x000fe2000001ff00 */
[----:B------:R-:W-:Y:S01]  /*14a0*/  IMAD.MOV.U32 R46, RZ, RZ, RZ ;  /* 0x000000ffff2e7224 */ /* 0x000fe200078e00ff */
[----:B------:R-:W-:Y:S01]  /*14b0*/  CS2R R22, SRZ ;  /* 0x0000000000167805 */ /* 0x000fe2000001ff00 */
[----:B------:R-:W-:Y:S01]  /*14c0*/  IMAD.MOV.U32 R45, RZ, RZ, RZ ;  /* 0x000000ffff2d7224 */ /* 0x000fe200078e00ff */
[----:B------:R-:W-:-:S02]  /*14d0*/  CS2R R24, SRZ ;  /* 0x0000000000187805 */ /* 0x000fc4000001ff00 */
[----:B------:R-:W-:Y:S02]  /*14e0*/  CS2R R26, SRZ ;  /* 0x00000000001a7805 */ /* 0x000fe4000001ff00 */
[----:B------:R-:W-:Y:S02]  /*14f0*/  CS2R R28, SRZ ;  /* 0x00000000001c7805 */ /* 0x000fe4000001ff00 */
[----:B------:R-:W-:Y:S02]  /*1500*/  CS2R R36, SRZ ;  /* 0x0000000000247805 */ /* 0x000fe4000001ff00 */
[----:B------:R-:W-:Y:S01]  /*1510*/  CS2R R38, SRZ ;  /* 0x0000000000267805 */ /* 0x000fe2000001ff00 */
[----:B0-----:R-:W-:-:S07]  /*1520*/  IMAD.MOV.U32 R40, RZ, RZ, RZ ;  /* 0x000000ffff287224 */ /* 0x001fce00078e00ff */
.L_x_207:
[----:B01----:R-:W0:Y:S01]  /*1530*/  LDC.64 R52, c[0x0][0x390] ;  /* 0x0000e400ff347b82 */ /* 0x003e220000000a00 */
[----:B------:R-:W-:Y:S01]  /*1540*/  ISETP.GE.U32.AND P0, PT, R14, 0x2, PT ;  /* 0x000000020e00780c */ /* 0x000fe20003f06070 */
[----:B------:R-:W-:Y:S01]  /*1550*/  IMAD.MOV.U32 R41, RZ, RZ, R50 ;  /* 0x000000ffff297224 */ /* 0x000fe200078e0032 */
[C---:B------:R-:W-:Y:S01]  /*1560*/  PRMT R48, R65.reuse, 0x7632, R48 ;  /* 0x0000763241307816 */ /* 0x040fe20000000030 */
[----:B------:R-:W-:Y:S01]  /*1570*/  IMAD.MOV.U32 R44, RZ, RZ, R46 ;  /* 0x000000ffff2c7224 */ /* 0x000fe200078e002e */
[----:B------:R-:W-:Y:S01]  /*1580*/  PRMT R49, R65, 0x7610, R49 ;  /* 0x0000761041317816 */ /* 0x000fe20000000031 */
[----:B------:R-:W-:Y:S01]  /*1590*/  IMAD.MOV.U32 R43, RZ, RZ, R45 ;  /* 0x000000ffff2b7224 */ /* 0x000fe200078e002d */
[----:B------:R-:W-:Y:S01]  /*15a0*/  MOV R45, R16 ;  /* 0x00000010002d7202 */ /* 0x000fe20000000f00 */
[----:B------:R-:W-:Y:S02]  /*15b0*/  IMAD.MOV.U32 R42, RZ, RZ, R0 ;  /* 0x000000ffff2a7224 */ /* 0x000fe400078e0000 */
[----:B------:R-:W-:-:S02]  /*15c0*/  IMAD.MOV.U32 R46, RZ, RZ, R15 ;  /* 0x000000ffff2e7224 */ /* 0x000fc400078e000f */
[----:B------:R-:W-:Y:S02]  /*15d0*/  IMAD.MOV.U32 R47, RZ, RZ, R17 ;  /* 0x000000ffff2f7224 */ /* 0x000fe400078e0011 */
[----:B------:R-:W-:Y:S02]  /*15e0*/  IMAD.MOV.U32 R51, RZ, RZ, R12 ;  /* 0x000000ffff337224 */ /* 0x000fe400078e000c */
[----:B------:R-:W-:Y:S02]  /*15f0*/  IMAD.MOV.U32 R50, RZ, RZ, R13 ;  /* 0x000000ffff327224 */ /* 0x000fe400078e000d */
[----:B0-----:R-:W-:Y:S01]  /*1600*/  IMAD.WIDE.U32 R54, R14, 0x4, R52 ;  /* 0x000000040e367825 */ /* 0x001fe200078e0034 */
[----:B------:R-:W-:Y:S06]  /*1610*/  @!P0 BRA `(.L_x_105) ;  /* 0x0000001000c08947 */ /* 0x000fec0003800000 */
[----:B------:R-:W0:Y:S01]  /*1620*/  LDC.64 R16, c[0x0][0x388] ;  /* 0x0000e200ff107b82 */ /* 0x000e220000000a00 */
[----:B------:R-:W2:Y:S07]  /*1630*/  LDG.E.CONSTANT R56, desc[UR12][R54.64+-0x4] ;  /* 0xfffffc0c36387981 */ /* 0x000eae000c1e9900 */
[----:B------:R-:W1:Y:S01]  /*1640*/  LDC.64 R52, c[0x0][0x380] ;  /* 0x0000e000ff347b82 */ /* 0x000e620000000a00 */
[----:B0-----:R-:W-:-:S05]  /*1650*/  IMAD.WIDE.U32 R16, R14, 0x4, R16 ;  /* 0x000000040e107825 */ /* 0x001fca00078e0010 */
[----:B------:R-:W3:Y:S01]  /*1660*/  LDG.E.CONSTANT R8, desc[UR12][R16.64+-0x8] ;  /* 0xfffff80c10087981 */ /* 0x000ee2000c1e9900 */
[----:B-1----:R-:W-:-:S03]  /*1670*/  IMAD.WIDE.U32 R52, R14, 0x4, R52 ;  /* 0x000000040e347825 */ /* 0x002fc600078e0034 */
[----:B------:R-:W4:Y:S04]  /*1680*/  LDG.E.CONSTANT R0, desc[UR12][R16.64] ;  /* 0x0000000c10007981 */ /* 0x000f28000c1e9900 */
[----:B------:R-:W2:Y:S04]  /*1690*/  LDG.E.CONSTANT R15, desc[UR12][R52.64+-0x8] ;  /* 0xfffff80c340f7981 */ /* 0x000ea8000c1e9900 */
[----:B------:R-:W4:Y:S01]  /*16a0*/  LDG.E.CONSTANT R57, desc[UR12][R52.64] ;  /* 0x0000000c34397981 */ /* 0x000f22000c1e9900 */
[----:B------:R-:W-:Y:S01]  /*16b0*/  BSSY.RECONVERGENT B1, `(.L_x_105) ;  /* 0x0000126000017945 */ /* 0x000fe20003800200 */
[----:B---3--:R-:W-:-:S04]  /*16c0*/  FSETP.NAN.AND P0, PT, |R8|, |R8|, PT ;  /* 0x400000080800720b */ /* 0x008fc80003f08200 */
[----:B--2---:R-:W-:-:S04]  /*16d0*/  FSETP.NAN.OR P0, PT, |R15|, |R15|, P0 ;  /* 0x4000000f0f00720b */ /* 0x004fc80000708600 */
[----:B------:R-:W-:-:S04]  /*16e0*/  FSETP.NAN.OR P0, PT, |R56|, |R56|, P0 ;  /* 0x400000383800720b */ /* 0x000fc80000708600 */
[----:B------:R-:W-:-:S04]  /*16f0*/  FSETP.EQ.OR P0, PT, |R15|, +INF , P0 ;  /* 0x7f8000000f00780b */ /* 0x000fc80000702600 */
[----:B------:R-:W-:-:S04]  /*1700*/  FSETP.EQ.OR P0, PT, |R8|, +INF , P0 ;  /* 0x7f8000000800780b */ /* 0x000fc80000702600 */
[----:B------:R-:W-:-:S04]  /*1710*/  FSETP.EQ.OR P0, PT, |R56|, +INF , P0 ;  /* 0x7f8000003800780b */ /* 0x000fc80000702600 */
[----:B----4-:R-:W-:-:S04]  /*1720*/  FSETP.NAN.OR P0, PT, |R57|, |R57|, P0 ;  /* 0x400000393900720b */ /* 0x010fc80000708600 */
[----:B------:R-:W-:-:S04]  /*1730*/  FSETP.NAN.OR P0, PT, |R0|, |R0|, P0 ;  /* 0x400000000000720b */ /* 0x000fc80000708600 */
[----:B------:R-:W-:-:S04]  /*1740*/  FSETP.EQ.OR P0, PT, |R57|, +INF , P0 ;  /* 0x7f8000003900780b */ /* 0x000fc80000702600 */
[----:B------:R-:W-:-:S13]  /*1750*/  FSETP.EQ.OR P0, PT, |R0|, +INF , P0 ;  /* 0x7f8000000000780b */ /* 0x000fda0000702600 */
[----:B------:R-:W-:Y:S05]  /*1760*/  @P0 BRA `(.L_x_106) ;  /* 0x0000001000680947 */ /* 0x000fea0003800000 */
[----:B------:R-:W-:-:S04]  /*1770*/  FSETP.GT.AND P0, PT, R56, R15, PT ;  /* 0x0000000f3800720b */ /* 0x000fc80003f04000 */
[----:B------:R-:W-:-:S13]  /*1780*/  FSETP.LEU.OR P0, PT, R0, R15, !P0 ;  /* 0x0000000f0000720b */ /* 0x000fda000470b400 */
[----:B------:R-:W-:Y:S05]  /*1790*/  @P0 BRA `(.L_x_107) ;  /* 0x00000008002c0947 */ /* 0x000fea0003800000 */
[----:B------:R-:W-:Y:S01]  /*17a0*/  ISETP.GE.AND P0, PT, R27, R2, PT ;  /* 0x000000021b00720c */ /* 0x000fe20003f06270 */
[----:B------:R-:W-:-:S12]  /*17b0*/  BSSY.RECONVERGENT B2, `(.L_x_107) ;  /* 0x0000089000027945 */ /* 0x000fd80003800200 */
[----:B------:R-:W-:Y:S05]  /*17c0*/  @!P0 BRA `(.L_x_108) ;  /* 0x00000008000c8947 */ /* 0x000fea0003800000 */
[----:B------:R-:W-:Y:S01]  /*17d0*/  ISETP.NE.AND P0, PT, R2, 0x1, PT ;  /* 0x000000010200780c */ /* 0x000fe20003f05270 */
[----:B------:R-:W-:-:S12]  /*17e0*/  BSSY.RECONVERGENT B3, `(.L_x_109) ;  /* 0x000007c000037945 */ /* 0x000fd80003800200 */
[----:B------:R-:W-:Y:S05]  /*17f0*/  @!P0 BRA `(.L_x_110) ;  /* 0x0000000400e88947 */ /* 0x000fea0003800000 */
[----:B------:R-:W2:Y:S01]  /*1800*/  LDL R0, [R1+0x4] ;  /* 0x0000040001007983 */ /* 0x000ea20000100800 */
[----:B------:R-:W-:-:S03]  /*1810*/  ISETP.GE.U32.AND P0, PT, R2, 0x3, PT ;  /* 0x000000030200780c */ /* 0x000fc60003f06070 */
[----:B--2---:R0:W-:Y:S10]  /*1820*/  STL [R1], R0 ;  /* 0x0000000001007387 */ /* 0x0041f40000100800 */
[----:B------:R-:W-:Y:S05]  /*1830*/  @!P0 BRA `(.L_x_110) ;  /* 0x0000000400d88947 */ /* 0x000fea0003800000 */
[----:B0-----:R-:W2:Y:S01]  /*1840*/  LDL R0, [R1+0x8] ;  /* 0x0000080001007983 */ /* 0x001ea20000100800 */
[----:B------:R-:W-:-:S03]  /*1850*/  ISETP.NE.AND P0, PT, R2, 0x3, PT ;  /* 0x000000030200780c */ /* 0x000fc60003f05270 */
[----:B--2---:R1:W-:Y:S10]  /*1860*/  STL [R1+0x4], R0 ;  /* 0x0000040001007387 */ /* 0x0043f40000100800 */
[----:B------:R-:W-:Y:S05]  /*1870*/  @!P0 BRA `(.L_x_110) ;  /* 0x0000000400c88947 */ /* 0x000fea0003800000 */
[----:B-1----:R-:W2:Y:S01]  /*1880*/  LDL R0, [R1+0xc] ;  /* 0x00000c0001007983 */ /* 0x002ea20000100800 */
[----:B------:R-:W-:-:S03]  /*1890*/  ISETP.NE.AND P0, PT, R2, 0x4, PT ;  /* 0x000000040200780c */ /* 0x000fc60003f05270 */
[----:B--2---:R2:W-:Y:S10]  /*18a0*/  STL [R1+0x8], R0 ;  /* 0x0000080001007387 */ /* 0x0045f40000100800 */
[----:B------:R-:W-:Y:S05]  /*18b0*/  @!P0 BRA `(.L_x_110) ;  /* 0x0000000400b88947 */ /* 0x000fea0003800000 */
[----:B--2---:R-:W2:Y:S01]  /*18c0*/  LDL R0, [R1+0x10] ;  /* 0x0000100001007983 */ /* 0x004ea20000100800 */
[----:B------:R-:W-:-:S03]  /*18d0*/  ISETP.NE.AND P0, PT, R2, 0x5, PT ;  /* 0x000000050200780c */ /* 0x000fc60003f05270 */
[----:B--2---:R3:W-:Y:S10]  /*18e0*/  STL [R1+0xc], R0 ;  /* 0x00000c0001007387 */ /* 0x0047f40000100800 */
[----:B------:R-:W-:Y:S05]  /*18f0*/  @!P0 BRA `(.L_x_110) ;  /* 0x0000000400a88947 */ /* 0x000fea0003800000 */
[----:B---3--:R-:W2:Y:S01]  /*1900*/  LDL R0, [R1+0x14] ;  /* 0x0000140001007983 */ /* 0x008ea20000100800 */
[----:B------:R-:W-:-:S03]  /*1910*/  ISETP.NE.AND P0, PT, R2, 0x6, PT ;  /* 0x000000060200780c */ /* 0x000fc60003f05270 */
[----:B--2---:R4:W-:Y:S10]  /*1920*/  STL [R1+0x10], R0 ;  /* 0x0000100001007387 */ /* 0x0049f40000100800 */
[----:B------:R-:W-:Y:S05]  /*1930*/  @!P0 BRA `(.L_x_110) ;  /* 0x0000000400988947 */ /* 0x000fea0003800000 */
[----:B----4-:R-:W2:Y:S01]  /*1940*/  LDL R0, [R1+0x18] ;  /* 0x0000180001007983 */ /* 0x010ea20000100800 */
[----:B------:R-:W-:-:S03]  /*1950*/  ISETP.NE.AND P0, PT, R2, 0x7, PT ;  /* 0x000000070200780c */ /* 0x000fc60003f05270 */
[----:B--2---:R0:W-:Y:S10]  /*1960*/  STL [R1+0x14], R0 ;  /* 0x0000140001007387 */ /* 0x0041f40000100800 */
[----:B------:R-:W-:Y:S05]  /*1970*/  @!P0 BRA `(.L_x_110) ;  /* 0x0000000400888947 */ /* 0x000fea0003800000 */
[----:B0-----:R-:W2:Y:S01]  /*1980*/  LDL R0, [R1+0x1c] ;  /* 0x00001c0001007983 */ /* 0x001ea20000100800 */
        /* <DEDUP_REMOVED lines=95> */
[----:B0-----:R-:W2:Y:S04]  /*1f80*/  LDL R0, [R1+0x7c] ;  /* 0x00007c0001007983 */ /* 0x001ea80000100800 */
[----:B--2---:R0:W-:Y:S02]  /*1f90*/  STL [R1+0x78], R0 ;  /* 0x0000780001007387 */ /* 0x0041e40000100800 */
.L_x_110:
[----:B------:R-:W-:Y:S05]  /*1fa0*/  BSYNC.RECONVERGENT B3 ;  /* 0x0000000000037941 */ /* 0x000fea0003800200 */
.L_x_109:
[----:B01234-:R-:W-:Y:S02]  /*1fb0*/  VIADD R0, R2, 0xffffffff ;  /* 0xffffffff02007836 */ /* 0x01ffe40000000000 */
[----:B------:R-:W-:-:S03]  /*1fc0*/  IMAD.MOV.U32 R27, RZ, RZ, R2 ;  /* 0x000000ffff1b7224 */ /* 0x000fc600078e0002 */
[----:B------:R-:W-:-:S05]  /*1fd0*/  LEA R0, R0, UR14, 0x2 ;  /* 0x0000000e00007c11 */ /* 0x000fca000f8e10ff */
[----:B------:R1:W-:Y:S01]  /*1fe0*/  STL [R0], R15 ;  /* 0x0000000f00007387 */ /* 0x0003e20000100800 */
[----:B------:R-:W-:Y:S05]  /*1ff0*/  BRA `(.L_x_111) ;  /* 0x0000000000107947 */ /* 0x000fea0003800000 */
.L_x_108:
[----:B------:R-:W-:-:S13]  /*2000*/  ISETP.GT.AND P0, PT, R27, 0x1f, PT ;  /* 0x0000001f1b00780c */ /* 0x000fda0003f04270 */
[C---:B------:R-:W-:Y:S01]  /*2010*/  @!P0 LEA R0, R27.reuse, UR14, 0x2 ;  /* 0x0000000e1b008c11 */ /* 0x040fe2000f8e10ff */
[----:B------:R-:W-:-:S04]  /*2020*/  @!P0 VIADD R27, R27, 0x1 ;  /* 0x000000011b1b8836 */ /* 0x000fc80000000000 */
[----:B------:R0:W-:Y:S03]  /*2030*/  @!P0 STL [R0], R15 ;  /* 0x0000000f00008387 */ /* 0x0001e60000100800 */
.L_x_111:
[----:B------:R-:W-:Y:S05]  /*2040*/  BSYNC.RECONVERGENT B2 ;  /* 0x0000000000027941 */ /* 0x000fea0003800200 */
.L_x_107:
[----:B------:R-:W-:-:S04]  /*2050*/  FSETP.GEU.AND P0, PT, R56, R8, PT ;  /* 0x000000083800720b */ /* 0x000fc80003f0e000 */
[----:B------:R-:W-:-:S13]  /*2060*/  FSETP.GEU.OR P0, PT, R57, R8, P0 ;  /* 0x000000083900720b */ /* 0x000fda000070e400 */
[----:B------:R-:W-:Y:S05]  /*2070*/  @P0 BRA `(.L_x_106) ;  /* 0x0000000800240947 */ /* 0x000fea0003800000 */
[----:B------:R-:W-:-:S13]  /*2080*/  ISETP.GE.AND P0, PT, R29, R2, PT ;  /* 0x000000021d00720c */ /* 0x000fda0003f06270 */
[----:B------:R-:W-:Y:S05]  /*2090*/  @!P0 BRA `(.L_x_112) ;  /* 0x00000008000c8947 */ /* 0x000fea0003800000 */
[----:B------:R-:W-:Y:S01]  /*20a0*/  ISETP.NE.AND P0, PT, R2, 0x1, PT ;  /* 0x000000010200780c */ /* 0x000fe20003f05270 */
[----:B------:R-:W-:-:S12]  /*20b0*/  BSSY.RECONVERGENT B2, `(.L_x_113) ;  /* 0x000007c000027945 */ /* 0x000fd80003800200 */
[----:B------:R-:W-:Y:S05]  /*20c0*/  @!P0 BRA `(.L_x_114) ;  /* 0x0000000400e88947 */ /* 0x000fea0003800000 */
[----:B01----:R-:W2:Y:S01]  /*20d0*/  LDL R0, [R1+0x84] ;  /* 0x0000840001007983 */ /* 0x003ea20000100800 */
[----:B------:R-:W-:-:S03]  /*20e0*/  ISETP.GE.U32.AND P0, PT, R2, 0x3, PT ;  /* 0x000000030200780c */ /* 0x000fc60003f06070 */
        /* <DEDUP_REMOVED lines=120> */
.L_x_114:
[----:B------:R-:W-:Y:S05]  /*2870*/  BSYNC.RECONVERGENT B2 ;  /* 0x0000000000027941 */ /* 0x000fea0003800200 */
.L_x_113:
[----:B01----:R-:W-:Y:S02]  /*2880*/  VIADD R15, R2, 0xffffffff ;  /* 0xffffffff020f7836 */ /* 0x003fe40000000000 */
[----:B------:R-:W-:-:S03]  /*2890*/  IMAD.MOV.U32 R29, RZ, RZ, R2 ;  /* 0x000000ffff1d7224 */ /* 0x000fc600078e0002 */
[----:B------:R-:W-:-:S05]  /*28a0*/  LEA R15, R15, UR6, 0x2 ;  /* 0x000000060f0f7c11 */ /* 0x000fca000f8e10ff */
[----:B------:R0:W-:Y:S01]  /*28b0*/  STL [R15], R8 ;  /* 0x000000080f007387 */ /* 0x0001e20000100800 */
[----:B------:R-:W-:Y:S05]  /*28c0*/  BRA `(.L_x_106) ;  /* 0x0000000000107947 */ /* 0x000fea0003800000 */
.L_x_112:
[----:B------:R-:W-:-:S13]  /*28d0*/  ISETP.GT.AND P0, PT, R29, 0x1f, PT ;  /* 0x0000001f1d00780c */ /* 0x000fda0003f04270 */
[C---:B01----:R-:W-:Y:S01]  /*28e0*/  @!P0 LEA R15, R29.reuse, UR6, 0x2 ;  /* 0x000000061d0f8c11 */ /* 0x043fe2000f8e10ff */
[----:B------:R-:W-:-:S04]  /*28f0*/  @!P0 VIADD R29, R29, 0x1 ;  /* 0x000000011d1d8836 */ /* 0x000fc80000000000 */
[----:B------:R2:W-:Y:S03]  /*2900*/  @!P0 STL [R15], R8 ;  /* 0x000000080f008387 */ /* 0x0005e60000100800 */
.L_x_106:
[----:B------:R-:W-:Y:S05]  /*2910*/  BSYNC.RECONVERGENT B1 ;  /* 0x0000000000017941 */ /* 0x000fea0003800200 */
.L_x_105:
[----:B------:R0:W5:Y:S01]  /*2920*/  LDG.E.CONSTANT R52, desc[UR12][R54.64] ;  /* 0x0000000c36347981 */ /* 0x000162000c1e9900 */
[----:B------:R-:W-:Y:S01]  /*2930*/  ISETP.GE.AND P0, PT, R36, R3, PT ;  /* 0x000000032400720c */ /* 0x000fe20003f06270 */
[----:B------:R-:W-:-:S12]  /*2940*/  BSSY.RECONVERGENT B1, `(.L_x_115) ;  /* 0x0000035000017945 */ /* 0x000fd80003800200 */
[----:B0-----:R-:W-:Y:S05]  /*2950*/  @!P0 BRA `(.L_x_116) ;  /* 0x0000000000848947 */ /* 0x001fea0003800000 */
[----:B------:R-:W-:Y:S01]  /*2960*/  IMAD R17, R37, 0x4, R6 ;  /* 0x0000000425117824 */ /* 0x000fe200078e0206 */
[----:B------:R-:W-:Y:S04]  /*2970*/  BSSY.RECONVERGENT B2, `(.L_x_117) ;  /* 0x000000e000027945 */ /* 0x000fe80003800200 */
[----:B------:R-:W0:Y:S02]  /*2980*/  LDS R53, [R17] ;  /* 0x0000000011357984 */ /* 0x000e240000000800 */
[----:B0-----:R-:W-:-:S13]  /*2990*/  FSETP.NE.AND P0, PT, |R53|, +INF , PT ;  /* 0x7f8000003500780b */ /* 0x001fda0003f05200 */
[----:B------:R-:W-:Y:S05]  /*29a0*/  @!P0 BRA `(.L_x_118) ;  /* 0x0000000000208947 */ /* 0x000fea0003800000 */
[C---:B------:R-:W-:Y:S01]  /*29b0*/  FSETP.GE.AND P0, PT, |R39|.reuse, |R53|, PT ;  /* 0x400000352700720b */ /* 0x040fe20003f06200 */
[----:B------:R-:W-:-:S04]  /*29c0*/  FADD R16, R39, -R53 ;  /* 0x8000003527107221 */ /* 0x000fc80000000000 */
[--C-:B-1234-:R-:W-:Y:S01]  /*29d0*/  FADD R0, -R53, -R16.reuse ;  /* 0x8000001035007221 */ /* 0x11efe20000000100 */
[----:B------:R-:W-:-:S03]  /*29e0*/  FADD R8, R39, -R16 ;  /* 0x8000001027087221 */ /* 0x000fc60000000000 */
[----:B------:R-:W-:-:S04]  /*29f0*/  FADD R15, R39, R0 ;  /* 0x00000000270f7221 */ /* 0x000fc80000000000 */
[----:B------:R-:W-:-:S04]  /*2a00*/  @P0 FADD R15, -R53, R8 ;  /* 0x00000008350f0221 */ /* 0x000fc80000000100 */
[----:B------:R-:W-:Y:S01]  /*2a10*/  FADD R40, R40, R15 ;  /* 0x0000000f28287221 */ /* 0x000fe20000000000 */
[----:B------:R-:W-:Y:S06]  /*2a20*/  BRA `(.L_x_119) ;  /* 0x0000000000087947 */ /* 0x000fec0003800000 */
.L_x_118:
[----:B------:R-:W-:Y:S02]  /*2a30*/  VIADD R38, R38, 0xffffffff ;  /* 0xffffffff26267836 */ /* 0x000fe40000000000 */
[----:B------:R-:W-:-:S07]  /*2a40*/  IMAD.MOV.U32 R16, RZ, RZ, R39 ;  /* 0x000000ffff107224 */ /* 0x000fce00078e0027 */
.L_x_119:
[----:B------:R-:W-:Y:S05]  /*2a50*/  BSYNC.RECONVERGENT B2 ;  /* 0x0000000000027941 */ /* 0x000fea0003800200 */
.L_x_117:
[----:B-----5:R0:W-:Y:S01]  /*2a60*/  STS [R17], R52 ;  /* 0x0000003411007388 */ /* 0x0201e20000000800 */
[----:B------:R-:W-:-:S13]  /*2a70*/  FSETP.NE.AND P0, PT, |R52|, +INF , PT ;  /* 0x7f8000003400780b */ /* 0x000fda0003f05200 */
[----:B0-----:R-:W-:Y:S05]  /*2a80*/  @!P0 BRA `(.L_x_120) ;  /* 0x0000000000208947 */ /* 0x001fea0003800000 */
[----:B------:R-:W-:Y:S01]  /*2a90*/  FSETP.GE.AND P0, PT, |R16|, |R52|, PT ;  /* 0x400000341000720b */ /* 0x000fe20003f06200 */
[----:B------:R-:W-:-:S04]  /*2aa0*/  FADD R39, R52, R16 ;  /* 0x0000001034277221 */ /* 0x000fc80000000000 */
[----:B-12---:R-:W-:Y:S01]  /*2ab0*/  FADD R15, R52, -R39 ;  /* 0x80000027340f7221 */ /* 0x006fe20000000000 */
[----:B------:R-:W-:-:S03]  /*2ac0*/  FADD R17, -R39, R16 ;  /* 0x0000001027117221 */ /* 0x000fc60000000100 */
[----:B------:R-:W-:-:S04]  /*2ad0*/  FADD R15, R15, R16 ;  /* 0x000000100f0f7221 */ /* 0x000fc80000000000 */
[----:B------:R-:W-:-:S04]  /*2ae0*/  @P0 FADD R15, R52, R17 ;  /* 0x00000011340f0221 */ /* 0x000fc80000000000 */
[----:B------:R-:W-:Y:S01]  /*2af0*/  FADD R40, R40, R15 ;  /* 0x0000000f28287221 */ /* 0x000fe20000000000 */
[----:B------:R-:W-:Y:S06]  /*2b00*/  BRA `(.L_x_121) ;  /* 0x0000000000087947 */ /* 0x000fec0003800000 */
.L_x_120:
[----:B------:R-:W-:Y:S02]  /*2b10*/  VIADD R38, R38, 0x1 ;  /* 0x0000000126267836 */ /* 0x000fe40000000000 */
[----:B------:R-:W-:-:S07]  /*2b20*/  IMAD.MOV.U32 R39, RZ, RZ, R16 ;  /* 0x000000ffff277224 */ /* 0x000fce00078e0010 */
.L_x_121:
[----:B-1234-:R-:W-:-:S05]  /*2b30*/  VIADD R0, R37, 0x1 ;  /* 0x0000000125007836 */ /* 0x01efca0000000000 */
[----:B------:R-:W-:-:S04]  /*2b40*/  ISETP.NE.AND P0, PT, R0, R3, PT ;  /* 0x000000030000720c */ /* 0x000fc80003f05270 */
[----:B------:R-:W-:Y:S01]  /*2b50*/  SEL R37, R0, RZ, P0 ;  /* 0x000000ff00257207 */ /* 0x000fe20000000000 */
[----:B------:R-:W-:Y:S08]  /*2b60*/  BRA `(.L_x_122) ;  /* 0x0000000000487947 */ /* 0x000ff00003800000 */
.L_x_116:
[----:B-12---:R-:W-:Y:S01]  /*2b70*/  IMAD R15, R37, 0x4, R6 ;  /* 0x00000004250f7824 */ /* 0x006fe200078e0206 */
[----:B-----5:R-:W-:-:S04]  /*2b80*/  FSETP.NE.AND P0, PT, |R52|, +INF , PT ;  /* 0x7f8000003400780b */ /* 0x020fc80003f05200 */
[----:B------:R0:W-:Y:S09]  /*2b90*/  STS [R15], R52 ;  /* 0x000000340f007388 */ /* 0x0001f20000000800 */
[----:B------:R-:W-:Y:S05]  /*2ba0*/  @!P0 BRA `(.L_x_123) ;  /* 0x0000000000248947 */ /* 0x000fea0003800000 */
[C---:B------:R-:W-:Y:S01]  /*2bb0*/  FSETP.GE.AND P0, PT, |R39|.reuse, |R52|, PT ;  /* 0x400000342700720b */ /* 0x040fe20003f06200 */
[----:B---34-:R-:W-:-:S04]  /*2bc0*/  FADD R0, R39, R52 ;  /* 0x0000003427007221 */ /* 0x018fc80000000000 */
[--C-:B------:R-:W-:Y:S01]  /*2bd0*/  FADD R8, R52, -R0.reuse ;  /* 0x8000000034087221 */ /* 0x100fe20000000000 */
[----:B0-----:R-:W-:-:S03]  /*2be0*/  FADD R15, R39, -R0 ;  /* 0x80000000270f7221 */ /* 0x001fc60000000000 */
[----:B------:R-:W-:Y:S01]  /*2bf0*/  FADD R17, R39, R8 ;  /* 0x0000000827117221 */ /* 0x000fe20000000000 */
[----:B------:R-:W-:-:S03]  /*2c00*/  IMAD.MOV.U32 R39, RZ, RZ, R0 ;  /* 0x000000ffff277224 */ /* 0x000fc600078e0000 */
[----:B------:R-:W-:-:S04]  /*2c10*/  @P0 FADD R17, R52, R15 ;  /* 0x0000000f34110221 */ /* 0x000fc80000000000 */
[----:B------:R-:W-:Y:S01]  /*2c20*/  FADD R40, R40, R17 ;  /* 0x0000001128287221 */ /* 0x000fe20000000000 */
[----:B------:R-:W-:Y:S06]  /*2c30*/  BRA `(.L_x_124) ;  /* 0x0000000000047947 */ /* 0x000fec0003800000 */
.L_x_123:
[----:B------:R-:W-:-:S07]  /*2c40*/  VIADD R38, R38, 0x1 ;  /* 0x0000000126267836 */ /* 0x000fce0000000000 */
.L_x_124:
[----:B---34-:R-:W-:Y:S02]  /*2c50*/  VIADD R0, R37, 0x1 ;  /* 0x0000000125007836 */ /* 0x018fe40000000000 */
[----:B------:R-:W-:-:S03]  /*2c60*/  VIADD R36, R36, 0x1 ;  /* 0x0000000124247836 */ /* 0x000fc60000000000 */
[----:B------:R-:W-:-:S04]  /*2c70*/  ISETP.NE.AND P0, PT, R0, R3, PT ;  /* 0x000000030000720c */ /* 0x000fc80003f05270 */
[----:B------:R-:W-:-:S09]  /*2c80*/  SEL R37, R0, RZ, P0 ;  /* 0x000000ff00257207 */ /* 0x000fd20000000000 */
.L_x_122:
[----:B------:R-:W-:Y:S05]  /*2c90*/  BSYNC.RECONVERGENT B1 ;  /* 0x0000000000017941 */ /* 0x000fea0003800200 */
.L_x_115:
[----:B------:R-:W-:Y:S01]  /*2ca0*/  ISETP.GE.AND P0, PT, R27, 0x1, PT ;  /* 0x000000011b00780c */ /* 0x000fe20003f06270 */
[----:B------:R-:W-:Y:S01]  /*2cb0*/  BSSY.RECONVERGENT B1, `(.L_x_125) ;  /* 0x000001f000017945 */ /* 0x000fe20003800200 */
[----:B0-----:R-:W-:Y:S02]  /*2cc0*/  IMAD.MOV.U32 R15, RZ, RZ, RZ ;  /* 0x000000ffff0f7224 */ /* 0x001fe400078e00ff */
[----:B------:R-:W-:Y:S02]  /*2cd0*/  IMAD.MOV.U32 R8, RZ, RZ, RZ ;  /* 0x000000ffff087224 */ /* 0x000fe400078e00ff */
[----:B------:R-:W-:-:S07]  /*2ce0*/  IMAD.MOV.U32 R61, RZ, RZ, RZ ;  /* 0x000000ffff3d7224 */ /* 0x000fce00078e00ff */
[----:B------:R-:W-:Y:S05]  /*2cf0*/  @!P0 BRA `(.L_x_126) ;  /* 0x0000000000688947 */ /* 0x000fea0003800000 */
[----:B------:R-:W-:Y:S01]  /*2d00*/  VIMNMX R16, PT, PT, R27, 0x20, PT ;  /* 0x000000201b107848 */ /* 0x000fe20003fe0100 */
[----:B------:R-:W-:Y:S02]  /*2d10*/  IMAD.MOV.U32 R61, RZ, RZ, RZ ;  /* 0x000000ffff3d7224 */ /* 0x000fe400078e00ff */
[----:B------:R-:W-:Y:S02]  /*2d20*/  IMAD.MOV.U32 R15, RZ, RZ, RZ ;  /* 0x000000ffff0f7224 */ /* 0x000fe400078e00ff */
[----:B------:R-:W-:Y:S02]  /*2d30*/  IMAD.MOV.U32 R0, RZ, RZ, R1 ;  /* 0x000000ffff007224 */ /* 0x000fe400078e0001 */
[----:B------:R-:W-:Y:S02]  /*2d40*/  IMAD.MOV.U32 R8, RZ, RZ, RZ ;  /* 0x000000ffff087224 */ /* 0x000fe400078e00ff */
[----:B------:R-:W-:-:S07]  /*2d50*/  IMAD.MOV R16, RZ, RZ, -R16 ;  /* 0x000000ffff107224 */ /* 0x000fce00078e0a10 */
.L_x_129:
[----:B------:R-:W2:Y:S01]  /*2d60*/  LDL R55, [R0] ;  /* 0x0000000000377983 */ /* 0x000ea20000100800 */
[----:B------:R-:W-:Y:S01]  /*2d70*/  VIADD R16, R16, 0x1 ;  /* 0x0000000110107836 */ /* 0x000fe20000000000 */
[----:B------:R-:W-:Y:S04]  /*2d80*/  BSSY.RECONVERGENT B2, `(.L_x_127) ;  /* 0x000000f000027945 */ /* 0x000fe80003800200 */
[----:B------:R-:W-:Y:S02]  /*2d90*/  ISETP.NE.AND P1, PT, R16, RZ, PT ;  /* 0x000000ff1000720c */ /* 0x000fe40003f25270 */
[----:B--2---:R-:W-:-:S13]  /*2da0*/  FSETP.GT.AND P0, PT, R55, R52, PT ;  /* 0x000000343700720b */ /* 0x004fda0003f04000 */
[----:B------:R-:W-:Y:S05]  /*2db0*/  @P0 BRA `(.L_x_128) ;  /* 0x00000000002c0947 */ /* 0x000fea0003800000 */
[C---:B------:R-:W-:Y:S01]  /*2dc0*/  LEA R17, R15.reuse, UR14, 0x2 ;  /* 0x0000000e0f117c11 */ /* 0x040fe2000f8e10ff */
[C---:B------:R-:W-:Y:S01]  /*2dd0*/  FADD R27, R8.reuse, R55 ;  /* 0x00000037081b7221 */ /* 0x040fe20000000000 */
[----:B------:R-:W-:Y:S01]  /*2de0*/  FSETP.GE.AND P0, PT, |R8|, |R55|, PT ;  /* 0x400000370800720b */ /* 0x000fe20003f06200 */
[----:B------:R-:W-:Y:S02]  /*2df0*/  VIADD R15, R15, 0x1 ;  /* 0x000000010f0f7836 */ /* 0x000fe40000000000 */
[----:B------:R0:W-:Y:S01]  /*2e00*/  STL [R17], R55 ;  /* 0x0000003711007387 */ /* 0x0001e20000100800 */
[----:B------:R-:W-:-:S04]  /*2e10*/  FADD R53, R55, -R27 ;  /* 0x8000001b37357221 */ /* 0x000fc80000000000 */
[C---:B------:R-:W-:Y:S01]  /*2e20*/  FADD R54, R8.reuse, R53 ;  /* 0x0000003508367221 */ /* 0x040fe20000000000 */
[----:B------:R-:W-:-:S04]  /*2e30*/  FADD R8, R8, -R27 ;  /* 0x8000001b08087221 */ /* 0x000fc80000000000 */
[----:B------:R-:W-:Y:S01]  /*2e40*/  @P0 FADD R54, R55, R8 ;  /* 0x0000000837360221 */ /* 0x000fe20000000000 */
[----:B------:R-:W-:-:S03]  /*2e50*/  IMAD.MOV.U32 R8, RZ, RZ, R27 ;  /* 0x000000ffff087224 */ /* 0x000fc600078e001b */
[----:B0-----:R-:W-:-:S07]  /*2e60*/  FADD R61, R61, R54 ;  /* 0x000000363d3d7221 */ /* 0x001fce0000000000 */
.L_x_128:
[----:B------:R-:W-:Y:S05]  /*2e70*/  BSYNC.RECONVERGENT B2 ;  /* 0x0000000000027941 */ /* 0x000fea0003800200 */
.L_x_127:
[----:B------:R-:W-:Y:S01]  /*2e80*/  VIADD R0, R0, 0x4 ;  /* 0x0000000400007836 */ /* 0x000fe20000000000 */
[----:B------:R-:W-:Y:S06]  /*2e90*/  @P1 BRA `(.L_x_129) ;  /* 0xfffffffc00b01947 */ /* 0x000fec000383ffff */
.L_x_126:
[----:B------:R-:W-:Y:S05]  /*2ea0*/  BSYNC.RECONVERGENT B1 ;  /* 0x0000000000017941 */ /* 0x000fea0003800200 */
.L_x_125:
[----:B------:R-:W-:Y:S01]  /*2eb0*/  ISETP.GE.AND P0, PT, R15, 0x1, PT ;  /* 0x000000010f00780c */ /* 0x000fe20003f06270 */
[----:B------:R-:W-:Y:S01]  /*2ec0*/  BSSY.RECONVERGENT B3, `(.L_x_130) ;  /* 0x0000013000037945 */ /* 0x000fe20003800200 */
[----:B------:R-:W-:Y:S02]  /*2ed0*/  IMAD.MOV.U32 R27, RZ, RZ, R15 ;  /* 0x000000ffff1b7224 */ /* 0x000fe400078e000f */
[----:B------:R-:W-:-:S09]  /*2ee0*/  IMAD.MOV.U32 R54, RZ, RZ, 0x7fffffff ;  /* 0x7fffffffff367424 */ /* 0x000fd200078e00ff */
[----:B------:R-:W-:Y:S05]  /*2ef0*/  @!P0 BRA `(.L_x_131) ;  /* 0x00000000003c8947 */ /* 0x000fea0003800000 */
[----:B------:R-:W-:Y:S01]  /*2f00*/  I2FP.F32.U32 R59, R27 ;  /* 0x0000001b003b7245 */ /* 0x000fe20000201000 */
[----:B------:R-:W-:Y:S01]  /*2f10*/  FADD R61, R61, R8 ;  /* 0x000000083d3d7221 */ /* 0x000fe20000000000 */
[----:B------:R-:W-:Y:S02]  /*2f20*/  BSSY.RECONVERGENT B4, `(.L_x_132) ;  /* 0x000000b000047945 */ /* 0x000fe40003800200 */
[----:B------:R-:W0:Y:S08]  /*2f30*/  MUFU.RCP R0, R59 ;  /* 0x0000003b00007308 */ /* 0x000e300000001000 */
[----:B------:R-:W1:Y:S01]  /*2f40*/  FCHK P0, R61, R59 ;  /* 0x0000003b3d007302 */ /* 0x000e620000000000 */
[----:B0-----:R-:W-:-:S04]  /*2f50*/  FFMA R15, -R59, R0, 1 ;  /* 0x3f8000003b0f7423 */ /* 0x001fc80000000100 */
[----:B------:R-:W-:-:S04]  /*2f60*/  FFMA R0, R0, R15, R0 ;  /* 0x0000000f00007223 */ /* 0x000fc80000000000 */
[----:B------:R-:W-:-:S04]  /*2f70*/  FFMA R15, R61, R0, RZ ;  /* 0x000000003d0f7223 */ /* 0x000fc800000000ff */
[----:B------:R-:W-:-:S04]  /*2f80*/  FFMA R8, -R59, R15, R61 ;  /* 0x0000000f3b087223 */ /* 0x000fc8000000013d */
[----:B------:R-:W-:Y:S01]  /*2f90*/  FFMA R0, R0, R8, R15 ;  /* 0x0000000800007223 */ /* 0x000fe2000000000f */
[----:B-1----:R-:W-:Y:S06]  /*2fa0*/  @!P0 BRA `(.L_x_133) ;  /* 0x0000000000088947 */ /* 0x002fec0003800000 */
[----:B------:R-:W-:-:S07]  /*2fb0*/  MOV R8, 0x2fd0 ;  /* 0x00002fd000087802 */ /* 0x000fce0000000f00 */
[----:B------:R-:W-:Y:S05]  /*2fc0*/  CALL.REL.NOINC `($__internal_1_$__cuda_sm3x_div_rn_noftz_f32_slowpath) ;  /* 0x0000002c00a07944 */ /* 0x000fea0003c00000 */
.L_x_133:
[----:B------:R-:W-:Y:S05]  /*2fd0*/  BSYNC.RECONVERGENT B4 ;  /* 0x0000000000047941 */ /* 0x000fea0003800200 */
.L_x_132:
[----:B------:R-:W-:-:S07]  /*2fe0*/  IMAD.MOV.U32 R54, RZ, RZ, R0 ;  /* 0x000000ffff367224 */ /* 0x000fce00078e0000 */
.L_x_131:
[----:B------:R-:W-:Y:S05]  /*2ff0*/  BSYNC.RECONVERGENT B3 ;  /* 0x0000000000037941 */ /* 0x000fea0003800200 */
.L_x_130:
[----:B------:R-:W-:Y:S01]  /*3000*/  ISETP.GE.AND P0, PT, R29, 0x1, PT ;  /* 0x000000011d00780c */ /* 0x000fe20003f06270 */
[----:B------:R-:W-:Y:S01]  /*3010*/  BSSY.RECONVERGENT B1, `(.L_x_134) ;  /* 0x000001e000017945 */ /* 0x000fe20003800200 */
[----:B------:R-:W-:Y:S02]  /*3020*/  IMAD.MOV.U32 R8, RZ, RZ, RZ ;  /* 0x000000ffff087224 */ /* 0x000fe400078e00ff */
[----:B------:R-:W-:Y:S02]  /*3030*/  IMAD.MOV.U32 R0, RZ, RZ, RZ ;  /* 0x000000ffff007224 */ /* 0x000fe400078e00ff */
[----:B------:R-:W-:-:S07]  /*3040*/  IMAD.MOV.U32 R61, RZ, RZ, RZ ;  /* 0x000000ffff3d7224 */ /* 0x000fce00078e00ff */
[----:B------:R-:W-:Y:S05]  /*3050*/  @!P0 BRA `(.L_x_135) ;  /* 0x0000000000648947 */ /* 0x000fea0003800000 */
[----:B------:R-:W-:Y:S01]  /*3060*/  VIMNMX R58, PT, PT, R29, 0x20, PT ;  /* 0x000000201d3a7848 */ /* 0x000fe20003fe0100 */
[----:B------:R-:W-:Y:S02]  /*3070*/  IMAD.MOV.U32 R61, RZ, RZ, RZ ;  /* 0x000000ffff3d7224 */ /* 0x000fe400078e00ff */
[----:B------:R-:W-:Y:S02]  /*3080*/  IMAD.MOV.U32 R15, RZ, RZ, RZ ;  /* 0x000000ffff0f7224 */ /* 0x000fe400078e00ff */
[----:B------:R-:W-:Y:S02]  /*3090*/  IMAD.MOV.U32 R8, RZ, RZ, RZ ;  /* 0x000000ffff087224 */ /* 0x000fe400078e00ff */
[----:B------:R-:W-:-:S07]  /*30a0*/  IMAD.MOV.U32 R0, RZ, RZ, RZ ;  /* 0x000000ffff007224 */ /* 0x000fce00078e00ff */
.L_x_138:
[----:B------:R-:W-:-:S05]  /*30b0*/  LEA R16, R15, UR6, 0x2 ;  /* 0x000000060f107c11 */ /* 0x000fca000f8e10ff */
[----:B------:R-:W2:Y:S01]  /*30c0*/  LDL R53, [R16] ;  /* 0x0000000010357983 */ /* 0x000ea20000100800 */
[----:B------:R-:W-:Y:S01]  /*30d0*/  IADD3 R15, PT, PT, R15, 0x1, RZ ;  /* 0x000000010f0f7810 */ /* 0x000fe20007ffe0ff */
[----:B------:R-:W-:Y:S03]  /*30e0*/  BSSY.RECONVERGENT B2, `(.L_x_136) ;  /* 0x000000f000027945 */ /* 0x000fe60003800200 */
[----:B------:R-:W-:Y:S02]  /*30f0*/  ISETP.NE.AND P1, PT, R15, R58, PT ;  /* 0x0000003a0f00720c */ /* 0x000fe40003f25270 */
[----:B--2---:R-:W-:-:S13]  /*3100*/  FSETP.GEU.AND P0, PT, R53, R52, PT ;  /* 0x000000343500720b */ /* 0x004fda0003f0e000 */
[----:B------:R-:W-:Y:S05]  /*3110*/  @!P0 BRA `(.L_x_137) ;  /* 0x00000000002c8947 */ /* 0x000fea0003800000 */
[----:B------:R-:W-:Y:S01]  /*3120*/  LEA R16, R8, UR6, 0x2 ;  /* 0x0000000608107c11 */ /* 0x000fe2000f8e10ff */
        /* <DEDUP_REMOVED lines=10> */
.L_x_137:
[----:B------:R-:W-:Y:S05]  /*31d0*/  BSYNC.RECONVERGENT B2 ;  /* 0x0000000000027941 */ /* 0x000fea0003800200 */
.L_x_136:
[----:B------:R-:W-:Y:S05]  /*31e0*/  @P1 BRA `(.L_x_138) ;  /* 0xfffffffc00b01947 */ /* 0x000fea000383ffff */
.L_x_135:
[----:B------:R-:W-:Y:S05]  /*31f0*/  BSYNC.RECONVERGENT B1 ;  /* 0x0000000000017941 */ /* 0x000fea0003800200 */
.L_x_134:
        /* <DEDUP_REMOVED lines=18> */
.L_x_142:
[----:B------:R-:W-:Y:S05]  /*3320*/  BSYNC.RECONVERGENT B4 ;  /* 0x0000000000047941 */ /* 0x000fea0003800200 */
.L_x_141:
[----:B------:R-:W-:-:S07]  /*3330*/  IMAD.MOV.U32 R56, RZ, RZ, R0 ;  /* 0x000000ffff387224 */ /* 0x000fce00078e0000 */
.L_x_140:
[----:B------:R-:W-:Y:S05]  /*3340*/  BSYNC.RECONVERGENT B3 ;  /* 0x0000000000037941 */ /* 0x000fea0003800200 */
.L_x_139:
[----:B------:R-:W-:Y:S01]  /*3350*/  FSETP.NAN.AND P0, PT, |R54|, |R54|, PT ;  /* 0x400000363600720b */ /* 0x000fe20003f08200 */
[----:B------:R-:W-:Y:S01]  /*3360*/  BSSY.RECONVERGENT B3, `(.L_x_143) ;  /* 0x000005d000037945 */ /* 0x000fe20003800200 */
[----:B------:R-:W-:Y:S01]  /*3370*/  PRMT R65, RZ, 0x7610, R65 ;  /* 0x00007610ff417816 */ /* 0x000fe20000000041 */
[----:B------:R-:W-:Y:S01]  /*3380*/  IMAD.MOV.U32 R15, RZ, RZ, RZ ;  /* 0x000000ffff0f7224 */ /* 0x000fe200078e00ff */
[----:B------:R-:W-:Y:S02]  /*3390*/  CS2R R16, SRZ ;  /* 0x0000000000107805 */ /* 0x000fe4000001ff00 */
[----:B------:R-:W-:-:S07]  /*33a0*/  SEL R13, R14, R13, !P0 ;  /* 0x0000000d0e0d7207 */ /* 0x000fce0004000000 */
[----:B------:R-:W-:Y:S05]  /*33b0*/  @!P0 BRA `(.L_x_144) ;  /* 0x00000004005c8947 */ /* 0x000fea0003800000 */
[----:B------:R-:W-:-:S13]  /*33c0*/  ISETP.GE.AND P0, PT, R50, RZ, PT ;  /* 0x000000ff3200720c */ /* 0x000fda0003f06270 */
[----:B------:R-:W-:Y:S05]  /*33d0*/  @!P0 BRA `(.L_x_145) ;  /* 0x00000004003c8947 */ /* 0x000fea0003800000 */
[----:B------:R-:W-:-:S13]  /*33e0*/  ISETP.NE.AND P0, PT, R46, RZ, PT ;  /* 0x000000ff2e00720c */ /* 0x000fda0003f05270 */
[----:B------:R-:W-:Y:S05]  /*33f0*/  @!P0 BRA `(.L_x_146) ;  /* 0x0000000000f88947 */ /* 0x000fea0003800000 */
[----:B------:R-:W-:Y:S01]  /*3400*/  ISETP.GE.AND P0, PT, R46, R3, PT ;  /* 0x000000032e00720c */ /* 0x000fe20003f06270 */
[----:B------:R-:W-:-:S12]  /*3410*/  IMAD.MOV.U32 R54, RZ, RZ, 0x7fffffff ;  /* 0x7fffffffff367424 */ /* 0x000fd800078e00ff */
[----:B------:R-:W-:Y:S05]  /*3420*/  @!P0 BRA `(.L_x_147) ;  /* 0x00000000006c8947 */ /* 0x000fea0003800000 */
[----:B------:R-:W-:Y:S01]  /*3430*/  ISETP.GT.AND P0, PT, R38, RZ, PT ;  /* 0x000000ff2600720c */ /* 0x000fe20003f04270 */
[----:B------:R-:W-:Y:S01]  /*3440*/  IMAD.MOV.U32 R17, RZ, RZ, R47 ;  /* 0x000000ffff117224 */ /* 0x000fe200078e002f */
[----:B------:R-:W-:Y:S01]  /*3450*/  PRMT R65, R49, 0x7610, R65 ;  /* 0x0000761031417816 */ /* 0x000fe20000000041 */
[----:B------:R-:W-:Y:S01]  /*3460*/  IMAD.MOV.U32 R16, RZ, RZ, R45 ;  /* 0x000000ffff107224 */ /* 0x000fe200078e002d */
[----:B------:R-:W-:Y:S01]  /*3470*/  ISETP.LT.OR P0, PT, R36, R3, P0 ;  /* 0x000000032400720c */ /* 0x000fe20000701670 */
[----:B------:R-:W-:-:S12]  /*3480*/  IMAD.MOV.U32 R15, RZ, RZ, R46 ;  /* 0x000000ffff0f7224 */ /* 0x000fd800078e002e */
[----:B------:R-:W-:Y:S05]  /*3490*/  @P0 BRA `(.L_x_144) ;  /* 0x0000000400240947 */ /* 0x000fea0003800000 */
[----:B------:R-:W0:Y:S01]  /*34a0*/  MUFU.RCP R15, R10 ;  /* 0x0000000a000f7308 */ /* 0x000e220000001000 */
[----:B------:R-:W-:Y:S01]  /*34b0*/  FADD R61, R39, R40 ;  /* 0x00000028273d7221 */ /* 0x000fe20000000000 */
[----:B------:R-:W-:Y:S06]  /*34c0*/  BSSY.RECONVERGENT B4, `(.L_x_148) ;  /* 0x000000b000047945 */ /* 0x000fec0003800200 */
[----:B------:R-:W1:Y:S01]  /*34d0*/  FCHK P0, R61, R10 ;  /* 0x0000000a3d007302 */ /* 0x000e620000000000 */
[----:B0-----:R-:W-:-:S04]  /*34e0*/  FFMA R0, -R10, R15, 1 ;  /* 0x3f8000000a007423 */ /* 0x001fc8000000010f */
[----:B------:R-:W-:-:S04]  /*34f0*/  FFMA R0, R15, R0, R15 ;  /* 0x000000000f007223 */ /* 0x000fc8000000000f */
[----:B------:R-:W-:-:S04]  /*3500*/  FFMA R15, R61, R0, RZ ;  /* 0x000000003d0f7223 */ /* 0x000fc800000000ff */
[----:B------:R-:W-:-:S04]  /*3510*/  FFMA R8, -R10, R15, R61 ;  /* 0x0000000f0a087223 */ /* 0x000fc8000000013d */
[----:B------:R-:W-:Y:S01]  /*3520*/  FFMA R0, R0, R8, R15 ;  /* 0x0000000800007223 */ /* 0x000fe2000000000f */
[----:B-1----:R-:W-:Y:S06]  /*3530*/  @!P0 BRA `(.L_x_149) ;  /* 0x00000000000c8947 */ /* 0x002fec0003800000 */
[----:B------:R-:W-:Y:S01]  /*3540*/  IMAD.MOV.U32 R59, RZ, RZ, R10 ;  /* 0x000000ffff3b7224 */ /* 0x000fe200078e000a */
[----:B------:R-:W-:-:S07]  /*3550*/  MOV R8, 0x3570 ;  /* 0x0000357000087802 */ /* 0x000fce0000000f00 */
[----:B------:R-:W-:Y:S05]  /*3560*/  CALL.REL.NOINC `($__internal_1_$__cuda_sm3x_div_rn_noftz_f32_slowpath) ;  /* 0x0000002800387944 */ /* 0x000fea0003c00000 */
.L_x_149:
[----:B------:R-:W-:Y:S05]  /*3570*/  BSYNC.RECONVERGENT B4 ;  /* 0x0000000000047941 */ /* 0x000fea0003800200 */
.L_x_148:
[----:B------:R-:W-:Y:S01]  /*3580*/  PRMT R65, R49, 0x7610, R65 ;  /* 0x0000761031417816 */ /* 0x000fe20000000041 */
[----:B------:R-:W-:Y:S02]  /*3590*/  IMAD.MOV.U32 R54, RZ, RZ, R0 ;  /* 0x000000ffff367224 */ /* 0x000fe400078e0000 */
[----:B------:R-:W-:Y:S02]  /*35a0*/  IMAD.MOV.U32 R17, RZ, RZ, R47 ;  /* 0x000000ffff117224 */ /* 0x000fe400078e002f */
[----:B------:R-:W-:Y:S02]  /*35b0*/  IMAD.MOV.U32 R16, RZ, RZ, R45 ;  /* 0x000000ffff107224 */ /* 0x000fe400078e002d */
[----:B------:R-:W-:Y:S01]  /*35c0*/  IMAD.MOV.U32 R15, RZ, RZ, R46 ;  /* 0x000000ffff0f7224 */ /* 0x000fe200078e002e */
[----:B------:R-:W-:Y:S06]  /*35d0*/  BRA `(.L_x_144) ;  /* 0x0000000000d47947 */ /* 0x000fec0003800000 */
.L_x_147:
[----:B------:R-:W-:Y:S01]  /*35e0*/  FSETP.NE.AND P0, PT, |R52|, +INF , PT ;  /* 0x7f8000003400780b */ /* 0x000fe20003f05200 */
[----:B------:R-:W-:Y:S02]  /*35f0*/  IMAD.MOV.U32 R65, RZ, RZ, 0x1 ;  /* 0x00000001ff417424 */ /* 0x000fe400078e00ff */
[----:B------:R-:W-:Y:S02]  /*3600*/  VIADD R15, R46, 0x1 ;  /* 0x000000012e0f7836 */ /* 0x000fe40000000000 */
[----:B------:R-:W-:Y:S02]  /*3610*/  IMAD.MOV.U32 R17, RZ, RZ, R47 ;  /* 0x000000ffff117224 */ /* 0x000fe400078e002f */
[----:B------:R-:W-:-:S06]  /*3620*/  IMAD.MOV.U32 R16, RZ, RZ, R45 ;  /* 0x000000ffff107224 */ /* 0x000fcc00078e002d */
[----:B------:R-:W-:Y:S05]  /*3630*/  @!P0 BRA `(.L_x_144) ;  /* 0x0000000000bc8947 */ /* 0x000fea0003800000 */
[----:B------:R-:W-:Y:S01]  /*3640*/  FSETP.GE.AND P1, PT, |R45|, |R52|, PT ;  /* 0x400000342d00720b */ /* 0x000fe20003f26200 */
[----:B------:R-:W-:Y:S01]  /*3650*/  FADD R16, R52, R45 ;  /* 0x0000002d34107221 */ /* 0x000fe20000000000 */
[----:B------:R-:W-:-:S03]  /*3660*/  LOP3.LUT P0, RZ, R49, 0xff, RZ, 0xc0, !PT ;  /* 0x000000ff31ff7812 */ /* 0x000fc6000780c0ff */
[----:B------:R-:W-:Y:S01]  /*3670*/  FADD R0, R52, -R16 ;  /* 0x8000001034007221 */ /* 0x000fe20000000000 */
[----:B------:R-:W-:-:S03]  /*3680*/  FADD R17, -R16, R45 ;  /* 0x0000002d10117221 */ /* 0x000fc60000000100 */
[----:B------:R-:W-:-:S04]  /*3690*/  FADD R0, R0, R45 ;  /* 0x0000002d00007221 */ /* 0x000fc80000000000 */
[----:B------:R-:W-:-:S04]  /*36a0*/  @P1 FADD R0, R52, R17 ;  /* 0x0000001134001221 */ /* 0x000fc80000000000 */
[----:B------:R-:W-:Y:S01]  /*36b0*/  FADD R17, R0, R47 ;  /* 0x0000002f00117221 */ /* 0x000fe20000000000 */
[----:B------:R-:W-:Y:S06]  /*36c0*/  @P0 BRA `(.L_x_144) ;  /* 0x0000000000980947 */ /* 0x000fec0003800000 */
[----:B------:R-:W-:Y:S01]  /*36d0*/  I2FP.F32.S32 R59, R15 ;  /* 0x0000000f003b7245 */ /* 0x000fe20000201400 */
        /* <DEDUP_REMOVED lines=12> */
.L_x_151:
[----:B------:R-:W-:Y:S05]  /*37a0*/  BSYNC.RECONVERGENT B4 ;  /* 0x0000000000047941 */ /* 0x000fea0003800200 */
.L_x_150:
[----:B------:R-:W-:Y:S01]  /*37b0*/  IMAD.MOV.U32 R54, RZ, RZ, R0 ;  /* 0x000000ffff367224 */ /* 0x000fe200078e0000 */
[----:B------:R-:W-:Y:S01]  /*37c0*/  PRMT R65, RZ, 0x7610, R65 ;  /* 0x00007610ff417816 */ /* 0x000fe20000000041 */
[----:B------:R-:W-:Y:S06]  /*37d0*/  BRA `(.L_x_144) ;  /* 0x0000000000547947 */ /* 0x000fec0003800000 */
.L_x_146:
[----:B------:R-:W-:Y:S02]  /*37e0*/  FSETP.NE.AND P1, PT, |R52|, +INF , PT ;  /* 0x7f8000003400780b */ /* 0x000fe40003f25200 */
[----:B------:R-:W-:Y:S02]  /*37f0*/  CS2R R16, SRZ ;  /* 0x0000000000107805 */ /* 0x000fe4000001ff00 */
[----:B------:R-:W-:-:S09]  /*3800*/  SEL R65, RZ, 0x1, P1 ;  /* 0x00000001ff417807 */ /* 0x000fd20000800000 */
[----:B------:R-:W-:Y:S05]  /*3810*/  @!P1 BRA `(.L_x_152) ;  /* 0x00000000001c9947 */ /* 0x000fea0003800000 */
[----:B------:R-:W-:Y:S01]  /*3820*/  FSETP.GTU.AND P0, PT, |R52|, RZ, PT ;  /* 0x000000ff3400720b */ /* 0x000fe20003f0c200 */
[----:B------:R-:W-:-:S04]  /*3830*/  FADD R16, RZ, R52 ;  /* 0x00000034ff107221 */ /* 0x000fc80000000000 */
[--C-:B------:R-:W-:Y:S01]  /*3840*/  FADD R0, R52, -R16.reuse ;  /* 0x8000001034007221 */ /* 0x100fe20000000000 */
[----:B------:R-:W-:-:S03]  /*3850*/  FADD R15, RZ, -R16 ;  /* 0x80000010ff0f7221 */ /* 0x000fc60000000000 */
[----:B------:R-:W-:-:S04]  /*3860*/  FADD R0, RZ, R0 ;  /* 0x00000000ff007221 */ /* 0x000fc80000000000 */
[----:B------:R-:W-:-:S04]  /*3870*/  @!P0 FADD R0, R52, R15 ;  /* 0x0000000f34008221 */ /* 0x000fc80000000000 */
[----:B------:R-:W-:-:S07]  /*3880*/  FADD R17, RZ, R0 ;  /* 0x00000000ff117221 */ /* 0x000fce0000000000 */
.L_x_152:
[----:B------:R-:W-:Y:S01]  /*3890*/  FADD R54, R16, R17 ;  /* 0x0000001110367221 */ /* 0x000fe20000000000 */
[----:B------:R-:W-:-:S04]  /*38a0*/  IMAD.MOV.U32 R15, RZ, RZ, 0x1 ;  /* 0x00000001ff0f7424 */ /* 0x000fc800078e00ff */
[----:B------:R-:W-:Y:S01]  /*38b0*/  FSEL R54, R54, +QNAN , P1 ;  /* 0x7fffffff36367808 */ /* 0x000fe20000800000 */
[----:B------:R-:W-:Y:S06]  /*38c0*/  BRA `(.L_x_144) ;  /* 0x0000000000187947 */ /* 0x000fec0003800000 */
.L_x_145:
[C---:B------:R-:W-:Y:S01]  /*38d0*/  FSETP.NE.AND P0, PT, |R52|.reuse, +INF , PT ;  /* 0x7f8000003400780b */ /* 0x040fe20003f05200 */
[----:B------:R-:W-:Y:S01]  /*38e0*/  IMAD.MOV.U32 R17, RZ, RZ, R47 ;  /* 0x000000ffff117224 */ /* 0x000fe200078e002f */
[----:B------:R-:W-:Y:S01]  /*38f0*/  PRMT R65, R49, 0x7610, R65 ;  /* 0x0000761031417816 */ /* 0x000fe20000000041 */
[----:B------:R-:W-:Y:S01]  /*3900*/  IMAD.MOV.U32 R16, RZ, RZ, R45 ;  /* 0x000000ffff107224 */ /* 0x000fe200078e002d */
[----:B------:R-:W-:Y:S01]  /*3910*/  FSEL R54, R52, +QNAN , P0 ;  /* 0x7fffffff34367808 */ /* 0x000fe20000000000 */
[----:B------:R-:W-:-:S08]  /*3920*/  IMAD.MOV.U32 R15, RZ, RZ, R46 ;  /* 0x000000ffff0f7224 */ /* 0x000fd000078e002e */
.L_x_144:
[----:B------:R-:W-:Y:S05]  /*3930*/  BSYNC.RECONVERGENT B3 ;  /* 0x0000000000037941 */ /* 0x000fea0003800200 */
.L_x_143:
[----:B------:R-:W-:Y:S01]  /*3940*/  FSETP.NAN.AND P1, PT, |R56|, |R56|, PT ;  /* 0x400000383800720b */ /* 0x000fe20003f28200 */
[----:B------:R-:W-:Y:S01]  /*3950*/  BSSY.RECONVERGENT B3, `(.L_x_153) ;  /* 0x0000060000037945 */ /* 0x000fe20003800200 */
[----:B------:R-:W-:Y:S01]  /*3960*/  PRMT R65, R65, 0x5410, RZ ;  /* 0x0000541041417816 */ /* 0x000fe200000000ff */
[----:B------:R-:W-:Y:S02]  /*3970*/  IMAD.MOV.U32 R46, RZ, RZ, RZ ;  /* 0x000000ffff2e7224 */ /* 0x000fe400078e00ff */
[----:B------:R-:W-:Y:S02]  /*3980*/  IMAD.MOV.U32 R45, RZ, RZ, RZ ;  /* 0x000000ffff2d7224 */ /* 0x000fe400078e00ff */
[----:B------:R-:W-:-:S06]  /*3990*/  IMAD.MOV.U32 R50, RZ, RZ, RZ ;  /* 0x000000ffff327224 */ /* 0x000fcc00078e00ff */
        /* <DEDUP_REMOVED lines=28> */
.L_x_159:
[----:B------:R-:W-:Y:S05]  /*3b60*/  BSYNC.RECONVERGENT B4 ;  /* 0x0000000000047941 */ /* 0x000fea0003800200 */
.L_x_158:
[----:B------:R-:W-:Y:S01]  /*3b70*/  PRMT R65, R65, 0x5410, R48 ;  /* 0x0000541041417816 */ /* 0x000fe20000000030 */
[----:B------:R-:W-:Y:S02]  /*3b80*/  IMAD.MOV.U32 R56, RZ, RZ, R0 ;  /* 0x000000ffff387224 */ /* 0x000fe400078e0000 */
[----:B------:R-:W-:Y:S02]  /*3b90*/  IMAD.MOV.U32 R45, RZ, RZ, R43 ;  /* 0x000000ffff2d7224 */ /* 0x000fe400078e002b */
[----:B------:R-:W-:Y:S02]  /*3ba0*/  IMAD.MOV.U32 R50, RZ, RZ, R41 ;  /* 0x000000ffff327224 */ /* 0x000fe400078e0029 */
[----:B------:R-:W-:Y:S01]  /*3bb0*/  IMAD.MOV.U32 R46, RZ, RZ, R44 ;  /* 0x000000ffff2e7224 */ /* 0x000fe200078e002c */
[----:B------:R-:W-:Y:S06]  /*3bc0*/  BRA `(.L_x_154) ;  /* 0x0000000000e07947 */ /* 0x000fec0003800000 */
.L_x_157:
[----:B------:R-:W-:Y:S01]  /*3bd0*/  FSETP.NE.AND P0, PT, |R52|, +INF , PT ;  /* 0x7f8000003400780b */ /* 0x000fe20003f05200 */
[----:B------:R-:W-:Y:S02]  /*3be0*/  IMAD.MOV.U32 R0, RZ, RZ, 0x1 ;  /* 0x00000001ff007424 */ /* 0x000fe400078e00ff */
[----:B------:R-:W-:Y:S02]  /*3bf0*/  VIADD R46, R44, 0x1 ;  /* 0x000000012c2e7836 */ /* 0x000fe40000000000 */
[----:B------:R-:W-:Y:S01]  /*3c00*/  IMAD.MOV.U32 R45, RZ, RZ, R43 ;  /* 0x000000ffff2d7224 */ /* 0x000fe200078e002b */
[----:B------:R-:W-:Y:S01]  /*3c10*/  PRMT R65, R65, 0x5410, R0 ;  /* 0x0000541041417816 */ /* 0x000fe20000000000 */
        /* <DEDUP_REMOVED lines=24> */
.L_x_161:
[----:B------:R-:W-:Y:S05]  /*3da0*/  BSYNC.RECONVERGENT B4 ;  /* 0x0000000000047941 */ /* 0x000fea0003800200 */
.L_x_160:
[----:B------:R-:W-:Y:S01]  /*3db0*/  IMAD.MOV.U32 R56, RZ, RZ, R0 ;  /* 0x000000ffff387224 */ /* 0x000fe200078e0000 */
[----:B------:R-:W-:Y:S01]  /*3dc0*/  PRMT R65, R65, 0x5410, RZ ;  /* 0x0000541041417816 */ /* 0x000fe200000000ff */
[----:B------:R-:W-:Y:S06]  /*3dd0*/  BRA `(.L_x_154) ;  /* 0x00000000005c7947 */ /* 0x000fec0003800000 */
.L_x_156:
[----:B------:R-:W-:Y:S01]  /*3de0*/  FSETP.NE.AND P0, PT, |R52|, +INF , PT ;  /* 0x7f8000003400780b */ /* 0x000fe20003f05200 */
[----:B------:R-:W-:Y:S02]  /*3df0*/  HFMA2 R45, -RZ, RZ, 0, 0 ;  /* 0x00000000ff2d7431 */ /* 0x000fe400000001ff */
[----:B------:R-:W-:Y:S01]  /*3e00*/  IMAD.MOV.U32 R50, RZ, RZ, RZ ;  /* 0x000000ffff327224 */ /* 0x000fe200078e00ff */
        /* <DEDUP_REMOVED lines=9> */
.L_x_162:
[----:B------:R-:W-:Y:S01]  /*3ea0*/  FADD R56, R50, R45 ;  /* 0x0000002d32387221 */ /* 0x000fe20000000000 */
[----:B------:R-:W-:Y:S01]  /*3eb0*/  IMAD.MOV.U32 R46, RZ, RZ, 0x1 ;  /* 0x00000001ff2e7424 */ /* 0x000fe200078e00ff */
[----:B------:R-:W-:-:S03]  /*3ec0*/  PRMT R65, R65, 0x5410, R0 ;  /* 0x0000541041417816 */ /* 0x000fc60000000000 */
[----:B------:R-:W-:Y:S01]  /*3ed0*/  FSEL R56, R56, +QNAN , P0 ;  /* 0x7fffffff38387808 */ /* 0x000fe20000000000 */
[----:B------:R-:W-:Y:S06]  /*3ee0*/  BRA `(.L_x_154) ;  /* 0x0000000000187947 */ /* 0x000fec0003800000 */
.L_x_155:
[C---:B------:R-:W-:Y:S01]  /*3ef0*/  FSETP.NE.AND P0, PT, |R52|.reuse, +INF , PT ;  /* 0x7f8000003400780b */ /* 0x040fe20003f05200 */
[----:B------:R-:W-:Y:S01]  /*3f00*/  IMAD.MOV.U32 R45, RZ, RZ, R43 ;  /* 0x000000ffff2d7224 */ /* 0x000fe200078e002b */
[----:B------:R-:W-:Y:S01]  /*3f10*/  PRMT R65, R65, 0x5410, R48 ;  /* 0x0000541041417816 */ /* 0x000fe20000000030 */
[----:B------:R-:W-:Y:S01]  /*3f20*/  IMAD.MOV.U32 R50, RZ, RZ, R41 ;  /* 0x000000ffff327224 */ /* 0x000fe200078e0029 */
[----:B------:R-:W-:Y:S01]  /*3f30*/  FSEL R56, R52, +QNAN , P0 ;  /* 0x7fffffff34387808 */ /* 0x000fe20000000000 */
[----:B------:R-:W-:-:S08]  /*3f40*/  IMAD.MOV.U32 R46, RZ, RZ, R44 ;  /* 0x000000ffff2e7224 */ /* 0x000fd000078e002c */
.L_x_154:
[----:B------:R-:W-:Y:S05]  /*3f50*/  BSYNC.RECONVERGENT B3 ;  /* 0x0000000000037941 */ /* 0x000fea0003800200 */
.L_x_153:
[----:B------:R-:W-:Y:S01]  /*3f60*/  ISETP.GE.AND P0, PT, R26, R3, PT ;  /* 0x000000031a00720c */ /* 0x000fe20003f06270 */
[----:B------:R-:W-:-:S12]  /*3f70*/  BSSY.RECONVERGENT B1, `(.L_x_163) ;  /* 0x0000039000017945 */ /* 0x000fd80003800200 */
[----:B------:R-:W-:Y:S05]  /*3f80*/  @!P0 BRA `(.L_x_164) ;  /* 0x00000000008c8947 */ /* 0x000fea0003800000 */
[----:B------:R-:W-:Y:S01]  /*3f90*/  IMAD R43, R24, 0x4, R5 ;  /* 0x00000004182b7824 */ /* 0x000fe200078e0205 */
[----:B------:R-:W-:Y:S04]  /*3fa0*/  BSSY.RECONVERGENT B2, `(.L_x_165) ;  /* 0x000000e000027945 */ /* 0x000fe80003800200 */
[----:B------:R-:W0:Y:S02]  /*3fb0*/  LDS R44, [R43] ;  /* 0x000000002b2c7984 */ /* 0x000e240000000800 */
[----:B0-----:R-:W-:-:S13]  /*3fc0*/  FSETP.NE.AND P0, PT, |R44|, +INF , PT ;  /* 0x7f8000002c00780b */ /* 0x001fda0003f05200 */
[----:B------:R-:W-:Y:S05]  /*3fd0*/  @!P0 BRA `(.L_x_166) ;  /* 0x0000000000208947 */ /* 0x000fea0003800000 */
[C---:B------:R-:W-:Y:S01]  /*3fe0*/  FSETP.GE.AND P0, PT, |R25|.reuse, |R44|, PT ;  /* 0x4000002c1900720b */ /* 0x040fe20003f06200 */
[----:B------:R-:W-:-:S04]  /*3ff0*/  FADD R41, R25, -R44 ;  /* 0x8000002c19297221 */ /* 0x000fc80000000000 */
[--C-:B------:R-:W-:Y:S01]  /*4000*/  FADD R0, -R44, -R41.reuse ;  /* 0x800000292c007221 */ /* 0x100fe20000000100 */
[----:B------:R-:W-:-:S03]  /*4010*/  FADD R8, R25, -R41 ;  /* 0x8000002919087221 */ /* 0x000fc60000000000 */
[----:B------:R-:W-:-:S04]  /*4020*/  FADD R25, R25, R0 ;  /* 0x0000000019197221 */ /* 0x000fc80000000000 */
[----:B------:R-:W-:-:S04]  /*4030*/  @P0 FADD R25, -R44, R8 ;  /* 0x000000082c190221 */ /* 0x000fc80000000100 */
[----:B------:R-:W-:Y:S01]  /*4040*/  FADD R28, R28, R25 ;  /* 0x000000191c1c7221 */ /* 0x000fe20000000000 */
[----:B------:R-:W-:Y:S06]  /*4050*/  BRA `(.L_x_167) ;  /* 0x0000000000087947 */ /* 0x000fec0003800000 */
.L_x_166:
[----:B------:R-:W-:Y:S02]  /*4060*/  VIADD R23, R23, 0xffffffff ;  /* 0xffffffff17177836 */ /* 0x000fe40000000000 */
[----:B------:R-:W-:-:S07]  /*4070*/  IMAD.MOV.U32 R41, RZ, RZ, R25 ;  /* 0x000000ffff297224 */ /* 0x000fce00078e0019 */
.L_x_167:
[----:B------:R-:W-:Y:S05]  /*4080*/  BSYNC.RECONVERGENT B2 ;  /* 0x0000000000027941 */ /* 0x000fea0003800200 */
.L_x_165:
[----:B------:R0:W-:Y:S01]  /*4090*/  STS [R43], R54 ;  /* 0x000000362b007388 */ /* 0x0001e20000000800 */
[----:B------:R-:W-:Y:S01]  /*40a0*/  FSETP.NE.AND P0, PT, |R54|, +INF , PT ;  /* 0x7f8000003600780b */ /* 0x000fe20003f05200 */
[----:B------:R-:W-:-:S12]  /*40b0*/  BSSY.RECONVERGENT B2, `(.L_x_168) ;  /* 0x000000c000027945 */ /* 0x000fd80003800200 */
[----:B0-----:R-:W-:Y:S05]  /*40c0*/  @!P0 BRA `(.L_x_169) ;  /* 0x0000000000208947 */ /* 0x001fea0003800000 */
[C---:B------:R-:W-:Y:S01]  /*40d0*/  FSETP.GE.AND P0, PT, |R41|.reuse, |R54|, PT ;  /* 0x400000362900720b */ /* 0x040fe20003f06200 */
[----:B------:R-:W-:-:S04]  /*40e0*/  FADD R25, R41, R54 ;  /* 0x0000003629197221 */ /* 0x000fc80000000000 */
[C---:B------:R-:W-:Y:S01]  /*40f0*/  FADD R0, -R25.reuse, R54 ;  /* 0x0000003619007221 */ /* 0x040fe20000000100 */
[----:B------:R-:W-:-:S03]  /*4100*/  FADD R43, -R25, R41 ;  /* 0x00000029192b7221 */ /* 0x000fc60000000100 */
[----:B------:R-:W-:-:S04]  /*4110*/  FADD R41, R0, R41 ;  /* 0x0000002900297221 */ /* 0x000fc80000000000 */
[----:B------:R-:W-:-:S04]  /*4120*/  @P0 FADD R41, R43, R54 ;  /* 0x000000362b290221 */ /* 0x000fc80000000000 */
[----:B------:R-:W-:Y:S01]  /*4130*/  FADD R28, R28, R41 ;  /* 0x000000291c1c7221 */ /* 0x000fe20000000000 */
[----:B------:R-:W-:Y:S06]  /*4140*/  BRA `(.L_x_170) ;  /* 0x0000000000087947 */ /* 0x000fec0003800000 */
.L_x_169:
[----:B------:R-:W-:Y:S02]  /*4150*/  VIADD R23, R23, 0x1 ;  /* 0x0000000117177836 */ /* 0x000fe40000000000 */
[----:B------:R-:W-:-:S07]  /*4160*/  IMAD.MOV.U32 R25, RZ, RZ, R41 ;  /* 0x000000ffff197224 */ /* 0x000fce00078e0029 */
.L_x_170:
[----:B------:R-:W-:Y:S05]  /*4170*/  BSYNC.RECONVERGENT B2 ;  /* 0x0000000000027941 */ /* 0x000fea0003800200 */
.L_x_168:
[----:B------:R-:W-:-:S05]  /*4180*/  VIADD R24, R24, 0x1 ;  /* 0x0000000118187836 */ /* 0x000fca0000000000 */
[----:B------:R-:W-:-:S04]  /*4190*/  ISETP.NE.AND P0, PT, R24, R3, PT ;  /* 0x000000031800720c */ /* 0x000fc80003f05270 */
[----:B------:R-:W-:Y:S01]  /*41a0*/  SEL R24, R24, RZ, P0 ;  /* 0x000000ff18187207 */ /* 0x000fe20000000000 */
[----:B------:R-:W-:Y:S08]  /*41b0*/  BRA `(.L_x_171) ;  /* 0x0000000000507947 */ /* 0x000ff00003800000 */
.L_x_164:
[----:B------:R-:W-:Y:S01]  /*41c0*/  IMAD R41, R24, 0x4, R5 ;  /* 0x0000000418297824 */ /* 0x000fe200078e0205 */
[----:B------:R-:W-:Y:S01]  /*41d0*/  FSETP.NE.AND P0, PT, |R54|, +INF , PT ;  /* 0x7f8000003600780b */ /* 0x000fe20003f05200 */
[----:B------:R-:W-:Y:S03]  /*41e0*/  BSSY.RECONVERGENT B2, `(.L_x_172) ;  /* 0x000000d000027945 */ /* 0x000fe60003800200 */
[----:B------:R0:W-:Y:S09]  /*41f0*/  STS [R41], R54 ;  /* 0x0000003629007388 */ /* 0x0001f20000000800 */
[----:B------:R-:W-:Y:S05]  /*4200*/  @!P0 BRA `(.L_x_173) ;  /* 0x0000000000248947 */ /* 0x000fea0003800000 */
[C---:B------:R-:W-:Y:S01]  /*4210*/  FSETP.GE.AND P0, PT, |R25|.reuse, |R54|, PT ;  /* 0x400000361900720b */ /* 0x040fe20003f06200 */
[----:B------:R-:W-:-:S04]  /*4220*/  FADD R0, R25, R54 ;  /* 0x0000003619007221 */ /* 0x000fc80000000000 */
[----:B------:R-:W-:Y:S01]  /*4230*/  FADD R8, -R0, R54 ;  /* 0x0000003600087221 */ /* 0x000fe20000000100 */
[----:B0-----:R-:W-:-:S03]  /*4240*/  FADD R41, R25, -R0 ;  /* 0x8000000019297221 */ /* 0x001fc60000000000 */
[----:B------:R-:W-:Y:S01]  /*4250*/  FADD R43, R25, R8 ;  /* 0x00000008192b7221 */ /* 0x000fe20000000000 */
[----:B------:R-:W-:-:S03]  /*4260*/  IMAD.MOV.U32 R25, RZ, RZ, R0 ;  /* 0x000000ffff197224 */ /* 0x000fc600078e0000 */
[----:B------:R-:W-:-:S04]  /*4270*/  @P0 FADD R43, R41, R54 ;  /* 0x00000036292b0221 */ /* 0x000fc80000000000 */
[----:B------:R-:W-:Y:S01]  /*4280*/  FADD R28, R28, R43 ;  /* 0x0000002b1c1c7221 */ /* 0x000fe20000000000 */
[----:B------:R-:W-:Y:S06]  /*4290*/  BRA `(.L_x_174) ;  /* 0x0000000000047947 */ /* 0x000fec0003800000 */
.L_x_173:
[----:B------:R-:W-:-:S07]  /*42a0*/  VIADD R23, R23, 0x1 ;  /* 0x0000000117177836 */ /* 0x000fce0000000000 */
.L_x_174:
[----:B------:R-:W-:Y:S05]  /*42b0*/  BSYNC.RECONVERGENT B2 ;  /* 0x0000000000027941 */ /* 0x000fea0003800200 */
.L_x_172:
[----:B------:R-:W-:Y:S02]  /*42c0*/  VIADD R24, R24, 0x1 ;  /* 0x0000000118187836 */ /* 0x000fe40000000000 */
[----:B------:R-:W-:-:S03]  /*42d0*/  VIADD R26, R26, 0x1 ;  /* 0x000000011a1a7836 */ /* 0x000fc60000000000 */
[----:B------:R-:W-:-:S04]  /*42e0*/  ISETP.NE.AND P0, PT, R24, R3, PT ;  /* 0x000000031800720c */ /* 0x000fc80003f05270 */
[----:B------:R-:W-:-:S09]  /*42f0*/  SEL R24, R24, RZ, P0 ;  /* 0x000000ff18187207 */ /* 0x000fd20000000000 */
.L_x_171:
[----:B------:R-:W-:Y:S05]  /*4300*/  BSYNC.RECONVERGENT B1 ;  /* 0x0000000000017941 */ /* 0x000fea0003800200 */
.L_x_163:
[----:B------:R-:W-:Y:S01]  /*4310*/  ISETP.GE.AND P0, PT, R18, R3, PT ;  /* 0x000000031200720c */ /* 0x000fe20003f06270 */
[----:B------:R-:W-:-:S12]  /*4320*/  BSSY.RECONVERGENT B1, `(.L_x_175) ;  /* 0x0000039000017945 */ /* 0x000fd80003800200 */
[----:B------:R-:W-:Y:S05]  /*4330*/  @!P0 BRA `(.L_x_176) ;  /* 0x00000000008c8947 */ /* 0x000fea0003800000 */
[----:B------:R-:W-:Y:S01]  /*4340*/  IMAD R43, R19, 0x4, R4 ;  /* 0x00000004132b7824 */ /* 0x000fe200078e0204 */
[----:B------:R-:W-:Y:S04]  /*4350*/  BSSY.RECONVERGENT B2, `(.L_x_177) ;  /* 0x000000e000027945 */ /* 0x000fe80003800200 */
[----:B------:R-:W1:Y:S02]  /*4360*/  LDS R44, [R43] ;  /* 0x000000002b2c7984 */ /* 0x000e640000000800 */
[----:B-1----:R-:W-:-:S13]  /*4370*/  FSETP.NE.AND P0, PT, |R44|, +INF , PT ;  /* 0x7f8000002c00780b */ /* 0x002fda0003f05200 */
[----:B------:R-:W-:Y:S05]  /*4380*/  @!P0 BRA `(.L_x_178) ;  /* 0x0000000000208947 */ /* 0x000fea0003800000 */
[C---:B------:R-:W-:Y:S01]  /*4390*/  FSETP.GE.AND P0, PT, |R21|.reuse, |R44|, PT ;  /* 0x4000002c1500720b */ /* 0x040fe20003f06200 */
[----:B0-----:R-:W-:-:S04]  /*43a0*/  FADD R41, R21, -R44 ;  /* 0x8000002c15297221 */ /* 0x001fc80000000000 */
[--C-:B------:R-:W-:Y:S01]  /*43b0*/  FADD R0, -R44, -R41.reuse ;  /* 0x800000292c007221 */ /* 0x100fe20000000100 */
[----:B------:R-:W-:-:S03]  /*43c0*/  FADD R8, R21, -R41 ;  /* 0x8000002915087221 */ /* 0x000fc60000000000 */
[----:B------:R-:W-:-:S04]  /*43d0*/  FADD R21, R21, R0 ;  /* 0x0000000015157221 */ /* 0x000fc80000000000 */
[----:B------:R-:W-:-:S04]  /*43e0*/  @P0 FADD R21, -R44, R8 ;  /* 0x000000082c150221 */ /* 0x000fc80000000100 */
[----:B------:R-:W-:Y:S01]  /*43f0*/  FADD R22, R22, R21 ;  /* 0x0000001516167221 */ /* 0x000fe20000000000 */
[----:B------:R-:W-:Y:S06]  /*4400*/  BRA `(.L_x_179) ;  /* 0x0000000000087947 */ /* 0x000fec0003800000 */
.L_x_178:
[----:B------:R-:W-:Y:S02]  /*4410*/  VIADD R20, R20, 0xffffffff ;  /* 0xffffffff14147836 */ /* 0x000fe40000000000 */
[----:B0-----:R-:W-:-:S07]  /*4420*/  IMAD.MOV.U32 R41, RZ, RZ, R21 ;  /* 0x000000ffff297224 */ /* 0x001fce00078e0015 */
.L_x_179:
[----:B------:R-:W-:Y:S05]  /*4430*/  BSYNC.RECONVERGENT B2 ;  /* 0x0000000000027941 */ /* 0x000fea0003800200 */
.L_x_177:
        /* <DEDUP_REMOVED lines=12> */
.L_x_181:
[----:B------:R-:W-:Y:S02]  /*4500*/  VIADD R20, R20, 0x1 ;  /* 0x0000000114147836 */ /* 0x000fe40000000000 */
[----:B------:R-:W-:-:S07]  /*4510*/  IMAD.MOV.U32 R21, RZ, RZ, R41 ;  /* 0x000000ffff157224 */ /* 0x000fce00078e0029 */
.L_x_182:
[----:B------:R-:W-:Y:S05]  /*4520*/  BSYNC.RECONVERGENT B2 ;  /* 0x0000000000027941 */ /* 0x000fea0003800200 */
.L_x_180:
[----:B------:R-:W-:-:S05]  /*4530*/  VIADD R0, R19, 0x1 ;  /* 0x0000000113007836 */ /* 0x000fca0000000000 */
[----:B------:R-:W-:-:S04]  /*4540*/  ISETP.NE.AND P0, PT, R0, R3, PT ;  /* 0x000000030000720c */ /* 0x000fc80003f05270 */
[----:B------:R-:W-:Y:S01]  /*4550*/  SEL R19, R0, RZ, P0 ;  /* 0x000000ff00137207 */ /* 0x000fe20000000000 */
[----:B------:R-:W-:Y:S08]  /*4560*/  BRA `(.L_x_183) ;  /* 0x0000000000507947 */ /* 0x000ff00003800000 */
.L_x_176:
[----:B0-----:R-:W-:Y:S01]  /*4570*/  IMAD R41, R19, 0x4, R4 ;  /* 0x0000000413297824 */ /* 0x001fe200078e0204 */
        /* <DEDUP_REMOVED lines=13> */
.L_x_185:
[----:B------:R-:W-:-:S07]  /*4650*/  VIADD R20, R20, 0x1 ;  /* 0x0000000114147836 */ /* 0x000fce0000000000 */
.L_x_186:
[----:B------:R-:W-:Y:S05]  /*4660*/  BSYNC.RECONVERGENT B2 ;  /* 0x0000000000027941 */ /* 0x000fea0003800200 */
.L_x_184:
[----:B------:R-:W-:Y:S02]  /*4670*/  VIADD R0, R19, 0x1 ;  /* 0x0000000113007836 */ /* 0x000fe40000000000 */
[----:B------:R-:W-:-:S03]  /*4680*/  VIADD R18, R18, 0x1 ;  /* 0x0000000112127836 */ /* 0x000fc60000000000 */
[----:B------:R-:W-:-:S04]  /*4690*/  ISETP.NE.AND P0, PT, R0, R3, PT ;  /* 0x000000030000720c */ /* 0x000fc80003f05270 */
[----:B------:R-:W-:-:S09]  /*46a0*/  SEL R19, R0, RZ, P0 ;  /* 0x000000ff00137207 */ /* 0x000fd20000000000 */
.L_x_183:
[----:B------:R-:W-:Y:S05]  /*46b0*/  BSYNC.RECONVERGENT B1 ;  /* 0x0000000000017941 */ /* 0x000fea0003800200 */
.L_x_175:
[----:B------:R-:W-:Y:S01]  /*46c0*/  ISETP.GT.AND P0, PT, R23, RZ, PT ;  /* 0x000000ff1700720c */ /* 0x000fe20003f04270 */
[----:B------:R-:W-:Y:S01]  /*46d0*/  BSSY.RECONVERGENT B3, `(.L_x_187) ;  /* 0x0000013000037945 */ /* 0x000fe20003800200 */
[----:B0-----:R-:W-:Y:S02]  /*46e0*/  IMAD.MOV.U32 R41, RZ, RZ, 0x7fffffff ;  /* 0x7fffffffff297424 */ /* 0x001fe400078e00ff */
[----:B------:R-:W-:-:S13]  /*46f0*/  ISETP.LT.OR P0, PT, R26, R3, P0 ;  /* 0x000000031a00720c */ /* 0x000fda0000701670 */
        /* <DEDUP_REMOVED lines=14> */
.L_x_190:
[----:B------:R-:W-:Y:S05]  /*47e0*/  BSYNC.RECONVERGENT B4 ;  /* 0x0000000000047941 */ /* 0x000fea0003800200 */
.L_x_189:
[----:B------:R-:W-:-:S07]  /*47f0*/  IMAD.MOV.U32 R41, RZ, RZ, R0 ;  /* 0x000000ffff297224 */ /* 0x000fce00078e0000 */
.L_x_188:
[----:B------:R-:W-:Y:S05]  /*4800*/  BSYNC.RECONVERGENT B3 ;  /* 0x0000000000037941 */ /* 0x000fea0003800200 */
.L_x_187:
[----:B------:R-:W-:Y:S01]  /*4810*/  ISETP.GT.AND P0, PT, R20, RZ, PT ;  /* 0x000000ff1400720c */ /* 0x000fe20003f04270 */
[----:B------:R-:W-:Y:S01]  /*4820*/  BSSY.RECONVERGENT B3, `(.L_x_191) ;  /* 0x0000013000037945 */ /* 0x000fe20003800200 */
[----:B------:R-:W-:Y:S02]  /*4830*/  IMAD.MOV.U32 R57, RZ, RZ, 0x7fffffff ;  /* 0x7fffffffff397424 */ /* 0x000fe400078e00ff */
        /* <DEDUP_REMOVED lines=15> */
.L_x_194:
[----:B------:R-:W-:Y:S05]  /*4930*/  BSYNC.RECONVERGENT B4 ;  /* 0x0000000000047941 */ /* 0x000fea0003800200 */
.L_x_193:
[----:B------:R-:W-:-:S07]  /*4940*/  IMAD.MOV.U32 R57, RZ, RZ, R0 ;  /* 0x000000ffff397224 */ /* 0x000fce00078e0000 */
.L_x_192:
[----:B------:R-:W-:Y:S05]  /*4950*/  BSYNC.RECONVERGENT B3 ;  /* 0x0000000000037941 */ /* 0x000fea0003800200 */
.L_x_191:
[-C--:B------:R-:W-:Y:S01]  /*4960*/  FSETP.GT.AND P2, PT, R52, R57.reuse, PT ;  /* 0x000000393400720b */ /* 0x080fe20003f44000 */
[----:B------:R-:W-:Y:S01]  /*4970*/  IMAD.MOV.U32 R0, RZ, RZ, 0x1 ;  /* 0x00000001ff007424 */ /* 0x000fe200078e00ff */
[----:B------:R-:W-:Y:S02]  /*4980*/  BSSY.RECONVERGENT B1, `(.L_x_195) ;  /* 0x000002a000017945 */ /* 0x000fe40003800200 */
[----:B------:R-:W-:-:S13]  /*4990*/  FSETP.NUM.AND P0, PT, |R57|, |R57|, P2 ;  /* 0x400000393900720b */ /* 0x000fda0001707200 */
[-C--:B------:R-:W-:Y:S02]  /*49a0*/  @!P0 FSETP.GEU.AND P4, PT, R52, R41.reuse, PT ;  /* 0x000000293400820b */ /* 0x080fe40003f8e000 */
[----:B------:R-:W-:Y:S02]  /*49b0*/  @!P0 FSETP.NAN.AND P3, PT, |R41|, |R41|, PT ;  /* 0x400000292900820b */ /* 0x000fe40003f68200 */
[C---:B------:R-:W-:Y:S02]  /*49c0*/  @!P0 SEL R43, R42.reuse, 0xffffffff, P4 ;  /* 0xffffffff2a2b8807 */ /* 0x040fe40002000000 */
[----:B------:R-:W-:Y:S02]  /*49d0*/  ISETP.NE.AND P4, PT, R42, RZ, PT ;  /* 0x000000ff2a00720c */ /* 0x000fe40003f85270 */
[----:B------:R-:W-:Y:S02]  /*49e0*/  @!P0 SEL R0, R43, R42, !P3 ;  /* 0x0000002a2b008207 */ /* 0x000fe40005800000 */
[----:B------:R-:W-:-:S02]  /*49f0*/  FSETP.NAN.AND P3, PT, |R57|, |R57|, PT ;  /* 0x400000393900720b */ /* 0x000fc40003f68200 */
[----:B------:R-:W-:-:S13]  /*4a00*/  ISETP.NE.AND P0, PT, R0, RZ, PT ;  /* 0x000000ff0000720c */ /* 0x000fda0003f05270 */
[----:B------:R-:W-:Y:S05]  /*4a10*/  @P0 BRA P4, `(.L_x_196) ;  /* 0x0000000000340947 */ /* 0x000fea0002000000 */
[----:B------:R-:W-:-:S13]  /*4a20*/  ISETP.NE.AND P0, PT, R0, 0x1, PT ;  /* 0x000000010000780c */ /* 0x000fda0003f05270 */
[----:B------:R-:W-:Y:S05]  /*4a30*/  @!P0 BRA `(.L_x_197) ;  /* 0x00000000001c8947 */ /* 0x000fea0003800000 */
[----:B------:R-:W-:Y:S01]  /*4a40*/  ISETP.NE.AND P4, PT, R0, -0x1, PT ;  /* 0xffffffff0000780c */ /* 0x000fe20003f85270 */
[----:B------:R-:W-:-:S12]  /*4a50*/  IMAD.MOV.U32 R8, RZ, RZ, R12 ;  /* 0x000000ffff087224 */ /* 0x000fd800078e000c */
[----:B------:R-:W-:Y:S05]  /*4a60*/  @P4 BRA `(.L_x_198) ;  /* 0x00000000006c4947 */ /* 0x000fea0003800000 */
[-C--:B------:R-:W-:Y:S02]  /*4a70*/  FSETP.NAN.AND P4, PT, |R12|, |R12|.reuse, PT ;  /* 0x4000000c0c00720b */ /* 0x080fe40003f88200 */
[----:B------:R-:W-:-:S04]  /*4a80*/  FMNMX R43, R57, R12, PT ;  /* 0x0000000c392b7209 */ /* 0x000fc80003800000 */
[----:B------:R-:W-:Y:S01]  /*4a90*/  FSEL R8, R43, R12, !P4 ;  /* 0x0000000c2b087208 */ /* 0x000fe20006000000 */
[----:B------:R-:W-:Y:S06]  /*4aa0*/  BRA `(.L_x_198) ;  /* 0x00000000005c7947 */ /* 0x000fec0003800000 */
.L_x_197:
[-C--:B------:R-:W-:Y:S02]  /*4ab0*/  FSETP.NAN.AND P4, PT, |R12|, |R12|.reuse, PT ;  /* 0x4000000c0c00720b */ /* 0x080fe40003f88200 */
[----:B------:R-:W-:-:S04]  /*4ac0*/  FMNMX R43, R41, R12, !PT ;  /* 0x0000000c292b7209 */ /* 0x000fc80007800000 */
[----:B------:R-:W-:Y:S01]  /*4ad0*/  FSEL R8, R43, R12, !P4 ;  /* 0x0000000c2b087208 */ /* 0x000fe20006000000 */
[----:B------:R-:W-:Y:S06]  /*4ae0*/  BRA `(.L_x_198) ;  /* 0x00000000004c7947 */ /* 0x000fec0003800000 */
.L_x_196:
        /* <DEDUP_REMOVED lines=16> */
.L_x_199:
[-C--:B------:R-:W-:Y:S02]  /*4bf0*/  FSETP.NAN.AND P4, PT, |R12|, |R12|.reuse, PT ;  /* 0x4000000c0c00720b */ /* 0x080fe40003f88200 */
[----:B------:R-:W-:-:S04]  /*4c00*/  FMNMX R43, R41, R12, !PT ;  /* 0x0000000c292b7209 */ /* 0x000fc80007800000 */
[----:B------:R-:W-:-:S07]  /*4c10*/  FSEL R8, R43, R12, !P4 ;  /* 0x0000000c2b087208 */ /* 0x000fce0006000000 */
.L_x_198:
[----:B------:R-:W-:Y:S05]  /*4c20*/  BSYNC.RECONVERGENT B1 ;  /* 0x0000000000017941 */ /* 0x000fea0003800200 */
.L_x_195:
[----:B------:R-:W-:Y:S01]  /*4c30*/  ISETP.NE.AND P4, PT, R9, RZ, PT ;  /* 0x000000ff0900720c */ /* 0x000fe20003f85270 */
[----:B------:R-:W-:Y:S01]  /*4c40*/  IMAD.MOV.U32 R43, RZ, RZ, R8 ;  /* 0x000000ffff2b7224 */ /* 0x000fe200078e0008 */
[----:B------:R-:W-:Y:S03]  /*4c50*/  BSSY.RECONVERGENT B1, `(.L_x_200) ;  /* 0x0000019000017945 */ /* 0x000fe60003800200 */
[----:B------:R-:W-:-:S08]  /*4c60*/  IMAD.MOV.U32 R12, RZ, RZ, R43 ;  /* 0x000000ffff0c7224 */ /* 0x000fd000078e002b */
[----:B------:R-:W-:Y:S05]  /*4c70*/  @!P4 BRA `(.L_x_201) ;  /* 0x000000000058c947 */ /* 0x000fea0003800000 */
[----:B------:R-:W-:Y:S05]  /*4c80*/  @!P0 BRA `(.L_x_202) ;  /* 0x0000000000348947 */ /* 0x000fea0003800000 */
[----:B------:R-:W-:Y:S01]  /*4c90*/  ISETP.NE.AND P0, PT, R0, -0x1, PT ;  /* 0xffffffff0000780c */ /* 0x000fe20003f05270 */
[----:B------:R-:W-:-:S12]  /*4ca0*/  IMAD.MOV.U32 R12, RZ, RZ, R43 ;  /* 0x000000ffff0c7224 */ /* 0x000fd800078e002b */
[----:B------:R-:W-:Y:S05]  /*4cb0*/  @P0 BRA `(.L_x_201) ;  /* 0x0000000000480947 */ /* 0x000fea0003800000 */
[-C--:B------:R-:W-:Y:S02]  /*4cc0*/  FSETP.NAN.AND P0, PT, |R43|, |R43|.reuse, PT ;  /* 0x4000002b2b00720b */ /* 0x080fe40003f08200 */
[----:B------:R-:W-:Y:S02]  /*4cd0*/  FSETP.GT.AND P2, PT, R52, R43, PT ;  /* 0x0000002b3400720b */ /* 0x000fe40003f44000 */
[----:B------:R-:W-:-:S11]  /*4ce0*/  MOV R12, 0x7fffffff ;  /* 0x7fffffff000c7802 */ /* 0x000fd60000000f00 */
[----:B------:R-:W-:Y:S05]  /*4cf0*/  @!P0 BRA P2, `(.L_x_201) ;  /* 0x0000000000388947 */ /* 0x000fea0001000000 */
[-C--:B------:R-:W-:Y:S02]  /*4d00*/  FSETP.GEU.AND P3, PT, R52, R41.reuse, PT ;  /* 0x000000293400720b */ /* 0x080fe40003f6e000 */
[----:B------:R-:W-:Y:S02]  /*4d10*/  FSETP.NAN.AND P2, PT, |R41|, |R41|, PT ;  /* 0x400000292900720b */ /* 0x000fe40003f48200 */
[----:B------:R-:W-:-:S04]  /*4d20*/  FSEL R8, R57, R43, !P3 ;  /* 0x0000002b39087208 */ /* 0x000fc80005800000 */
[----:B------:R-:W-:-:S04]  /*4d30*/  FSEL R8, R8, R43, !P2 ;  /* 0x0000002b08087208 */ /* 0x000fc80005000000 */
[----:B------:R-:W-:Y:S01]  /*4d40*/  FSEL R12, R43, R8, !P0 ;  /* 0x000000082b0c7208 */ /* 0x000fe20004000000 */
[----:B------:R-:W-:Y:S06]  /*4d50*/  BRA `(.L_x_201) ;  /* 0x0000000000207947 */ /* 0x000fec0003800000 */
.L_x_202:
[-C--:B------:R-:W-:Y:S01]  /*4d60*/  FSETP.NAN.AND P5, PT, |R43|, |R43|.reuse, PT ;  /* 0x4000002b2b00720b */ /* 0x080fe20003fa8200 */
[----:B------:R-:W-:Y:S01]  /*4d70*/  IMAD.MOV.U32 R12, RZ, RZ, 0x7fffffff ;  /* 0x7fffffffff0c7424 */ /* 0x000fe200078e00ff */
[----:B------:R-:W-:Y:S02]  /*4d80*/  PLOP3.LUT P0, PT, PT, PT, PT, 0x80, 0x8 ;  /* 0x000000000008781c */ /* 0x000fe40003f0f070 */
[----:B------:R-:W-:-:S13]  /*4d90*/  FSETP.LT.AND P4, PT, R52, R43, !P5 ;  /* 0x0000002b3400720b */ /* 0x000fda0006f81000 */
[----:B------:R-:W-:Y:S02]  /*4da0*/  @!P4 PLOP3.LUT P0, PT, P3, PT, PT, 0x80, 0x8 ;  /* 0x000000000008c81c */ /* 0x000fe40001f0f070 */
[----:B------:R-:W-:-:S11]  /*4db0*/  @!P4 FSEL R8, R41, R43, P2 ;  /* 0x0000002b2908c208 */ /* 0x000fd60001000000 */
[----:B------:R-:W-:-:S05]  /*4dc0*/  @!P0 FSEL R43, R43, R8, !P5 ;  /* 0x000000082b2b8208 */ /* 0x000fca0006800000 */
[----:B------:R-:W-:-:S07]  /*4dd0*/  @!P4 IMAD.MOV.U32 R12, RZ, RZ, R43 ;  /* 0x000000ffff0cc224 */ /* 0x000fce00078e002b */
.L_x_201:
[----:B------:R-:W-:Y:S05]  /*4de0*/  BSYNC.RECONVERGENT B1 ;  /* 0x0000000000017941 */ /* 0x000fea0003800200 */
.L_x_200:
[----:B------:R-:W-:Y:S01]  /*4df0*/  FSETP.NAN.AND P0, PT, |R12|, |R12|, PT ;  /* 0x4000000c0c00720b */ /* 0x000fe20003f08200 */
[----:B------:R-:W-:Y:S01]  /*4e00*/  BSSY.RECONVERGENT B1, `(.L_x_203) ;  /* 0x0000022000017945 */ /* 0x000fe20003800200 */
[----:B------:R-:W-:Y:S01]  /*4e10*/  ISETP.EQ.AND P3, PT, R0, 0x1, PT ;  /* 0x000000010000780c */ /* 0x000fe20003f62270 */
[----:B------:R-:W-:Y:S01]  /*4e20*/  IMAD.MOV.U32 R47, RZ, RZ, 0x7fffffff ;  /* 0x7fffffffff2f7424 */ /* 0x000fe200078e00ff */
[-C--:B------:R-:W-:Y:S02]  /*4e30*/  FSETP.NUM.OR P2, PT, |R51|, |R51|.reuse, !P0 ;  /* 0x400000333300720b */ /* 0x080fe40004747600 */
[----:B------:R-:W-:-:S11]  /*4e40*/  FSEL R51, R12, R51, !P0 ;  /* 0x000000330c337208 */ /* 0x000fd60004000000 */
[----:B------:R-:W-:Y:S05]  /*4e50*/  @P2 BRA P3, `(.L_x_204) ;  /* 0x0000000000502947 */ /* 0x000fea0001800000 */
[----:B------:R-:W-:-:S13]  /*4e60*/  ISETP.EQ.AND P0, PT, R0, -0x1, PT ;  /* 0xffffffff0000780c */ /* 0x000fda0003f02270 */
[----:B------:R-:W-:Y:S05]  /*4e70*/  @P2 BRA P0, `(.L_x_205) ;  /* 0x0000000000242947 */ /* 0x000fea0000000000 */
[----:B------:R-:W-:-:S04]  /*4e80*/  IMAD.WIDE.U32 R54, R14, 0x4, R30 ;  /* 0x000000040e367825 */ /* 0x000fc800078e001e */
[C---:B------:R-:W-:Y:S01]  /*4e90*/  IMAD.WIDE.U32 R52, R14.reuse, 0x4, R32 ;  /* 0x000000040e347825 */ /* 0x040fe200078e0020 */
[----:B------:R1:W-:Y:S03]  /*4ea0*/  STG.E desc[UR12][R54.64], R47 ;  /* 0x0000002f36007986 */ /* 0x0003e6000c10190c */
[C---:B------:R-:W-:Y:S01]  /*4eb0*/  IMAD.WIDE.U32 R48, R14.reuse, 0x4, R34 ;  /* 0x000000040e307825 */ /* 0x040fe200078e0022 */
[----:B------:R1:W-:Y:S03]  /*4ec0*/  STG.E desc[UR12][R52.64], R47 ;  /* 0x0000002f34007986 */ /* 0x0003e6000c10190c */
[----:B------:R-:W-:Y:S01]  /*4ed0*/  IMAD.WIDE.U32 R42, R14, 0x4, R62 ;  /* 0x000000040e2a7825 */ /* 0x000fe200078e003e */
[----:B------:R1:W-:Y:S04]  /*4ee0*/  STG.E desc[UR12][R48.64], R47 ;  /* 0x0000002f30007986 */ /* 0x0003e8000c10190c */
[----:B------:R1:W-:Y:S01]  /*4ef0*/  STG.E desc[UR12][R42.64], R47 ;  /* 0x0000002f2a007986 */ /* 0x0003e2000c10190c */
[----:B------:R-:W-:Y:S05]  /*4f00*/  BRA `(.L_x_206) ;  /* 0x0000000000447947 */ /* 0x000fea0003800000 */
.L_x_205:
        /* <DEDUP_REMOVED lines=9> */
.L_x_204:
[----:B------:R-:W-:-:S04]  /*4fa0*/  IMAD.WIDE.U32 R54, R14, 0x4, R62 ;  /* 0x000000040e367825 */ /* 0x000fc800078e003e */
[C---:B------:R-:W-:Y:S01]  /*4fb0*/  IMAD.WIDE.U32 R52, R14.reuse, 0x4, R34 ;  /* 0x000000040e347825 */ /* 0x040fe200078e0022 */
[----:B------:R2:W-:Y:S03]  /*4fc0*/  STG.E desc[UR12][R54.64], R47 ;  /* 0x0000002f36007986 */ /* 0x0005e6000c10190c */
[C---:B------:R-:W-:Y:S01]  /*4fd0*/  IMAD.WIDE.U32 R48, R14.reuse, 0x4, R32 ;  /* 0x000000040e307825 */ /* 0x040fe200078e0020 */
[----:B------:R2:W-:Y:S03]  /*4fe0*/  STG.E desc[UR12][R52.64], R41 ;  /* 0x0000002934007986 */ /* 0x0005e6000c10190c */
[----:B------:R-:W-:Y:S01]  /*4ff0*/  IMAD.WIDE.U32 R42, R14, 0x4, R30 ;  /* 0x000000040e2a7825 */ /* 0x000fe200078e001e */
[----:B------:R2:W-:Y:S04]  /*5000*/  STG.E desc[UR12][R48.64], R47 ;  /* 0x0000002f30007986 */ /* 0x0005e8000c10190c */
[----:B------:R2:W-:Y:S02]  /*5010*/  STG.E desc[UR12][R42.64], R51 ;  /* 0x000000332a007986 */ /* 0x0005e4000c10190c */
.L_x_206:
[----:B------:R-:W-:Y:S05]  /*5020*/  BSYNC.RECONVERGENT B1 ;  /* 0x0000000000017941 */ /* 0x000fea0003800200 */
.L_x_203:
[----:B--2---:R-:W2:Y:S01]  /*5030*/  LDC R41, c[0x0][0x398] ;  /* 0x0000e600ff297b82 */ /* 0x004ea20000000800 */
[C---:B------:R-:W-:Y:S01]  /*5040*/  VIADD R8, R14.reuse, 0x1 ;  /* 0x000000010e087836 */ /* 0x040fe20000000000 */
[----:B------:R-:W-:-:S03]  /*5050*/  SEL R11, R14, R11, !P1 ;  /* 0x0000000b0e0b7207 */ /* 0x000fc60004800000 */
[----:B------:R-:W-:Y:S01]  /*5060*/  IMAD.MOV.U32 R14, RZ, RZ, R8 ;  /* 0x000000ffff0e7224 */ /* 0x000fe200078e0008 */
[----:B--2---:R-:W-:-:S13]  /*5070*/  ISETP.NE.AND P0, PT, R8, R41, PT ;  /* 0x000000290800720c */ /* 0x004fda0003f05270 */
[----:B------:R-:W-:Y:S05]  /*5080*/  @P0 BRA `(.L_x_207) ;  /* 0xffffffc400280947 */ /* 0x000fea000383ffff */
[----:B------:R-:W-:-:S05]  /*5090*/  VIADD R0, R3, UR5 ;  /* 0x0000000503007c36 */ /* 0x000fca0008000000 */
[----:B------:R-:W-:-:S13]  /*50a0*/  ISETP.GT.AND P0, PT, R0, RZ, PT ;  /* 0x000000ff0000720c */ /* 0x000fda0003f04270 */
[----:B------:R-:W-:Y:S05]  /*50b0*/  @!P0 BRA `(.L_x_208) ;  /* 0x0000000c004c8947 */ /* 0x000fea0003800000 */
[----:B------:R-:W-:Y:S01]  /*50c0*/  VIMNMX R0, PT, PT, R0, R41, PT ;  /* 0x0000002900007248 */ /* 0x000fe20003fe0100 */
[----:B------:R-:W-:Y:S01]  /*50d0*/  BSSY.RECONVERGENT B1, `(.L_x_209) ;  /* 0x0000030000017945 */ /* 0x000fe20003800200 */
[----:B------:R-:W-:Y:S02]  /*50e0*/  IMAD.MOV.U32 R15, RZ, RZ, RZ ;  /* 0x000000ffff0f7224 */ /* 0x000fe400078e00ff */
[C---:B------:R-:W-:Y:S02]  /*50f0*/  ISETP.GE.AND P0, PT, R0.reuse, 0x8, PT ;  /* 0x000000080000780c */ /* 0x040fe40003f06270 */
[----:B------:R-:W-:-:S04]  /*5100*/  VIMNMX R14, PT, PT, R0, 0x1, !PT ;  /* 0x00000001000e7848 */ /* 0x000fc80007fe0100 */
[----:B------:R-:W-:-:S04]  /*5110*/  LOP3.LUT R16, R14, 0x7, RZ, 0xc0, !PT ;  /* 0x000000070e107812 */ /* 0x000fc800078ec0ff */
[----:B------:R-:W-:-:S03]  /*5120*/  ISETP.NE.AND P1, PT, R16, RZ, PT ;  /* 0x000000ff1000720c */ /* 0x000fc60003f25270 */
[----:B------:R-:W-:Y:S10]  /*5130*/  @!P0 BRA `(.L_x_210) ;  /* 0x0000000000a48947 */ /* 0x000ff40003800000 */
[----:B------:R-:W-:Y:S01]  /*5140*/  LOP3.LUT R15, R14, 0x7ffffff8, RZ, 0xc0, !PT ;  /* 0x7ffffff80e0f7812 */ /* 0x000fe200078ec0ff */
[----:B------:R-:W-:-:S07]  /*5150*/  IMAD.MOV.U32 R17, RZ, RZ, RZ ;  /* 0x000000ffff117224 */ /* 0x000fce00078e00ff */
.L_x_211:
[----:B--2---:R-:W-:-:S04]  /*5160*/  IMAD.WIDE.U32 R2, R17, 0x4, R30 ;  /* 0x0000000411027825 */ /* 0x004fc800078e001e */
[C---:B------:R-:W-:Y:S01]  /*5170*/  IMAD.WIDE.U32 R8, R17.reuse, 0x4, R32 ;  /* 0x0000000411087825 */ /* 0x040fe200078e0020 */
[----:B------:R2:W-:Y:S03]  /*5180*/  STG.E desc[UR12][R2.64], R47 ;  /* 0x0000002f02007986 */ /* 0x0005e6000c10190c */
[C---:B------:R-:W-:Y:S01]  /*5190*/  IMAD.WIDE.U32 R10, R17.reuse, 0x4, R34 ;  /* 0x00000004110a7825 */ /* 0x040fe200078e0022 */
[----:B------:R2:W-:Y:S03]  /*51a0*/  STG.E desc[UR12][R8.64], R47 ;  /* 0x0000002f08007986 */ /* 0x0005e6000c10190c */
[C---:B------:R-:W-:Y:S01]  /*51b0*/  IMAD.WIDE.U32 R12, R17.reuse, 0x4, R62 ;  /* 0x00000004110c7825 */ /* 0x040fe200078e003e */
[----:B------:R2:W-:Y:S03]  /*51c0*/  STG.E desc[UR12][R10.64], R47 ;  /* 0x0000002f0a007986 */ /* 0x0005e6000c10190c */
[----:B------:R-:W-:Y:S01]  /*51d0*/  VIADD R17, R17, 0x8 ;  /* 0x0000000811117836 */ /* 0x000fe20000000000 */
[----:B------:R2:W-:Y:S04]  /*51e0*/  STG.E desc[UR12][R12.64], R47 ;  /* 0x0000002f0c007986 */ /* 0x0005e8000c10190c */
[----:B------:R2:W-:Y:S01]  /*51f0*/  STG.E desc[UR12][R2.64+0x4], R47 ;  /* 0x0000042f02007986 */ /* 0x0005e2000c10190c */
[----:B------:R-:W-:-:S03]  /*5200*/  ISETP.NE.AND P0, PT, R17, R15, PT ;  /* 0x0000000f1100720c */ /* 0x000fc60003f05270 */
        /* <DEDUP_REMOVED lines=28> */
.L_x_210:
[----:B------:R-:W-:Y:S05]  /*53d0*/  BSYNC.RECONVERGENT B1 ;  /* 0x0000000000017941 */ /* 0x000fea0003800200 */
.L_x_209:
[----:B------:R-:W-:Y:S05]  /*53e0*/  @!P1 BRA `(.L_x_208) ;  /* 0x0000000800809947 */ /* 0x000fea0003800000 */
[----:B------:R-:W-:Y:S01]  /*53f0*/  ISETP.GE.U32.AND P0, PT, R16, 0x4, PT ;  /* 0x000000041000780c */ /* 0x000fe20003f06070 */
[----:B------:R-:W-:Y:S01]  /*5400*/  BSSY.RECONVERGENT B1, `(.L_x_212) ;  /* 0x0000019000017945 */ /* 0x000fe20003800200 */
[----:B------:R-:W-:-:S04]  /*5410*/  LOP3.LUT R17, R14, 0x3, RZ, 0xc0, !PT ;  /* 0x000000030e117812 */ /* 0x000fc800078ec0ff */
[----:B------:R-:W-:-:S07]  /*5420*/  ISETP.NE.AND P1, PT, R17, RZ, PT ;  /* 0x000000ff1100720c */ /* 0x000fce0003f25270 */
[----:B------:R-:W-:Y:S06]  /*5430*/  @!P0 BRA `(.L_x_213) ;  /* 0x0000000000548947 */ /* 0x000fec0003800000 */
        /* <DEDUP_REMOVED lines=21> */
.L_x_213:
[----:B------:R-:W-:Y:S05]  /*5590*/  BSYNC.RECONVERGENT B1 ;  /* 0x0000000000017941 */ /* 0x000fea0003800200 */
.L_x_212:
[----:B------:R-:W-:Y:S05]  /*55a0*/  @!P1 BRA `(.L_x_208) ;  /* 0x0000000800109947 */ /* 0x000fea0003800000 */
[----:B------:R-:W-:Y:S01]  /*55b0*/  ISETP.NE.AND P0, PT, R17, 0x1, PT ;  /* 0x000000011100780c */ /* 0x000fe20003f05270 */
[----:B------:R-:W-:Y:S01]  /*55c0*/  BSSY.RECONVERGENT B1, `(.L_x_214) ;  /* 0x0000011000017945 */ /* 0x000fe20003800200 */
[----:B------:R-:W-:-:S04]  /*55d0*/  LOP3.LUT R0, R14, 0x1, RZ, 0xc0, !PT ;  /* 0x000000010e007812 */ /* 0x000fc800078ec0ff */
[----:B------:R-:W-:-:S07]  /*55e0*/  ISETP.NE.U32.AND P1, PT, R0, 0x1, PT ;  /* 0x000000010000780c */ /* 0x000fce0003f25070 */
[----:B------:R-:W-:Y:S06]  /*55f0*/  @!P0 BRA `(.L_x_215) ;  /* 0x0000000000348947 */ /* 0x000fec0003800000 */
[----:B--23--:R-:W-:-:S04]  /*5600*/  IMAD.WIDE.U32 R2, R15, 0x4, R30 ;  /* 0x000000040f027825 */ /* 0x00cfc800078e001e */
        /* <DEDUP_REMOVED lines=11> */
[----:B------:R4:W-:Y:S02]  /*56c0*/  STG.E desc[UR12][R12.64+0x4], R47 ;  /* 0x0000042f0c007986 */ /* 0x0009e4000c10190c */
.L_x_215:
[----:B------:R-:W-:Y:S05]  /*56d0*/  BSYNC.RECONVERGENT B1 ;  /* 0x0000000000017941 */ /* 0x000fea0003800200 */
.L_x_214:
[----:B------:R-:W-:Y:S05]  /*56e0*/  @P1 BRA `(.L_x_208) ;  /* 0x0000000400c01947 */ /* 0x000fea0003800000 */
        /* <DEDUP_REMOVED lines=9> */
.L_x_104:
[----:B------:R-:W-:Y:S01]  /*5780*/  ISETP.GE.U32.AND P0, PT, R14, 0x8, PT ;  /* 0x000000080e00780c */ /* 0x000fe20003f06070 */
[----:B------:R-:W-:-:S12]  /*5790*/  IMAD.MOV.U32 R15, RZ, RZ, RZ ;  /* 0x000000ffff0f7224 */ /* 0x000fd800078e00ff */
[----:B------:R-:W-:Y:S05]  /*57a0*/  @!P0 BRA `(.L_x_216) ;  /* 0x0000000000ac8947 */ /* 0x000fea0003800000 */
[----:B------:R-:W-:Y:S01]  /*57b0*/  IMAD.MOV.U32 R15, RZ, RZ, RZ ;  /* 0x000000ffff0f7224 */ /* 0x000fe200078e00ff */
[----:B------:R-:W-:-:S07]  /*57c0*/  LOP3.LUT R0, R14, 0x7ffffff8, RZ, 0xc0, !PT ;  /* 0x7ffffff80e007812 */ /* 0x000fce00078ec0ff */
.L_x_217:
[----:B0-----:R-:W-:Y:S02]  /*57d0*/  IMAD.MOV.U32 R17, RZ, RZ, 0x7fffffff ;  /* 0x7fffffffff117424 */ /* 0x001fe400078e00ff */
[----:B------:R-:W-:-:S04]  /*57e0*/  IMAD.WIDE.U32 R2, R15, 0x4, R30 ;  /* 0x000000040f027825 */ /* 0x000fc800078e001e */
        /* <DEDUP_REMOVED lines=39> */
.L_x_216:
[----:B------:R-:W-:-:S13]  /*5a60*/  LOP3.LUT P0, R0, R14, 0x7, RZ, 0xc0, !PT ;  /* 0x000000070e007812 */ /* 0x000fda000780c0ff */
[----:B------:R-:W-:Y:S05]  /*5a70*/  @!P0 BRA `(.L_x_208) ;  /* 0x0000000000dc8947 */ /* 0x000fea0003800000 */
[----:B------:R-:W-:Y:S01]  /*5a80*/  VIADD R0, R0, 0xffffffff ;  /* 0xffffffff00007836 */ /* 0x000fe20000000000 */
[----:B------:R-:W-:-:S04]  /*5a90*/  LOP3.LUT P1, R16, R14, 0x3, RZ, 0xc0, !PT ;  /* 0x000000030e107812 */ /* 0x000fc8000782c0ff */
[----:B------:R-:W-:-:S13]  /*5aa0*/  ISETP.GE.U32.AND P0, PT, R0, 0x3, PT ;  /* 0x000000030000780c */ /* 0x000fda0003f06070 */
[----:B------:R-:W-:Y:S05]  /*5ab0*/  @!P0 BRA `(.L_x_218) ;  /* 0x0000000000588947 */ /* 0x000fea0003800000 */
        /* <DEDUP_REMOVED lines=22> */
.L_x_218:
[----:B------:R-:W-:Y:S05]  /*5c20*/  @!P1 BRA `(.L_x_208) ;  /* 0x0000000000709947 */ /* 0x000fea0003800000 */
[----:B------:R-:W-:Y:S02]  /*5c30*/  ISETP.NE.AND P0, PT, R16, 0x1, PT ;  /* 0x000000011000780c */ /* 0x000fe40003f05270 */
[----:B------:R-:W-:-:S04]  /*5c40*/  LOP3.LUT R0, R14, 0x1, RZ, 0xc0, !PT ;  /* 0x000000010e007812 */ /* 0x000fc800078ec0ff */
[----:B------:R-:W-:-:S07]  /*5c50*/  ISETP.NE.U32.AND P1, PT, R0, 0x1, PT ;  /* 0x000000010000780c */ /* 0x000fce0003f25070 */
[----:B------:R-:W-:Y:S06]  /*5c60*/  @!P0 BRA `(.L_x_219) ;  /* 0x0000000000388947 */ /* 0x000fec0003800000 */
[----:B01----:R-:W-:Y:S02]  /*5c70*/  IMAD.MOV.U32 R17, RZ, RZ, 0x7fffffff ;  /* 0x7fffffffff117424 */ /* 0x003fe400078e00ff */
        /* <DEDUP_REMOVED lines=13> */
.L_x_219:
[----:B------:R-:W-:Y:S05]  /*5d50*/  @P1 BRA `(.L_x_208) ;  /* 0x0000000000241947 */ /* 0x000fea0003800000 */
[----:B------:R-:W-:-:S04]  /*5d60*/  IMAD.WIDE.U32 R30, R15, 0x4, R30 ;  /* 0x000000040f1e7825 */ /* 0x000fc800078e001e */
[----:B012---:R-:W-:Y:S02]  /*5d70*/  IMAD.MOV.U32 R3, RZ, RZ, 0x7fffffff ;  /* 0x7fffffffff037424 */ /* 0x007fe400078e00ff */
[----:B------:R-:W-:-:S03]  /*5d80*/  IMAD.WIDE.U32 R32, R15, 0x4, R32 ;  /* 0x000000040f207825 */ /* 0x000fc600078e0020 */
[----:B------:R0:W-:Y:S01]  /*5d90*/  STG.E desc[UR12][R30.64], R3 ;  /* 0x000000031e007986 */ /* 0x0001e2000c10190c */
[----:B------:R-:W-:-:S03]  /*5da0*/  IMAD.WIDE.U32 R34, R15, 0x4, R34 ;  /* 0x000000040f227825 */ /* 0x000fc600078e0022 */
[----:B------:R0:W-:Y:S01]  /*5db0*/  STG.E desc[UR12][R32.64], R3 ;  /* 0x0000000320007986 */ /* 0x0001e2000c10190c */
[----:B------:R-:W-:-:S03]  /*5dc0*/  IMAD.WIDE.U32 R62, R15, 0x4, R62 ;  /* 0x000000040f3e7825 */ /* 0x000fc600078e003e */
[----:B------:R0:W-:Y:S04]  /*5dd0*/  STG.E desc[UR12][R34.64], R3 ;  /* 0x0000000322007986 */ /* 0x0001e8000c10190c */
[----:B------:R0:W-:Y:S02]  /*5de0*/  STG.E desc[UR12][R62.64], R3 ;  /* 0x000000033e007986 */ /* 0x0001e4000c10190c */
.L_x_208:
[----:B------:R-:W-:Y:S05]  /*5df0*/  BSYNC.RECONVERGENT B0 ;  /* 0x0000000000007941 */ /* 0x000fea0003800200 */
.L_x_103:
[----:B------:R-:W5:Y:S01]  /*5e00*/  LDCU UR7, c[0x0][0x3b8] ;  /* 0x00007700ff0777ac */ /* 0x000f620008000800 */
[----:B------:R-:W-:-:S05]  /*5e10*/  VIADD R7, R7, UR4 ;  /* 0x0000000407077c36 */ /* 0x000fca0008000000 */
[----:B-----5:R-:W-:-:S13]  /*5e20*/  ISETP.GE.AND P0, PT, R7, UR7, PT ;  /* 0x0000000707007c0c */ /* 0x020fda000bf06270 */
[----:B------:R-:W-:Y:S05]  /*5e30*/  @!P0 BRA `(.L_x_220) ;  /* 0xffffffb000f08947 */ /* 0x000fea000383ffff */
[----:B------:R-:W-:Y:S05]  /*5e40*/  EXIT ;  /* 0x000000000000794d */ /* 0x000fea0003800000 */
        .weak           $__internal_1_$__cuda_sm3x_div_rn_noftz_f32_slowpath
        .type           $__internal_1_$__cuda_sm3x_div_rn_noftz_f32_slowpath,@function
        .size           $__internal_1_$__cuda_sm3x_div_rn_noftz_f32_slowpath,(.L_x_516 - $__internal_1_$__cuda_sm3x_div_rn_noftz_f32_slowpath)
$__internal_1_$__cuda_sm3x_div_rn_noftz_f32_slowpath:
[----:B------:R-:W-:Y:S01]  /*5e50*/  SHF.R.U32.HI R53, RZ, 0x17, R59 ;  /* 0x00000017ff357819 */ /* 0x000fe2000001163b */
[----:B------:R-:W-:Y:S01]  /*5e60*/  BSSY.RECONVERGENT B1, `(.L_x_221) ;  /* 0x0000062000017945 */ /* 0x000fe20003800200 */
[----:B------:R-:W-:Y:S02]  /*5e70*/  SHF.R.U32.HI R58, RZ, 0x17, R61 ;  /* 0x00000017ff3a7819 */ /* 0x000fe4000001163d */
[----:B------:R-:W-:Y:S02]  /*5e80*/  LOP3.LUT R53, R53, 0xff, RZ, 0xc0, !PT ;  /* 0x000000ff35357812 */ /* 0x000fe400078ec0ff */
[----:B------:R-:W-:-:S03]  /*5e90*/  LOP3.LUT R58, R58, 0xff, RZ, 0xc0, !PT ;  /* 0x000000ff3a3a7812 */ /* 0x000fc600078ec0ff */
[----:B------:R-:W-:Y:S02]  /*5ea0*/  VIADD R0, R53, 0xffffffff ;  /* 0xffffffff35007836 */ /* 0x000fe40000000000 */
[----:B------:R-:W-:-:S03]  /*5eb0*/  VIADD R57, R58, 0xffffffff ;  /* 0xffffffff3a397836 */ /* 0x000fc60000000000 */
[----:B------:R-:W-:-:S04]  /*5ec0*/  ISETP.GT.U32.AND P0, PT, R0, 0xfd, PT ;  /* 0x000000fd0000780c */ /* 0x000fc80003f04070 */
[----:B------:R-:W-:-:S13]  /*5ed0*/  ISETP.GT.U32.OR P0, PT, R57, 0xfd, P0 ;  /* 0x000000fd3900780c */ /* 0x000fda0000704470 */
[----:B------:R-:W-:Y:S01]  /*5ee0*/  @!P0 IMAD.MOV.U32 R55, RZ, RZ, RZ ;  /* 0x000000ffff378224 */ /* 0x000fe200078e00ff */
[----:B------:R-:W-:Y:S06]  /*5ef0*/  @!P0 BRA `(.L_x_222) ;  /* 0x00000000005c8947 */ /* 0x000fec0003800000 */
[----:B------:R-:W-:Y:S02]  /*5f00*/  FSETP.GTU.FTZ.AND P0, PT, |R61|, +INF , PT ;  /* 0x7f8000003d00780b */ /* 0x000fe40003f1c200 */
[----:B------:R-:W-:-:S04]  /*5f10*/  FSETP.GTU.FTZ.AND P2, PT, |R59|, +INF , PT ;  /* 0x7f8000003b00780b */ /* 0x000fc80003f5c200 */
[----:B------:R-:W-:-:S13]  /*5f20*/  PLOP3.LUT P0, PT, P0, P2, PT, 0xf8, 0x8f ;  /* 0x00000000008f781c */ /* 0x000fda0000705f70 */
[----:B------:R-:W-:Y:S05]  /*5f30*/  @P0 BRA `(.L_x_223) ;  /* 0x00000004004c0947 */ /* 0x000fea0003800000 */
[----:B------:R-:W-:-:S13]  /*5f40*/  LOP3.LUT P0, RZ, R59, 0x7fffffff, R61, 0xc8, !PT ;  /* 0x7fffffff3bff7812 */ /* 0x000fda000780c83d */
[----:B------:R-:W-:Y:S05]  /*5f50*/  @!P0 BRA `(.L_x_224) ;  /* 0x00000004003c8947 */ /* 0x000fea0003800000 */
[----:B------:R-:W-:Y:S02]  /*5f60*/  FSETP.NEU.FTZ.AND P2, PT, |R61|, +INF , PT ;  /* 0x7f8000003d00780b */ /* 0x000fe40003f5d200 */
[----:B------:R-:W-:Y:S02]  /*5f70*/  FSETP.NEU.FTZ.AND P3, PT, |R59|, +INF , PT ;  /* 0x7f8000003b00780b */ /* 0x000fe40003f7d200 */
[----:B------:R-:W-:-:S11]  /*5f80*/  FSETP.NEU.FTZ.AND P0, PT, |R61|, +INF , PT ;  /* 0x7f8000003d00780b */ /* 0x000fd60003f1d200 */
[----:B------:R-:W-:Y:S05]  /*5f90*/  @!P3 BRA !P2, `(.L_x_224) ;  /* 0x00000004002cb947 */ /* 0x000fea0005000000 */
[----:B------:R-:W-:-:S04]  /*5fa0*/  LOP3.LUT P2, RZ, R61, 0x7fffffff, RZ, 0xc0, !PT ;  /* 0x7fffffff3dff7812 */ /* 0x000fc8000784c0ff */
[----:B------:R-:W-:-:S13]  /*5fb0*/  PLOP3.LUT P2, PT, P3, P2, PT, 0x2f, 0xf2 ;  /* 0x0000000000f2781c */ /* 0x000fda0001f44577 */
[----:B------:R-:W-:Y:S05]  /*5fc0*/  @P2 BRA `(.L_x_225) ;  /* 0x0000000400182947 */ /* 0x000fea0003800000 */
[----:B------:R-:W-:-:S04]  /*5fd0*/  LOP3.LUT P2, RZ, R59, 0x7fffffff, RZ, 0xc0, !PT ;  /* 0x7fffffff3bff7812 */ /* 0x000fc8000784c0ff */
[----:B------:R-:W-:-:S13]  /*5fe0*/  PLOP3.LUT P0, PT, P0, P2, PT, 0x2f, 0xf2 ;  /* 0x0000000000f2781c */ /* 0x000fda0000704577 */
[----:B------:R-:W-:Y:S05]  /*5ff0*/  @P0 BRA `(.L_x_226) ;  /* 0x0000000400000947 */ /* 0x000fea0003800000 */
[----:B------:R-:W-:Y:S02]  /*6000*/  ISETP.GE.AND P0, PT, R57, RZ, PT ;  /* 0x000000ff3900720c */ /* 0x000fe40003f06270 */
[----:B------:R-:W-:-:S11]  /*6010*/  ISETP.GE.AND P2, PT, R0, RZ, PT ;  /* 0x000000ff0000720c */ /* 0x000fd60003f46270 */
[----:B------:R-:W-:Y:S02]  /*6020*/  @P0 IMAD.MOV.U32 R55, RZ, RZ, RZ ;  /* 0x000000ffff370224 */ /* 0x000fe400078e00ff */
[----:B------:R-:W-:Y:S01]  /*6030*/  @!P0 FFMA R61, R61, 1.84467440737095516160e+19, RZ ;  /* 0x5f8000003d3d8823 */ /* 0x000fe200000000ff */
[----:B------:R-:W-:Y:S02]  /*6040*/  @!P0 IMAD.MOV.U32 R55, RZ, RZ, -0x40 ;  /* 0xffffffc0ff378424 */ /* 0x000fe400078e00ff */
[----:B------:R-:W-:Y:S02]  /*6050*/  @!P2 FFMA R59, R59, 1.84467440737095516160e+19, RZ ;  /* 0x5f8000003b3ba823 */ /* 0x000fe400000000ff */
[----:B------:R-:W-:-:S07]  /*6060*/  @!P2 VIADD R55, R55, 0x40 ;  /* 0x000000403737a836 */ /* 0x000fce0000000000 */
.L_x_222:
[----:B------:R-:W-:Y:S01]  /*6070*/  LEA R64, R53, 0xc0800000, 0x17 ;  /* 0xc080000035407811 */ /* 0x000fe200078eb8ff */
[----:B------:R-:W-:Y:S01]  /*6080*/  VIADD R58, R58, 0xffffff81 ;  /* 0xffffff813a3a7836 */ /* 0x000fe20000000000 */
[----:B------:R-:W-:Y:S03]  /*6090*/  BSSY.RECONVERGENT B2, `(.L_x_227) ;  /* 0x0000035000027945 */ /* 0x000fe60003800200 */
[----:B------:R-:W-:-:S04]  /*60a0*/  IMAD.IADD R64, R59, 0x1, -R64 ;  /* 0x000000013b407824 */ /* 0x000fc800078e0a40 */
[----:B------:R-:W0:Y:S01]  /*60b0*/  MUFU.RCP R0, R64 ;  /* 0x0000004000007308 */ /* 0x000e220000001000 */
[----:B------:R-:W-:-:S04]  /*60c0*/  FADD.FTZ R59, -R64, -RZ ;  /* 0x800000ff403b7221 */ /* 0x000fc80000010100 */
[----:B0-----:R-:W-:-:S04]  /*60d0*/  FFMA R57, R0, R59, 1 ;  /* 0x3f80000000397423 */ /* 0x001fc8000000003b */
[----:B------:R-:W-:Y:S01]  /*60e0*/  FFMA R57, R0, R57, R0 ;  /* 0x0000003900397223 */ /* 0x000fe20000000000 */
[C---:B------:R-:W-:Y:S01]  /*60f0*/  IMAD R0, R58.reuse, -0x800000, R61 ;  /* 0xff8000003a007824 */ /* 0x040fe200078e023d */
[----:B------:R-:W-:-:S03]  /*6100*/  IADD3 R58, PT, PT, R58, 0x7f, -R53 ;  /* 0x0000007f3a3a7810 */ /* 0x000fc60007ffe835 */
[----:B------:R-:W-:Y:S02]  /*6110*/  FFMA R60, R0, R57, RZ ;  /* 0x00000039003c7223 */ /* 0x000fe400000000ff */
[----:B------:R-:W-:Y:S02]  /*6120*/  IMAD.IADD R55, R58, 0x1, R55 ;  /* 0x000000013a377824 */ /* 0x000fe400078e0237 */
[----:B------:R-:W-:-:S04]  /*6130*/  FFMA R61, R59, R60, R0 ;  /* 0x0000003c3b3d7223 */ /* 0x000fc80000000000 */
[----:B------:R-:W-:-:S04]  /*6140*/  FFMA R60, R57, R61, R60 ;  /* 0x0000003d393c7223 */ /* 0x000fc8000000003c */
[----:B------:R-:W-:-:S04]  /*6150*/  FFMA R59, R59, R60, R0 ;  /* 0x0000003c3b3b7223 */ /* 0x000fc80000000000 */
[----:B------:R-:W-:-:S05]  /*6160*/  FFMA R0, R57, R59, R60 ;  /* 0x0000003b39007223 */ /* 0x000fca000000003c */
[----:B------:R-:W-:-:S04]  /*6170*/  SHF.R.U32.HI R58, RZ, 0x17, R0 ;  /* 0x00000017ff3a7819 */ /* 0x000fc80000011600 */
[----:B------:R-:W-:-:S05]  /*6180*/  LOP3.LUT R58, R58, 0xff, RZ, 0xc0, !PT ;  /* 0x000000ff3a3a7812 */ /* 0x000fca00078ec0ff */
[----:B------:R-:W-:-:S04]  /*6190*/  IMAD.IADD R53, R58, 0x1, R55 ;  /* 0x000000013a357824 */ /* 0x000fc800078e0237 */
[----:B------:R-:W-:-:S05]  /*61a0*/  VIADD R58, R53, 0xffffffff ;  /* 0xffffffff353a7836 */ /* 0x000fca0000000000 */
[----:B------:R-:W-:-:S13]  /*61b0*/  ISETP.GE.U32.AND P0, PT, R58, 0xfe, PT ;  /* 0x000000fe3a00780c */ /* 0x000fda0003f06070 */
[----:B------:R-:W-:Y:S05]  /*61c0*/  @!P0 BRA `(.L_x_228) ;  /* 0x0000000000808947 */ /* 0x000fea0003800000 */
[----:B------:R-:W-:-:S13]  /*61d0*/  ISETP.GT.AND P0, PT, R53, 0xfe, PT ;  /* 0x000000fe3500780c */ /* 0x000fda0003f04270 */
[----:B------:R-:W-:Y:S05]  /*61e0*/  @P0 BRA `(.L_x_229) ;  /* 0x00000000006c0947 */ /* 0x000fea0003800000 */
[----:B------:R-:W-:-:S13]  /*61f0*/  ISETP.GE.AND P0, PT, R53, 0x1, PT ;  /* 0x000000013500780c */ /* 0x000fda0003f06270 */
[----:B------:R-:W-:Y:S05]  /*6200*/  @P0 BRA `(.L_x_230) ;  /* 0x0000000000740947 */ /* 0x000fea0003800000 */
[----:B------:R-:W-:Y:S02]  /*6210*/  ISETP.GE.AND P0, PT, R53, -0x18, PT ;  /* 0xffffffe83500780c */ /* 0x000fe40003f06270 */
[----:B------:R-:W-:-:S11]  /*6220*/  LOP3.LUT R0, R0, 0x80000000, RZ, 0xc0, !PT ;  /* 0x8000000000007812 */ /* 0x000fd600078ec0ff */
[----:B------:R-:W-:Y:S05]  /*6230*/  @!P0 BRA `(.L_x_230) ;  /* 0x0000000000688947 */ /* 0x000fea0003800000 */
[CCC-:B------:R-:W-:Y:S01]  /*6240*/  FFMA.RZ R55, R57.reuse, R59.reuse, R60.reuse ;  /* 0x0000003b39377223 */ /* 0x1c0fe2000000c03c */
[CCC-:B------:R-:W-:Y:S01]  /*6250*/  FFMA.RP R58, R57.reuse, R59.reuse, R60.reuse ;  /* 0x0000003b393a7223 */ /* 0x1c0fe2000000803c */
[----:B------:R-:W-:Y:S01]  /*6260*/  FFMA.RM R57, R57, R59, R60 ;  /* 0x0000003b39397223 */ /* 0x000fe2000000403c */
[----:B------:R-:W-:Y:S02]  /*6270*/  ISETP.NE.AND P3, PT, R53, RZ, PT ;  /* 0x000000ff3500720c */ /* 0x000fe40003f65270 */
[----:B------:R-:W-:Y:S02]  /*6280*/  LOP3.LUT R55, R55, 0x7fffff, RZ, 0xc0, !PT ;  /* 0x007fffff37377812 */ /* 0x000fe400078ec0ff */
[----:B------:R-:W-:Y:S01]  /*6290*/  FSETP.NEU.FTZ.AND P0, PT, R58, R57, PT ;  /* 0x000000393a00720b */ /* 0x000fe20003f1d000 */
[----:B------:R-:W-:Y:S01]  /*62a0*/  VIADD R57, R53, 0x20 ;  /* 0x0000002035397836 */ /* 0x000fe20000000000 */
[----:B------:R-:W-:Y:S02]  /*62b0*/  LOP3.LUT R58, R55, 0x800000, RZ, 0xfc, !PT ;  /* 0x00800000373a7812 */ /* 0x000fe400078efcff */
[----:B------:R-:W-:Y:S01]  /*62c0*/  ISETP.NE.AND P2, PT, R53, RZ, PT ;  /* 0x000000ff3500720c */ /* 0x000fe20003f45270 */
[----:B------:R-:W-:Y:S01]  /*62d0*/  IMAD.MOV R53, RZ, RZ, -R53 ;  /* 0x000000ffff357224 */ /* 0x000fe200078e0a35 */
[----:B------:R-:W-:-:S04]  /*62e0*/  SHF.L.U32 R57, R58, R57, RZ ;  /* 0x000000393a397219 */ /* 0x000fc800000006ff */
[----:B------:R-:W-:Y:S02]  /*62f0*/  SEL R53, R53, RZ, P3 ;  /* 0x000000ff35357207 */ /* 0x000fe40001800000 */
[----:B------:R-:W-:Y:S02]  /*6300*/  ISETP.NE.AND P2, PT, R57, RZ, P2 ;  /* 0x000000ff3900720c */ /* 0x000fe40001745270 */
[----:B------:R-:W-:Y:S02]  /*6310*/  SHF.R.U32.HI R58, RZ, R53, R58 ;  /* 0x00000035ff3a7219 */ /* 0x000fe4000001163a */
[----:B------:R-:W-:Y:S02]  /*6320*/  PLOP3.LUT P0, PT, P0, P2, PT, 0xf8, 0x8f ;  /* 0x00000000008f781c */ /* 0x000fe40000705f70 */
[----:B------:R-:W-:Y:S02]  /*6330*/  SHF.R.U32.HI R55, RZ, 0x1, R58 ;  /* 0x00000001ff377819 */ /* 0x000fe4000001163a */
[----:B------:R-:W-:-:S04]  /*6340*/  SEL R60, RZ, 0x1, !P0 ;  /* 0x00000001ff3c7807 */ /* 0x000fc80004000000 */
[----:B------:R-:W-:-:S04]  /*6350*/  LOP3.LUT R53, R60, 0x1, R55, 0xf8, !PT ;  /* 0x000000013c357812 */ /* 0x000fc800078ef837 */
[----:B------:R-:W-:-:S05]  /*6360*/  LOP3.LUT R58, R53, R58, RZ, 0xc0, !PT ;  /* 0x0000003a353a7212 */ /* 0x000fca00078ec0ff */
[----:B------:R-:W-:-:S05]  /*6370*/  IMAD.IADD R55, R55, 0x1, R58 ;  /* 0x0000000137377824 */ /* 0x000fca00078e023a */
[----:B------:R-:W-:Y:S01]  /*6380*/  LOP3.LUT R0, R55, R0, RZ, 0xfc, !PT ;  /* 0x0000000037007212 */ /* 0x000fe200078efcff */
[----:B------:R-:W-:Y:S06]  /*6390*/  BRA `(.L_x_230) ;  /* 0x0000000000107947 */ /* 0x000fec0003800000 */
.L_x_229:
[----:B------:R-:W-:-:S04]  /*63a0*/  LOP3.LUT R0, R0, 0x80000000, RZ, 0xc0, !PT ;  /* 0x8000000000007812 */ /* 0x000fc800078ec0ff */
[----:B------:R-:W-:Y:S01]  /*63b0*/  LOP3.LUT R0, R0, 0x7f800000, RZ, 0xfc, !PT ;  /* 0x7f80000000007812 */ /* 0x000fe200078efcff */
[----:B------:R-:W-:Y:S06]  /*63c0*/  BRA `(.L_x_230) ;  /* 0x0000000000047947 */ /* 0x000fec0003800000 */
.L_x_228:
[----:B------:R-:W-:-:S07]  /*63d0*/  IMAD R0, R55, 0x800000, R0 ;  /* 0x0080000037007824 */ /* 0x000fce00078e0200 */
.L_x_230:
[----:B------:R-:W-:Y:S05]  /*63e0*/  BSYNC.RECONVERGENT B2 ;  /* 0x0000000000027941 */ /* 0x000fea0003800200 */
.L_x_227:
[----:B------:R-:W-:Y:S05]  /*63f0*/  BRA `(.L_x_231) ;  /* 0x0000000000207947 */ /* 0x000fea0003800000 */
.L_x_226:
[----:B------:R-:W-:-:S04]  /*6400*/  LOP3.LUT R0, R59, 0x80000000, R61, 0x48, !PT ;  /* 0x800000003b007812 */ /* 0x000fc800078e483d */
[----:B------:R-:W-:Y:S01]  /*6410*/  LOP3.LUT R0, R0, 0x7f800000, RZ, 0xfc, !PT ;  /* 0x7f80000000007812 */ /* 0x000fe200078efcff */
[----:B------:R-:W-:Y:S06]  /*6420*/  BRA `(.L_x_231) ;  /* 0x0000000000147947 */ /* 0x000fec0003800000 */
.L_x_225:
[----:B------:R-:W-:Y:S01]  /*6430*/  LOP3.LUT R0, R59, 0x80000000, R61, 0x48, !PT ;  /* 0x800000003b007812 */ /* 0x000fe200078e483d */
[----:B------:R-:W-:Y:S06]  /*6440*/  BRA `(.L_x_231) ;  /* 0x00000000000c7947 */ /* 0x000fec0003800000 */
.L_x_224:
[----:B------:R-:W0:Y:S01]  /*6450*/  MUFU.RSQ R0, -QNAN ;  /* 0xffc0000000007908 */ /* 0x000e220000001400 */
[----:B------:R-:W-:Y:S05]  /*6460*/  BRA `(.L_x_231) ;  /* 0x0000000000047947 */ /* 0x000fea0003800000 */
.L_x_223:
[----:B------:R-:W-:-:S07]  /*6470*/  FADD.FTZ R0, R61, R59 ;  /* 0x0000003b3d007221 */ /* 0x000fce0000010000 */
.L_x_231:
[----:B------:R-:W-:Y:S05]  /*6480*/  BSYNC.RECONVERGENT B1 ;  /* 0x0000000000017941 */ /* 0x000fea0003800200 */
.L_x_221:
[----:B------:R-:W-:Y:S02]  /*6490*/  IMAD.MOV.U32 R58, RZ, RZ, R8 ;  /* 0x000000ffff3a7224 */ /* 0x000fe400078e0008 */
[----:B------:R-:W-:-:S04]  /*64a0*/  IMAD.MOV.U32 R59, RZ, RZ, 0x0 ;  /* 0x00000000ff3b7424 */ /* 0x000fc800078e00ff */
[----:B0-----:R-:W-:Y:S05]  /*64b0*/  RET.REL.NODEC R58 `(fvg_trailing_stop_batch_small_shmem_f32) ;  /* 0xffffff983ad07950 */ /* 0x001fea0003c3ffff */
.L_x_232:
        /* <DEDUP_REMOVED lines=12> */
.L_x_516:


//--------------------- .text.fvg_trailing_stop_batch_shmem_f32 --------------------------
	.section	.text.fvg_trailing_stop_batch_shmem_f32,"ax",@progbits
	.align	128
        .global         fvg_trailing_stop_batch_shmem_f32
        .type           fvg_trailing_stop_batch_shmem_f32,@function
        .size           fvg_trailing_stop_batch_shmem_f32,(.L_x_517 - fvg_trailing_stop_batch_shmem_f32)
        .other          fvg_trailing_stop_batch_shmem_f32,@"STO_CUDA_ENTRY STV_DEFAULT"
fvg_trailing_stop_batch_shmem_f32:
.text.fvg_trailing_stop_batch_shmem_f32:
        /* <DEDUP_REMOVED lines=26> */
.L_x_236:
        /* <DEDUP_REMOVED lines=17> */
.L_x_235:
[----:B------:R-:W1:Y:S01]  /*02b0*/  S2UR UR6, SR_CgaCtaId ;  /* 0x00000000000679c3 */ /* 0x000e620000008800 */
[----:B------:R-:W-:Y:S02]  /*02c0*/  UMOV UR5, 0x400 ;  /* 0x0000040000057882 */ /* 0x000fe40000000000 */
[----:B-1----:R-:W-:-:S09]  /*02d0*/  ULEA UR5, UR6, UR5, 0x18 ;  /* 0x0000000506057291 */ /* 0x002fd2000f8ec0ff */
[----:B------:R1:W-:Y:S03]  /*02e0*/  STS [UR5], R0 ;  /* 0x00000000ff007988 */ /* 0x0003e60008000805 */
.L_x_234:
[----:B------:R-:W-:Y:S05]  /*02f0*/  BSYNC.RECONVERGENT B0 ;  /* 0x0000000000007941 */ /* 0x000fea0003800200 */
.L_x_233:
        /* <DEDUP_REMOVED lines=18> */
.L_x_242:
[----:B---3--:R-:W3:Y:S01]  /*0420*/  LDC R15, c[0x0][0x398] ;  /* 0x0000e600ff0f7b82 */ /* 0x008ee20000000800 */
[----:B------:R-:W-:Y:S01]  /*0430*/  IMAD.MOV.U32 R10, RZ, RZ, RZ ;  /* 0x000000ffff0a7224 */ /* 0x000fe200078e00ff */
[----:B---3--:R-:W-:-:S13]  /*0440*/  ISETP.GE.U32.AND P0, PT, R15, 0x4, PT ;  /* 0x000000040f00780c */ /* 0x008fda0003f06070 */
[----:B----4-:R-:W-:Y:S05]  /*0450*/  @!P0 BRA `(.L_x_238) ;  /* 0x00000000008c8947 */ /* 0x010fea0003800000 */
[----:B------:R-:W-:-:S07]  /*0460*/  HFMA2 R11, -RZ, RZ, 0, 0 ;  /* 0x00000000ff0b7431 */ /* 0x000fce00000001ff */
.L_x_239:
        /* <DEDUP_REMOVED lines=34> */
.L_x_238:
[----:B------:R-:W-:-:S13]  /*0690*/  ISETP.NE.AND P0, PT, R12, RZ, PT ;  /* 0x000000ff0c00720c */ /* 0x000fda0003f05270 */
[----:B------:R-:W-:Y:S05]  /*06a0*/  @!P0 BRA `(.L_x_240) ;  /* 0x0000000000c48947 */ /* 0x000fea0003800000 */
[----:B------:R-:W-:Y:S02]  /*06b0*/  ISETP.NE.AND P0, PT, R12, 0x1, PT ;  /* 0x000000010c00780c */ /* 0x000fe40003f05270 */
[----:B------:R-:W-:-:S11]  /*06c0*/  LOP3.LUT P1, RZ, R15, 0x1, RZ, 0xc0, !PT ;  /* 0x000000010fff7812 */ /* 0x000fd6000782c0ff */
[----:B------:R-:W-:Y:S05]  /*06d0*/  @!P0 BRA `(.L_x_241) ;  /* 0x0000000000648947 */ /* 0x000fea0003800000 */
[----:B------:R-:W4:Y:S01]  /*06e0*/  LDCU.128 UR20, c[0x0][0x3d0] ;  /* 0x00007a00ff1477ac */ /* 0x000f220008000c00 */
[----:B---3--:R-:W-:Y:S01]  /*06f0*/  MOV R2, R10 ;  /* 0x0000000a00027202 */ /* 0x008fe20000000f00 */
        /* <DEDUP_REMOVED lines=23> */
.L_x_241:
[----:B------:R-:W-:Y:S05]  /*0870*/  @!P1 BRA `(.L_x_240) ;  /* 0x0000000000509947 */ /* 0x000fea0003800000 */
[----:B------:R-:W5:Y:S01]  /*0880*/  LDCU.128 UR20, c[0x0][0x3d0] ;  /* 0x00007a00ff1477ac */ /* 0x000f620008000c00 */
[----:B---34-:R-:W-:Y:S02]  /*0890*/  IMAD.MOV.U32 R2, RZ, RZ, R10 ;  /* 0x000000ffff027224 */ /* 0x018fe400078e000a */
[----:B------:R-:W-:Y:S01]  /*08a0*/  IMAD.MOV.U32 R3, RZ, RZ, RZ ;  /* 0x000000ffff037224 */ /* 0x000fe200078e00ff */
[----:B------:R-:W3:Y:S01]  /*08b0*/  LDCU.128 UR24, c[0x0][0x3c0] ;  /* 0x00007800ff1877ac */ /* 0x000ee20008000c00 */
[----:B------:R-:W-:Y:S02]  /*08c0*/  IMAD.MOV.U32 R11, RZ, RZ, 0x7fffffff ;  /* 0x7fffffffff0b7424 */ /* 0x000fe400078e00ff */
[----:B------:R-:W-:-:S03]  /*08d0*/  IMAD.WIDE R2, R56, R15, R2 ;  /* 0x0000000f38027225 */ /* 0x000fc600078e0202 */
[C---:B------:R-:W-:Y:S02]  /*08e0*/  SHF.L.U32 R8, R2.reuse, 0x2, RZ ;  /* 0x0000000202087819 */ /* 0x040fe400000006ff */
[----:B------:R-:W-:Y:S02]  /*08f0*/  SHF.L.U64.HI R9, R2, 0x2, R3 ;  /* 0x0000000202097819 */ /* 0x000fe40000010203 */
[C---:B-----5:R-:W-:Y:S02]  /*0900*/  IADD3 R2, P0, PT, R8.reuse, UR22, RZ ;  /* 0x0000001608027c10 */ /* 0x060fe4000ff1e0ff */
[C---:B------:R-:W-:Y:S02]  /*0910*/  IADD3 R4, P1, PT, R8.reuse, UR20, RZ ;  /* 0x0000001408047c10 */ /* 0x040fe4000ff3e0ff */
[C---:B---3--:R-:W-:Y:S02]  /*0920*/  IADD3 R6, P2, PT, R8.reuse, UR26, RZ ;  /* 0x0000001a08067c10 */ /* 0x048fe4000ff5e0ff */
        /* <DEDUP_REMOVED lines=8> */
[----:B------:R3:W-:Y:S02]  /*09b0*/  STG.E desc[UR12][R8.64], R11 ;  /* 0x0000000b08007986 */ /* 0x0007e4000c10190c */
.L_x_240:
[----:B------:R-:W5:Y:S01]  /*09c0*/  LDCU UR5, c[0x0][0x3b8] ;  /* 0x00007700ff0577ac */ /* 0x000f620008000800 */
[----:B------:R-:W-:-:S05]  /*09d0*/  VIADD R56, R56, UR4 ;  /* 0x0000000438387c36 */ /* 0x000fca0008000000 */
[----:B-----5:R-:W-:-:S13]  /*09e0*/  ISETP.GE.AND P0, PT, R56, UR5, PT ;  /* 0x0000000538007c0c */ /* 0x020fda000bf06270 */
[----:B------:R-:W-:Y:S05]  /*09f0*/  @!P0 BRA `(.L_x_242) ;  /* 0xfffffff800888947 */ /* 0x000fea000383ffff */
[----:B-12---:R-:W-:Y:S05]  /*0a00*/  EXIT ;  /* 0x000000000000794d */ /* 0x006fea0003800000 */
.L_x_237:
        /* <DEDUP_REMOVED lines=20> */
.L_x_251:
        /* <DEDUP_REMOVED lines=23> */
[----:B------:R-:W-:Y:S01]  /*0cc0*/  IMAD.MOV.U32 R17, RZ, RZ, 0x4 ;  /* 0x00000004ff117424 */ /* 0x000fe200078e00ff */
[----:B------:R-:W-:Y:S02]  /*0cd0*/  MOV R21, 0x7fffffff ;  /* 0x7fffffff00157802 */ /* 0x000fe40000000f00 */
        /* <DEDUP_REMOVED lines=24> */
.L_x_248:
[----:B------:R-:W-:Y:S05]  /*0e60*/  BSYNC.RECONVERGENT B2 ;  /* 0x0000000000027941 */ /* 0x000fea0003800200 */
.L_x_247:
        /* <DEDUP_REMOVED lines=28> */
.L_x_250:
[----:B------:R-:W-:Y:S05]  /*1030*/  BSYNC.RECONVERGENT B2 ;  /* 0x0000000000027941 */ /* 0x000fea0003800200 */
.L_x_249:
[----:B------:R-:W-:Y:S05]  /*1040*/  @P0 BRA `(.L_x_246) ;  /* 0x0000000000440947 */ /* 0x000fea0003800000 */
[----:B------:R-:W-:-:S04]  /*1050*/  IADD3 R0, P0, PT, R14, R17, RZ ;  /* 0x000000110e007210 */ /* 0x000fc80007f1e0ff */
[----:B01----:R-:W-:Y:S01]  /*1060*/  SHF.L.U32 R12, R0, 0x2, RZ ;  /* 0x00000002000c7819 */ /* 0x003fe200000006ff */
[----:B------:R-:W-:-:S03]  /*1070*/  IMAD.X R15, RZ, RZ, R15, P0 ;  /* 0x000000ffff0f7224 */ /* 0x000fc600000e060f */
[----:B------:R-:W-:Y:S02]  /*1080*/  IADD3 R6, P0, PT, R12, UR18, RZ ;  /* 0x000000120c067c10 */ /* 0x000fe4000ff1e0ff */
[----:B------:R-:W-:Y:S01]  /*1090*/  SHF.L.U64.HI R0, R0, 0x2, R15 ;  /* 0x0000000200007819 */ /* 0x000fe2000001020f */
[----:B------:R-:W-:Y:S01]  /*10a0*/  IMAD.MOV.U32 R15, RZ, RZ, 0x7fffffff ;  /* 0x7fffffffff0f7424 */ /* 0x000fe200078e00ff */
        /* <DEDUP_REMOVED lines=11> */
.L_x_246:
[----:B------:R-:W-:Y:S05]  /*1160*/  BSYNC.RECONVERGENT B1 ;  /* 0x0000000000017941 */ /* 0x000fea0003800200 */
.L_x_245:
[----:B------:R-:W-:-:S05]  /*1170*/  VIADD R56, R56, UR4 ;  /* 0x0000000438387c36 */ /* 0x000fca0008000000 */
[----:B------:R-:W-:-:S13]  /*1180*/  ISETP.GE.AND P0, PT, R56, UR9, PT ;  /* 0x0000000938007c0c */ /* 0x000fda000bf06270 */
[----:B------:R-:W-:Y:S05]  /*1190*/  @!P0 BRA `(.L_x_251) ;  /* 0xfffffff8006c8947 */ /* 0x000fea000383ffff */
[----:B------:R-:W-:Y:S05]  /*11a0*/  BSYNC.RECONVERGENT B0 ;  /* 0x0000000000007941 */ /* 0x000fea0003800200 */
.L_x_244:
[----:B------:R-:W-:Y:S05]  /*11b0*/  EXIT ;  /* 0x000000000000794d */ /* 0x000fea0003800000 */
.L_x_243:
[----:B------:R-:W-:Y:S01]  /*11c0*/  IMAD.U32 R53, RZ, RZ, UR7 ;  /* 0x00000007ff357e24 */ /* 0x000fe2000f8e00ff */
[----:B---3--:R-:W-:-:S03]  /*11d0*/  UIADD3 UR6, UPT, UPT, UR10, 0x400, URZ ;  /* 0x000004000a067890 */ /* 0x008fc6000fffe0ff */
[----:B------:R-:W-:-:S04]  /*11e0*/  IMAD R54, R53, 0x4, R55 ;  /* 0x0000000435367824 */ /* 0x000fc800078e0237 */
[----:B------:R-:W-:-:S07]  /*11f0*/  IMAD R53, R53, 0x4, R54 ;  /* 0x0000000435357824 */ /* 0x000fce00078e0236 */
.L_x_372:
[----:B012-4-:R-:W2:Y:S01]  /*1200*/  LDC.64 R4, c[0x0][0x3a8] ;  /* 0x0000ea00ff047b82 */ /* 0x017ea20000000a00 */
[----:B---3--:R-:W3:Y:S01]  /*1210*/  LDCU UR7, c[0x0][0x3e4] ;  /* 0x00007c80ff0777ac */ /* 0x008ee20008000800 */
[----:B------:R-:W4:Y:S06]  /*1220*/  LDCU.128 UR8, c[0x0][0x3c0] ;  /* 0x00007800ff0877ac */ /* 0x000f2c0008000c00 */
[----:B0-----:R-:W0:Y:S01]  /*1230*/  LDC.64 R2, c[0x0][0x3a0] ;  /* 0x0000e800ff027b82 */ /* 0x001e220000000a00 */
[----:B------:R-:W5:Y:S07]  /*1240*/  LDCU.128 UR16, c[0x0][0x3d0] ;  /* 0x00007a00ff1077ac */ /* 0x000f6e0008000c00 */
[----:B------:R-:W1:Y:S01]  /*1250*/  LDC R13, c[0x0][0x398] ;  /* 0x0000e600ff0d7b82 */ /* 0x000e620000000800 */
[----:B--2---:R-:W-:-:S05]  /*1260*/  IMAD.WIDE R4, R56, 0x4, R4 ;  /* 0x0000000438047825 */ /* 0x004fca00078e0204 */
[----:B------:R-:W2:Y:S01]  /*1270*/  LDG.E.CONSTANT R52, desc[UR12][R4.64] ;  /* 0x0000000c04347981 */ /* 0x000ea2000c1e9900 */
[----:B0-----:R-:W-:-:S05]  /*1280*/  IMAD.WIDE R2, R56, 0x4, R2 ;  /* 0x0000000438027825 */ /* 0x001fca00078e0202 */
[----:B------:R-:W3:Y:S01]  /*1290*/  LDG.E.CONSTANT R51, desc[UR12][R2.64] ;  /* 0x0000000c02337981 */ /* 0x000ee2000c1e9900 */
[----:B------:R-:W-:Y:S01]  /*12a0*/  BSSY.RECONVERGENT B0, `(.L_x_252) ;  /* 0x000041c000007945 */ /* 0x000fe20003800200 */
[----:B-1----:R-:W-:-:S04]  /*12b0*/  IMAD.WIDE R6, R56, R13, RZ ;  /* 0x0000000d38067225 */ /* 0x002fc800078e02ff */
[C---:B------:R-:W-:Y:S01]  /*12c0*/  IMAD.SHL.U32 R30, R6.reuse, 0x4, RZ ;  /* 0x00000004061e7824 */ /* 0x040fe200078e00ff */
[----:B------:R-:W-:-:S04]  /*12d0*/  SHF.L.U64.HI R6, R6, 0x2, R7 ;  /* 0x0000000206067819 */ /* 0x000fc80000010207 */
[C---:B----4-:R-:W-:Y:S02]  /*12e0*/  IADD3 R36, P1, PT, R30.reuse, UR8, RZ ;  /* 0x000000081e247c10 */ /* 0x050fe4000ff3e0ff */
[C---:B------:R-:W-:Y:S02]  /*12f0*/  IADD3 R34, P2, PT, R30.reuse, UR10, RZ ;  /* 0x0000000a1e227c10 */ /* 0x040fe4000ff5e0ff */
[C---:B-----5:R-:W-:Y:S02]  /*1300*/  IADD3 R32, P3, PT, R30.reuse, UR16, RZ ;  /* 0x000000101e207c10 */ /* 0x060fe4000ff7e0ff */
[----:B------:R-:W-:Y:S02]  /*1310*/  IADD3 R30, P4, PT, R30, UR18, RZ ;  /* 0x000000121e1e7c10 */ /* 0x000fe4000ff9e0ff */
[C---:B------:R-:W-:Y:S02]  /*1320*/  IADD3.X R37, PT, PT, R6.reuse, UR9, RZ, P1, !PT ;  /* 0x0000000906257c10 */ /* 0x040fe40008ffe4ff */
[----:B------:R-:W-:-:S02]  /*1330*/  IADD3.X R35, PT, PT, R6, UR11, RZ, P2, !PT ;  /* 0x0000000b06237c10 */ /* 0x000fc400097fe4ff */
[C---:B------:R-:W-:Y:S02]  /*1340*/  IADD3.X R33, PT, PT, R6.reuse, UR17, RZ, P3, !PT ;  /* 0x0000001106217c10 */ /* 0x040fe40009ffe4ff */
[----:B------:R-:W-:Y:S01]  /*1350*/  IADD3.X R31, PT, PT, R6, UR19, RZ, P4, !PT ;  /* 0x00000013061f7c10 */ /* 0x000fe2000a7fe4ff */
[----:B--2---:R-:W-:-:S05]  /*1360*/  VIADD R0, R52, 0xffffffbf ;  /* 0xffffffbf34007836 */ /* 0x004fca0000000000 */
[----:B------:R-:W-:Y:S02]  /*1370*/  ISETP.GE.U32.AND P0, PT, R0, -0x40, PT ;  /* 0xffffffc00000780c */ /* 0x000fe40003f06070 */
[----:B---3--:R-:W-:Y:S02]  /*1380*/  IADD3 R0, PT, PT, R51, -0x101, RZ ;  /* 0xfffffeff33007810 */ /* 0x008fe40007ffe0ff */
[----:B------:R-:W-:-:S04]  /*1390*/  ISETP.GT.OR P0, PT, R52, UR7, !P0 ;  /* 0x0000000734007c0c */ /* 0x000fc8000c704670 */
[----:B------:R-:W-:-:S13]  /*13a0*/  ISETP.LT.U32.OR P0, PT, R0, -0x100, P0 ;  /* 0xffffff000000780c */ /* 0x000fda0000701470 */
[----:B------:R-:W-:Y:S05]  /*13b0*/  @P0 BRA `(.L_x_253) ;  /* 0x00000038008c0947 */ /* 0x000fea0003800000 */
[----:B------:R-:W0:Y:S01]  /*13c0*/  LDC.64 R2, c[0x0][0x3b0] ;  /* 0x0000ec00ff027b82 */ /* 0x000e220000000a00 */
[----:B------:R-:W-:-:S04]  /*13d0*/  VIMNMX.U32 R16, PT, PT, R51, 0x2, !PT ;  /* 0x0000000233107848 */ /* 0x000fc80007fe0000 */
[----:B------:R-:W-:-:S04]  /*13e0*/  IADD3 R15, PT, PT, R16, -0x1, RZ ;  /* 0xffffffff100f7810 */ /* 0x000fc80007ffe0ff */
[----:B------:R-:W-:Y:S01]  /*13f0*/  LOP3.LUT R18, R15, 0xfffffffc, RZ, 0xc0, !PT ;  /* 0xfffffffc0f127812 */ /* 0x000fe200078ec0ff */
[----:B------:R-:W-:Y:S01]  /*1400*/  IMAD.MOV.U32 R8, RZ, RZ, RZ ;  /* 0x000000ffff087224 */ /* 0x000fe200078e00ff */
[----:B------:R-:W-:Y:S01]  /*1410*/  PRMT R69, RZ, 0x5410, RZ ;  /* 0x00005410ff457816 */ /* 0x000fe200000000ff */
[----:B------:R-:W-:Y:S01]  /*1420*/  IMAD.MOV.U32 R46, RZ, RZ, -0x1 ;  /* 0xffffffffff2e7424 */ /* 0x000fe200078e00ff */
[----:B------:R-:W-:Y:S01]  /*1430*/  I2FP.F32.U32 R48, R52 ;  /* 0x0000003400307245 */ /* 0x000fe20000201000 */
[----:B------:R-:W-:Y:S01]  /*1440*/  IMAD.MOV.U32 R49, RZ, RZ, 0x7fffffff ;  /* 0x7fffffffff317424 */ /* 0x000fe200078e00ff */
[----:B------:R-:W-:Y:S01]  /*1450*/  MOV R45, 0xffffffff ;  /* 0xffffffff002d7802 */ /* 0x000fe20000000f00 */
[----:B------:R-:W-:Y:S01]  /*1460*/  IMAD.MOV.U32 R47, RZ, RZ, RZ ;  /* 0x000000ffff2f7224 */ /* 0x000fe200078e00ff */
[----:B------:R-:W-:Y:S01]  /*1470*/  CS2R R40, SRZ ;  /* 0x0000000000287805 */ /* 0x000fe2000001ff00 */
[----:B------:R-:W-:Y:S02]  /*1480*/  IMAD.MOV.U32 R0, RZ, RZ, RZ ;  /* 0x000000ffff007224 */ /* 0x000fe400078e00ff */
[----:B0-----:R-:W-:Y:S01]  /*1490*/  IMAD.WIDE R2, R56, 0x4, R2 ;  /* 0x0000000438027825 */ /* 0x001fe200078e0202 */
[----:B------:R-:W-:-:S02]  /*14a0*/  CS2R R38, SRZ ;  /* 0x0000000000267805 */ /* 0x000fc4000001ff00 */
[----:B------:R-:W-:Y:S02]  /*14b0*/  CS2R R28, SRZ ;  /* 0x00000000001c7805 */ /* 0x000fe4000001ff00 */
[----:B------:R-:W-:Y:S01]  /*14c0*/  CS2R R26, SRZ ;  /* 0x00000000001a7805 */ /* 0x000fe2000001ff00 */
[----:B------:R-:W-:Y:S01]  /*14d0*/  IMAD.MOV.U32 R5, RZ, RZ, RZ ;  /* 0x000000ffff057224 */ /* 0x000fe200078e00ff */
[----:B------:R0:W5:Y:S01]  /*14e0*/  LDG.E.CONSTANT R50, desc[UR12][R2.64] ;  /* 0x0000000c02327981 */ /* 0x000162000c1e9900 */
[----:B------:R-:W-:Y:S01]  /*14f0*/  IMAD.MOV.U32 R62, RZ, RZ, RZ ;  /* 0x000000ffff3e7224 */ /* 0x000fe200078e00ff */
[----:B------:R-:W-:Y:S01]  /*1500*/  CS2R R24, SRZ ;  /* 0x0000000000187805 */ /* 0x000fe2000001ff00 */
[----:B------:R-:W-:Y:S01]  /*1510*/  IMAD.MOV.U32 R44, RZ, RZ, RZ ;  /* 0x000000ffff2c7224 */ /* 0x000fe200078e00ff */
[----:B------:R-:W-:Y:S01]  /*1520*/  CS2R R22, SRZ ;  /* 0x0000000000167805 */ /* 0x000fe2000001ff00 */
[----:B------:R-:W-:Y:S01]  /*1530*/  IMAD.MOV.U32 R58, RZ, RZ, RZ ;  /* 0x000000ffff3a7224 */ /* 0x000fe200078e00ff */
[----:B------:R-:W-:Y:S01]  /*1540*/  CS2R R20, SRZ ;  /* 0x0000000000147805 */ /* 0x000fe2000001ff00 */
[----:B------:R-:W-:Y:S01]  /*1550*/  IMAD.MOV.U32 R60, RZ, RZ, RZ ;  /* 0x000000ffff3c7224 */ /* 0x000fe200078e00ff */
[----:B------:R-:W-:Y:S01]  /*1560*/  LOP3.LUT R15, R15, 0x3, RZ, 0xc0, !PT ;  /* 0x000000030f0f7812 */ /* 0x000fe200078ec0ff */
[----:B------:R-:W-:-:S02]  /*1570*/  IMAD.MOV.U32 R19, RZ, RZ, RZ ;  /* 0x000000ffff137224 */ /* 0x000fc400078e00ff */
[----:B0-----:R-:W-:Y:S02]  /*1580*/  IMAD.MOV.U32 R2, RZ, RZ, RZ ;  /* 0x000000ffff027224 */ /* 0x001fe400078e00ff */
[----:B------:R-:W-:Y:S02]  /*1590*/  IMAD.MOV.U32 R17, RZ, RZ, RZ ;  /* 0x000000ffff117224 */ /* 0x000fe400078e00ff */
[----:B------:R-:W-:Y:S02]  /*15a0*/  VIADD R16, R16, 0xfffffffe ;  /* 0xfffffffe10107836 */ /* 0x000fe40000000000 */
[----:B------:R-:W-:-:S07]  /*15b0*/  IMAD.MOV R14, RZ, RZ, -R18 ;  /* 0x000000ffff0e7224 */ /* 0x000fce00078e0a12 */
.L_x_359:
[----:B------:R-:W-:Y:S01]  /*15c0*/  ISETP.GE.U32.AND P0, PT, R47, 0x2, PT ;  /* 0x000000022f00780c */ /* 0x000fe20003f06070 */
[----:B--2---:R-:W-:Y:S01]  /*15d0*/  IMAD.MOV.U32 R13, RZ, RZ, R8 ;  /* 0x000000ffff0d7224 */ /* 0x004fe200078e0008 */
[----:B------:R-:W-:Y:S01]  /*15e0*/  MOV R11, R5 ;  /* 0x00000005000b7202 */ /* 0x000fe20000000f00 */
[----:B------:R-:W-:Y:S01]  /*15f0*/  IMAD.MOV.U32 R9, RZ, RZ, R2 ;  /* 0x000000ffff097224 */ /* 0x000fe200078e0002 */
[C---:B------:R-:W-:Y:S01]  /*1600*/  PRMT R6, R69.reuse, 0x7632, R6 ;  /* 0x0000763245067816 */ /* 0x040fe20000000006 */
[----:B------:R-:W-:Y:S01]  /*1610*/  IMAD.MOV.U32 R12, RZ, RZ, R0 ;  /* 0x000000ffff0c7224 */ /* 0x000fe200078e0000 */
[----:B------:R-:W-:Y:S01]  /*1620*/  PRMT R5, R69, 0x7610, R5 ;  /* 0x0000761045057816 */ /* 0x000fe20000000005 */
[----:B------:R-:W-:Y:S02]  /*1630*/  IMAD.MOV.U32 R10, RZ, RZ, R40 ;  /* 0x000000ffff0a7224 */ /* 0x000fe400078e0028 */
[----:B------:R-:W-:Y:S02]  /*1640*/  IMAD.MOV.U32 R8, RZ, RZ, R41 ;  /* 0x000000ffff087224 */ /* 0x000fe400078e0029 */
[----:B------:R-:W-:-:S02]  /*1650*/  IMAD.MOV.U32 R7, RZ, RZ, R62 ;  /* 0x000000ffff077224 */ /* 0x000fc400078e003e */
[----:B------:R-:W-:Y:S02]  /*1660*/  IMAD.MOV.U32 R4, RZ, RZ, R49 ;  /* 0x000000ffff047224 */ /* 0x000fe400078e0031 */
[----:B------:R-:W-:Y:S01]  /*1670*/  IMAD.MOV.U32 R2, RZ, RZ, R45 ;  /* 0x000000ffff027224 */ /* 0x000fe200078e002d */
[----:B------:R-:W-:Y:S06]  /*1680*/  @!P0 BRA `(.L_x_254) ;  /* 0x0000000800248947 */ /* 0x000fec0003800000 */
[----:B------:R-:W0:Y:S08]  /*1690*/  LDC.64 R42, c[0x0][0x388] ;  /* 0x0000e200ff2a7b82 */ /* 0x000e300000000a00 */
[----:B------:R-:W1:Y:S08]  /*16a0*/  LDC.64 R62, c[0x0][0x380] ;  /* 0x0000e000ff3e7b82 */ /* 0x000e700000000a00 */
[----:B------:R-:W2:Y:S01]  /*16b0*/  LDC.64 R40, c[0x0][0x390] ;  /* 0x0000e400ff287b82 */ /* 0x000ea20000000a00 */
[----:B0-----:R-:W-:-:S05]  /*16c0*/  IMAD.WIDE.U32 R42, R47, 0x4, R42 ;  /* 0x000000042f2a7825 */ /* 0x001fca00078e002a */
[----:B------:R-:W3:Y:S01]  /*16d0*/  LDG.E.CONSTANT R0, desc[UR12][R42.64+-0x8] ;  /* 0xfffff80c2a007981 */ /* 0x000ee2000c1e9900 */
[----:B-1----:R-:W-:-:S03]  /*16e0*/  IMAD.WIDE.U32 R62, R47, 0x4, R62 ;  /* 0x000000042f3e7825 */ /* 0x002fc600078e003e */
[----:B------:R-:W4:Y:S04]  /*16f0*/  LDG.E.CONSTANT R64, desc[UR12][R42.64] ;  /* 0x0000000c2a407981 */ /* 0x000f28000c1e9900 */
[----:B------:R-:W4:Y:S01]  /*1700*/  LDG.E.CONSTANT R3, desc[UR12][R62.64+-0x8] ;  /* 0xfffff80c3e037981 */ /* 0x000f22000c1e9900 */
[----:B--2---:R-:W-:-:S03]  /*1710*/  IMAD.WIDE.U32 R40, R47, 0x4, R40 ;  /* 0x000000042f287825 */ /* 0x004fc600078e0028 */
[----:B------:R-:W2:Y:S04]  /*1720*/  LDG.E.CONSTANT R59, desc[UR12][R62.64] ;  /* 0x0000000c3e3b7981 */ /* 0x000ea8000c1e9900 */
[----:B------:R-:W2:Y:S01]  /*1730*/  LDG.E.CONSTANT R57, desc[UR12][R40.64+-0x4] ;  /* 0xfffffc0c28397981 */ /* 0x000ea2000c1e9900 */
[----:B------:R-:W-:Y:S01]  /*1740*/  BSSY.RECONVERGENT B1, `(.L_x_254) ;  /* 0x000007d000017945 */ /* 0x000fe20003800200 */
[----:B---3--:R-:W-:-:S04]  /*1750*/  FSETP.NAN.AND P0, PT, |R0|, |R0|, PT ;  /* 0x400000000000720b */ /* 0x008fc80003f08200 */
[----:B----4-:R-:W-:-:S04]  /*1760*/  FSETP.NAN.OR P0, PT, |R3|, |R3|, P0 ;  /* 0x400000030300720b */ /* 0x010fc80000708600 */
[----:B--2---:R-:W-:-:S04]  /*1770*/  FSETP.NAN.OR P0, PT, |R57|, |R57|, P0 ;  /* 0x400000393900720b */ /* 0x004fc80000708600 */
[----:B------:R-:W-:-:S04]  /*1780*/  FSETP.EQ.OR P0, PT, |R3|, +INF , P0 ;  /* 0x7f8000000300780b */ /* 0x000fc80000702600 */
[----:B------:R-:W-:-:S04]  /*1790*/  FSETP.EQ.OR P0, PT, |R0|, +INF , P0 ;  /* 0x7f8000000000780b */ /* 0x000fc80000702600 */
[----:B------:R-:W-:-:S04]  /*17a0*/  FSETP.EQ.OR P0, PT, |R57|, +INF , P0 ;  /* 0x7f8000003900780b */ /* 0x000fc80000702600 */
[----:B------:R-:W-:-:S04]  /*17b0*/  FSETP.NAN.OR P0, PT, |R59|, |R59|, P0 ;  /* 0x4000003b3b00720b */ /* 0x000fc80000708600 */
        /* <DEDUP_REMOVED lines=13> */
[----:B------:R-:W-:Y:S01]  /*1890*/  ISETP.GE.U32.AND P0, PT, R16, 0x3, PT ;  /* 0x000000031000780c */ /* 0x000fe20003f06070 */
[----:B------:R-:W-:Y:S01]  /*18a0*/  BSSY.RECONVERGENT B4, `(.L_x_260) ;  /* 0x0000015000047945 */ /* 0x000fe20003800200 */
[----:B------:R-:W-:-:S11]  /*18b0*/  HFMA2 R40, -RZ, RZ, 0, 5.9604644775390625e-08 ;  /* 0x00000001ff287431 */ /* 0x000fd600000001ff */
[----:B------:R-:W-:Y:S05]  /*18c0*/  @!P0 BRA `(.L_x_261) ;  /* 0x0000000000488947 */ /* 0x000fea0003800000 */
[----:B------:R-:W-:Y:S01]  /*18d0*/  BSSY.RECONVERGENT B5, `(.L_x_262) ;  /* 0x0000010000057945 */ /* 0x000fe20003800200 */
[----:B------:R-:W-:Y:S02]  /*18e0*/  VIADD R63, R1, 0x8 ;  /* 0x00000008013f7836 */ /* 0x000fe40000000000 */
[----:B------:R-:W-:Y:S02]  /*18f0*/  IMAD.MOV.U32 R58, RZ, RZ, RZ ;  /* 0x000000ffff3a7224 */ /* 0x000fe400078e00ff */
[----:B------:R-:W-:-:S07]  /*1900*/  IMAD.MOV.U32 R61, RZ, RZ, R14 ;  /* 0x000000ffff3d7224 */ /* 0x000fce00078e000e */
.L_x_263:
[----:B------:R-:W2:Y:S04]  /*1910*/  LDL.64 R40, [R63] ;  /* 0x000000003f287983 */ /* 0x000ea80000100a00 */
[----:B------:R-:W3:Y:S04]  /*1920*/  LDL R62, [R63+-0x4] ;  /* 0xfffffc003f3e7983 */ /* 0x000ee80000100800 */
[----:B------:R-:W4:Y:S01]  /*1930*/  LDL R43, [R63+0x8] ;  /* 0x000008003f2b7983 */ /* 0x000f220000100800 */
[----:B------:R-:W-:Y:S01]  /*1940*/  VIADD R61, R61, 0x4 ;  /* 0x000000043d3d7836 */ /* 0x000fe20000000000 */
[----:B------:R-:W-:-:S04]  /*1950*/  IADD3 R58, PT, PT, R58, 0x4, RZ ;  /* 0x000000043a3a7810 */ /* 0x000fc80007ffe0ff */
[----:B------:R-:W-:Y:S01]  /*1960*/  ISETP.NE.AND P0, PT, R61, RZ, PT ;  /* 0x000000ff3d00720c */ /* 0x000fe20003f05270 */
[----:B--2---:R-:W-:Y:S01]  /*1970*/  IMAD.MOV.U32 R42, RZ, RZ, R41 ;  /* 0x000000ffff2a7224 */ /* 0x004fe200078e0029 */
[----:B------:R-:W-:Y:S04]  /*1980*/  STL [R63+-0x4], R40 ;  /* 0xfffffc283f007387 */ /* 0x000fe80000100800 */
[----:B---3--:R-:W-:Y:S04]  /*1990*/  STL [R63+-0x8], R62 ;  /* 0xfffff83e3f007387 */ /* 0x008fe80000100800 */
[----:B----4-:R0:W-:Y:S02]  /*19a0*/  STL.64 [R63], R42 ;  /* 0x0000002a3f007387 */ /* 0x0101e40000100a00 */
[----:B0-----:R-:W-:Y:S01]  /*19b0*/  VIADD R63, R63, 0x10 ;  /* 0x000000103f3f7836 */ /* 0x001fe20000000000 */
[----:B------:R-:W-:Y:S06]  /*19c0*/  @P0 BRA `(.L_x_263) ;  /* 0xfffffffc00d00947 */ /* 0x000fec000383ffff */
[----:B------:R-:W-:Y:S05]  /*19d0*/  BSYNC.RECONVERGENT B5 ;  /* 0x0000000000057941 */ /* 0x000fea0003800200 */
.L_x_262:
[----:B------:R-:W-:-:S07]  /*19e0*/  VIADD R40, R58, 0x1 ;  /* 0x000000013a287836 */ /* 0x000fce0000000000 */
.L_x_261:
[----:B------:R-:W-:Y:S05]  /*19f0*/  BSYNC.RECONVERGENT B4 ;  /* 0x0000000000047941 */ /* 0x000fea0003800200 */
.L_x_260:
[----:B------:R-:W-:-:S13]  /*1a00*/  ISETP.NE.AND P0, PT, R15, RZ, PT ;  /* 0x000000ff0f00720c */ /* 0x000fda0003f05270 */
[----:B------:R-:W-:Y:S05]  /*1a10*/  @!P0 BRA `(.L_x_259) ;  /* 0x0000000000388947 */ /* 0x000fea0003800000 */
[----:B------:R-:W-:-:S05]  /*1a20*/  LEA R41, R40, UR14, 0x2 ;  /* 0x0000000e28297c11 */ /* 0x000fca000f8e10ff */
[----:B------:R-:W2:Y:S01]  /*1a30*/  LDL R42, [R41] ;  /* 0x00000000292a7983 */ /* 0x000ea20000100800 */
[----:B------:R-:W-:Y:S02]  /*1a40*/  LEA R43, R40, UR14, 0x2 ;  /* 0x0000000e282b7c11 */ /* 0x000fe4000f8e10ff */
[----:B------:R-:W-:-:S03]  /*1a50*/  ISETP.NE.AND P0, PT, R15, 0x1, PT ;  /* 0x000000010f00780c */ /* 0x000fc60003f05270 */
[----:B--2---:R0:W-:Y:S10]  /*1a60*/  STL [R43+-0x4], R42 ;  /* 0xfffffc2a2b007387 */ /* 0x0041f40000100800 */
[----:B------:R-:W-:Y:S05]  /*1a70*/  @!P0 BRA `(.L_x_259) ;  /* 0x0000000000208947 */ /* 0x000fea0003800000 */
[----:B------:R-:W-:-:S05]  /*1a80*/  VIADD R40, R40, 0x1 ;  /* 0x0000000128287836 */ /* 0x000fca0000000000 */
[----:B------:R-:W-:-:S06]  /*1a90*/  LEA R40, R40, UR14, 0x2 ;  /* 0x0000000e28287c11 */ /* 0x000fcc000f8e10ff */
[----:B------:R-:W2:Y:S01]  /*1aa0*/  LDL R40, [R40] ;  /* 0x0000000028287983 */ /* 0x000ea20000100800 */
[----:B------:R-:W-:-:S03]  /*1ab0*/  ISETP.NE.AND P0, PT, R15, 0x2, PT ;  /* 0x000000020f00780c */ /* 0x000fc60003f05270 */
[----:B--2---:R1:W-:Y:S10]  /*1ac0*/  STL [R43], R40 ;  /* 0x000000282b007387 */ /* 0x0043f40000100800 */
[----:B------:R-:W-:Y:S05]  /*1ad0*/  @!P0 BRA `(.L_x_259) ;  /* 0x0000000000088947 */ /* 0x000fea0003800000 */
[----:B-1----:R-:W2:Y:S04]  /*1ae0*/  LDL R40, [R41+0x8] ;  /* 0x0000080029287983 */ /* 0x002ea80000100800 */
[----:B--2---:R2:W-:Y:S02]  /*1af0*/  STL [R43+0x4], R40 ;  /* 0x000004282b007387 */ /* 0x0045e40000100800 */
.L_x_259:
[----:B------:R-:W-:Y:S05]  /*1b00*/  BSYNC.RECONVERGENT B3 ;  /* 0x0000000000037941 */ /* 0x000fea0003800200 */
.L_x_258:
[----:B-12---:R-:W-:Y:S02]  /*1b10*/  VIADD R40, R51, 0xffffffff ;  /* 0xffffffff33287836 */ /* 0x006fe40000000000 */
[----:B------:R-:W-:-:S03]  /*1b20*/  IMAD.MOV.U32 R58, RZ, RZ, R51 ;  /* 0x000000ffff3a7224 */ /* 0x000fc600078e0033 */
[----:B------:R-:W-:-:S05]  /*1b30*/  LEA R40, R40, UR14, 0x2 ;  /* 0x0000000e28287c11 */ /* 0x000fca000f8e10ff */
[----:B------:R1:W-:Y:S01]  /*1b40*/  STL [R40], R3 ;  /* 0x0000000328007387 */ /* 0x0003e20000100800 */
[----:B------:R-:W-:Y:S05]  /*1b50*/  BRA `(.L_x_264) ;  /* 0x0000000000107947 */ /* 0x000fea0003800000 */
.L_x_257:
[----:B------:R-:W-:-:S13]  /*1b60*/  ISETP.GT.AND P0, PT, R58, 0xff, PT ;  /* 0x000000ff3a00780c */ /* 0x000fda0003f04270 */
[C---:B------:R-:W-:Y:S02]  /*1b70*/  @!P0 LEA R40, R58.reuse, UR14, 0x2 ;  /* 0x0000000e3a288c11 */ /* 0x040fe4000f8e10ff */
[----:B------:R-:W-:-:S03]  /*1b80*/  @!P0 IADD3 R58, PT, PT, R58, 0x1, RZ ;  /* 0x000000013a3a8810 */ /* 0x000fc60007ffe0ff */
[----:B------:R2:W-:Y:S04]  /*1b90*/  @!P0 STL [R40], R3 ;  /* 0x0000000328008387 */ /* 0x0005e80000100800 */
.L_x_264:
[----:B------:R-:W-:Y:S05]  /*1ba0*/  BSYNC.RECONVERGENT B2 ;  /* 0x0000000000027941 */ /* 0x000fea0003800200 */
.L_x_256:
        /* <DEDUP_REMOVED lines=8> */
[----:B------:R-:W-:Y:S01]  /*1c30*/  ISETP.GE.U32.AND P0, PT, R16, 0x3, PT ;  /* 0x000000031000780c */ /* 0x000fe20003f06070 */
[----:B------:R-:W-:Y:S01]  /*1c40*/  BSSY.RECONVERGENT B3, `(.L_x_268) ;  /* 0x0000012000037945 */ /* 0x000fe20003800200 */
[----:B-12---:R-:W-:-:S11]  /*1c50*/  IMAD.MOV.U32 R3, RZ, RZ, 0x1 ;  /* 0x00000001ff037424 */ /* 0x006fd600078e00ff */
[----:B------:R-:W-:Y:S05]  /*1c60*/  @!P0 BRA `(.L_x_269) ;  /* 0x00000000003c8947 */ /* 0x000fea0003800000 */
[----:B------:R-:W-:Y:S01]  /*1c70*/  BSSY.RECONVERGENT B4, `(.L_x_269) ;  /* 0x000000e000047945 */ /* 0x000fe20003800200 */
[----:B------:R-:W-:-:S07]  /*1c80*/  IMAD.MOV.U32 R3, RZ, RZ, 0x1 ;  /* 0x00000001ff037424 */ /* 0x000fce00078e00ff */
.L_x_270:
[----:B-1----:R-:W-:-:S05]  /*1c90*/  LEA R57, R3, UR6, 0x2 ;  /* 0x0000000603397c11 */ /* 0x002fca000f8e10ff */
[----:B------:R-:W2:Y:S04]  /*1ca0*/  LDL.64 R40, [R57+0x4] ;  /* 0x0000040039287983 */ /* 0x000ea80000100a00 */
[----:B------:R-:W3:Y:S04]  /*1cb0*/  LDL R60, [R57] ;  /* 0x00000000393c7983 */ /* 0x000ee80000100800 */
[----:B0-----:R-:W4:Y:S01]  /*1cc0*/  LDL R43, [R57+0xc] ;  /* 0x00000c00392b7983 */ /* 0x001f220000100800 */
[----:B--2---:R-:W-:-:S03]  /*1cd0*/  IMAD.MOV.U32 R42, RZ, RZ, R41 ;  /* 0x000000ffff2a7224 */ /* 0x004fc600078e0029 */
[----:B------:R1:W-:Y:S01]  /*1ce0*/  STL [R57], R40 ;  /* 0x0000002839007387 */ /* 0x0003e20000100800 */
[C---:B------:R-:W-:Y:S02]  /*1cf0*/  VIADD R41, R3.reuse, 0x3 ;  /* 0x0000000303297836 */ /* 0x040fe40000000000 */
[----:B------:R-:W-:Y:S01]  /*1d00*/  VIADD R3, R3, 0x4 ;  /* 0x0000000403037836 */ /* 0x000fe20000000000 */
[----:B---3--:R1:W-:Y:S02]  /*1d10*/  STL [R57+-0x4], R60 ;  /* 0xfffffc3c39007387 */ /* 0x0083e40000100800 */
[----:B------:R-:W-:Y:S02]  /*1d20*/  ISETP.NE.AND P0, PT, R41, R18, PT ;  /* 0x000000122900720c */ /* 0x000fe40003f05270 */
[----:B----4-:R1:W-:Y:S11]  /*1d30*/  STL.64 [R57+0x4], R42 ;  /* 0x0000042a39007387 */ /* 0x0103f60000100a00 */
[----:B------:R-:W-:Y:S05]  /*1d40*/  @P0 BRA `(.L_x_270) ;  /* 0xfffffffc00d00947 */ /* 0x000fea000383ffff */
[----:B------:R-:W-:Y:S05]  /*1d50*/  BSYNC.RECONVERGENT B4 ;  /* 0x0000000000047941 */ /* 0x000fea0003800200 */
.L_x_269:
[----:B------:R-:W-:Y:S05]  /*1d60*/  BSYNC.RECONVERGENT B3 ;  /* 0x0000000000037941 */ /* 0x000fea0003800200 */
.L_x_268:
[----:B------:R-:W-:-:S13]  /*1d70*/  ISETP.NE.AND P0, PT, R15, RZ, PT ;  /* 0x000000ff0f00720c */ /* 0x000fda0003f05270 */
[----:B------:R-:W-:Y:S05]  /*1d80*/  @!P0 BRA `(.L_x_267) ;  /* 0x0000000000388947 */ /* 0x000fea0003800000 */
[----:B-1----:R-:W-:-:S05]  /*1d90*/  LEA R40, R3, UR6, 0x2 ;  /* 0x0000000603287c11 */ /* 0x002fca000f8e10ff */
[----:B------:R-:W2:Y:S01]  /*1da0*/  LDL R41, [R40] ;  /* 0x0000000028297983 */ /* 0x000ea20000100800 */
[----:B0-----:R-:W-:Y:S02]  /*1db0*/  LEA R42, R3, UR6, 0x2 ;  /* 0x00000006032a7c11 */ /* 0x001fe4000f8e10ff */
[----:B------:R-:W-:-:S03]  /*1dc0*/  ISETP.NE.AND P0, PT, R15, 0x1, PT ;  /* 0x000000010f00780c */ /* 0x000fc60003f05270 */
[----:B--2---:R3:W-:Y:S10]  /*1dd0*/  STL [R42+-0x4], R41 ;  /* 0xfffffc292a007387 */ /* 0x0047f40000100800 */
[----:B------:R-:W-:Y:S05]  /*1de0*/  @!P0 BRA `(.L_x_267) ;  /* 0x0000000000208947 */ /* 0x000fea0003800000 */
[----:B------:R-:W-:-:S04]  /*1df0*/  IADD3 R3, PT, PT, R3, 0x1, RZ ;  /* 0x0000000103037810 */ /* 0x000fc80007ffe0ff */
[----:B------:R-:W-:-:S06]  /*1e00*/  LEA R3, R3, UR6, 0x2 ;  /* 0x0000000603037c11 */ /* 0x000fcc000f8e10ff */
[----:B------:R-:W2:Y:S01]  /*1e10*/  LDL R3, [R3] ;  /* 0x0000000003037983 */ /* 0x000ea20000100800 */
[----:B------:R-:W-:-:S03]  /*1e20*/  ISETP.NE.AND P0, PT, R15, 0x2, PT ;  /* 0x000000020f00780c */ /* 0x000fc60003f05270 */
[----:B--2---:R4:W-:Y:S10]  /*1e30*/  STL [R42], R3 ;  /* 0x000000032a007387 */ /* 0x0049f40000100800 */
[----:B------:R-:W-:Y:S05]  /*1e40*/  @!P0 BRA `(.L_x_267) ;  /* 0x0000000000088947 */ /* 0x000fea0003800000 */
[----:B----4-:R-:W2:Y:S04]  /*1e50*/  LDL R3, [R40+0x8] ;  /* 0x0000080028037983 */ /* 0x010ea80000100800 */
[----:B--2---:R0:W-:Y:S02]  /*1e60*/  STL [R42+0x4], R3 ;  /* 0x000004032a007387 */ /* 0x0041e40000100800 */
.L_x_267:
[----:B------:R-:W-:Y:S05]  /*1e70*/  BSYNC.RECONVERGENT B2 ;  /* 0x0000000000027941 */ /* 0x000fea0003800200 */
.L_x_266:
[----:B012-4-:R-:W-:Y:S02]  /*1e80*/  VIADD R3, R51, 0xffffffff ;  /* 0xffffffff33037836 */ /* 0x017fe40000000000 */
[----:B------:R-:W-:-:S03]  /*1e90*/  IMAD.MOV.U32 R60, RZ, RZ, R51 ;  /* 0x000000ffff3c7224 */ /* 0x000fc600078e0033 */
[----:B------:R-:W-:-:S05]  /*1ea0*/  LEA R3, R3, UR6, 0x2 ;  /* 0x0000000603037c11 */ /* 0x000fca000f8e10ff */
[----:B------:R4:W-:Y:S01]  /*1eb0*/  STL [R3], R0 ;  /* 0x0000000003007387 */ /* 0x0009e20000100800 */
[----:B------:R-:W-:Y:S05]  /*1ec0*/  BRA `(.L_x_255) ;  /* 0x0000000000107947 */ /* 0x000fea0003800000 */
.L_x_265:
[----:B------:R-:W-:-:S13]  /*1ed0*/  ISETP.GT.AND P0, PT, R60, 0xff, PT ;  /* 0x000000ff3c00780c */ /* 0x000fda0003f04270 */
[C---:B-12---:R-:W-:Y:S01]  /*1ee0*/  @!P0 LEA R3, R60.reuse, UR6, 0x2 ;  /* 0x000000063c038c11 */ /* 0x046fe2000f8e10ff */
[----:B------:R-:W-:-:S04]  /*1ef0*/  @!P0 VIADD R60, R60, 0x1 ;  /* 0x000000013c3c8836 */ /* 0x000fc80000000000 */
[----:B------:R1:W-:Y:S03]  /*1f00*/  @!P0 STL [R3], R0 ;  /* 0x0000000003008387 */ /* 0x0003e60000100800 */
.L_x_255:
[----:B------:R-:W-:Y:S05]  /*1f10*/  BSYNC.RECONVERGENT B1 ;  /* 0x0000000000017941 */ /* 0x000fea0003800200 */
.L_x_254:
[----:B-123--:R-:W1:Y:S02]  /*1f20*/  LDC.64 R40, c[0x0][0x390] ;  /* 0x0000e400ff287b82 */ /* 0x00ee640000000a00 */
[----:B-1----:R-:W-:-:S05]  /*1f30*/  IMAD.WIDE.U32 R40, R47, 0x4, R40 ;  /* 0x000000042f287825 */ /* 0x002fca00078e0028 */
[----:B0-----:R0:W5:Y:S01]  /*1f40*/  LDG.E.CONSTANT R43, desc[UR12][R40.64] ;  /* 0x0000000c282b7981 */ /* 0x001162000c1e9900 */
        /* <DEDUP_REMOVED lines=10> */
[--C-:B----4-:R-:W-:Y:S01]  /*1ff0*/  FADD R3, -R41, -R40.reuse ;  /* 0x8000002829037221 */ /* 0x110fe20000000100 */
[----:B------:R-:W-:-:S03]  /*2000*/  FADD R0, R20, -R40 ;  /* 0x8000002814007221 */ /* 0x000fc60000000000 */
[----:B------:R-:W-:-:S04]  /*2010*/  FADD R20, R20, R3 ;  /* 0x0000000314147221 */ /* 0x000fc80000000000 */
[----:B------:R-:W-:-:S04]  /*2020*/  @P0 FADD R20, -R41, R0 ;  /* 0x0000000029140221 */ /* 0x000fc80000000100 */
[----:B------:R-:W-:Y:S01]  /*2030*/  FADD R17, R17, R20 ;  /* 0x0000001411117221 */ /* 0x000fe20000000000 */
[----:B------:R-:W-:Y:S06]  /*2040*/  BRA `(.L_x_275) ;  /* 0x0000000000087947 */ /* 0x000fec0003800000 */
.L_x_274:
[----:B------:R-:W-:Y:S01]  /*2050*/  VIADD R19, R19, 0xffffffff ;  /* 0xffffffff13137836 */ /* 0x000fe20000000000 */
[----:B------:R-:W-:-:S07]  /*2060*/  MOV R40, R20 ;  /* 0x0000001400287202 */ /* 0x000fce0000000f00 */
.L_x_275:
[----:B------:R-:W-:Y:S05]  /*2070*/  BSYNC.RECONVERGENT B2 ;  /* 0x0000000000027941 */ /* 0x000fea0003800200 */
.L_x_273:
[----:B-----5:R0:W-:Y:S01]  /*2080*/  STS [R42], R43 ;  /* 0x0000002b2a007388 */ /* 0x0201e20000000800 */
[----:B------:R-:W-:-:S13]  /*2090*/  FSETP.NE.AND P0, PT, |R43|, +INF , PT ;  /* 0x7f8000002b00780b */ /* 0x000fda0003f05200 */
[----:B0-----:R-:W-:Y:S05]  /*20a0*/  @!P0 BRA `(.L_x_276) ;  /* 0x0000000000208947 */ /* 0x001fea0003800000 */
[----:B------:R-:W-:Y:S01]  /*20b0*/  FSETP.GE.AND P0, PT, |R40|, |R43|, PT ;  /* 0x4000002b2800720b */ /* 0x000fe20003f06200 */
[----:B------:R-:W-:-:S04]  /*20c0*/  FADD R20, R43, R40 ;  /* 0x000000282b147221 */ /* 0x000fc80000000000 */
[----:B----4-:R-:W-:Y:S01]  /*20d0*/  FADD R3, R43, -R20 ;  /* 0x800000142b037221 */ /* 0x010fe20000000000 */
[----:B------:R-:W-:-:S03]  /*20e0*/  FADD R0, -R20, R40 ;  /* 0x0000002814007221 */ /* 0x000fc60000000100 */
[----:B------:R-:W-:-:S04]  /*20f0*/  FADD R40, R3, R40 ;  /* 0x0000002803287221 */ /* 0x000fc80000000000 */
[----:B------:R-:W-:-:S04]  /*2100*/  @P0 FADD R40, R43, R0 ;  /* 0x000000002b280221 */ /* 0x000fc80000000000 */
[----:B------:R-:W-:Y:S01]  /*2110*/  FADD R17, R17, R40 ;  /* 0x0000002811117221 */ /* 0x000fe20000000000 */
[----:B------:R-:W-:Y:S06]  /*2120*/  BRA `(.L_x_277) ;  /* 0x0000000000087947 */ /* 0x000fec0003800000 */
.L_x_276:
[----:B------:R-:W-:Y:S02]  /*2130*/  VIADD R19, R19, 0x1 ;  /* 0x0000000113137836 */ /* 0x000fe40000000000 */
[----:B------:R-:W-:-:S07]  /*2140*/  IMAD.MOV.U32 R20, RZ, RZ, R40 ;  /* 0x000000ffff147224 */ /* 0x000fce00078e0028 */
.L_x_277:
[----:B----4-:R-:W-:-:S05]  /*2150*/  VIADD R3, R22, 0x1 ;  /* 0x0000000116037836 */ /* 0x010fca0000000000 */
[----:B------:R-:W-:-:S04]  /*2160*/  ISETP.NE.AND P0, PT, R3, R52, PT ;  /* 0x000000340300720c */ /* 0x000fc80003f05270 */
[----:B------:R-:W-:Y:S01]  /*2170*/  SEL R22, R3, RZ, P0 ;  /* 0x000000ff03167207 */ /* 0x000fe20000000000 */
[----:B------:R-:W-:Y:S08]  /*2180*/  BRA `(.L_x_278) ;  /* 0x0000000000487947 */ /* 0x000ff00003800000 */
.L_x_272:
[----:B----4-:R-:W-:Y:S01]  /*2190*/  IMAD R0, R22, 0x4, R55 ;  /* 0x0000000416007824 */ /* 0x010fe200078e0237 */
[----:B-----5:R-:W-:-:S04]  /*21a0*/  FSETP.NE.AND P0, PT, |R43|, +INF , PT ;  /* 0x7f8000002b00780b */ /* 0x020fc80003f05200 */
[----:B------:R0:W-:Y:S09]  /*21b0*/  STS [R0], R43 ;  /* 0x0000002b00007388 */ /* 0x0001f20000000800 */
[----:B------:R-:W-:Y:S05]  /*21c0*/  @!P0 BRA `(.L_x_279) ;  /* 0x0000000000248947 */ /* 0x000fea0003800000 */
[C---:B------:R-:W-:Y:S01]  /*21d0*/  FSETP.GE.AND P0, PT, |R20|.reuse, |R43|, PT ;  /* 0x4000002b1400720b */ /* 0x040fe20003f06200 */
[----:B0-----:R-:W-:-:S04]  /*21e0*/  FADD R0, R20, R43 ;  /* 0x0000002b14007221 */ /* 0x001fc80000000000 */
[--C-:B------:R-:W-:Y:S01]  /*21f0*/  FADD R3, R43, -R0.reuse ;  /* 0x800000002b037221 */ /* 0x100fe20000000000 */
[----:B------:R-:W-:-:S03]  /*2200*/  FADD R40, R20, -R0 ;  /* 0x8000000014287221 */ /* 0x000fc60000000000 */
[----:B------:R-:W-:Y:S01]  /*2210*/  FADD R42, R20, R3 ;  /* 0x00000003142a7221 */ /* 0x000fe20000000000 */
[----:B------:R-:W-:-:S03]  /*2220*/  IMAD.MOV.U32 R20, RZ, RZ, R0 ;  /* 0x000000ffff147224 */ /* 0x000fc600078e0000 */
[----:B------:R-:W-:-:S04]  /*2230*/  @P0 FADD R42, R43, R40 ;  /* 0x000000282b2a0221 */ /* 0x000fc80000000000 */
[----:B------:R-:W-:Y:S01]  /*2240*/  FADD R17, R17, R42 ;  /* 0x0000002a11117221 */ /* 0x000fe20000000000 */
[----:B------:R-:W-:Y:S06]  /*2250*/  BRA `(.L_x_280) ;  /* 0x0000000000047947 */ /* 0x000fec0003800000 */
.L_x_279:
[----:B------:R-:W-:-:S07]  /*2260*/  IADD3 R19, PT, PT, R19, 0x1, RZ ;  /* 0x0000000113137810 */ /* 0x000fce0007ffe0ff */
.L_x_280:
[----:B------:R-:W-:Y:S02]  /*2270*/  VIADD R3, R22, 0x1 ;  /* 0x0000000116037836 */ /* 0x000fe40000000000 */
[----:B------:R-:W-:-:S03]  /*2280*/  VIADD R21, R21, 0x1 ;  /* 0x0000000115157836 */ /* 0x000fc60000000000 */
[----:B------:R-:W-:-:S04]  /*2290*/  ISETP.NE.AND P0, PT, R3, R52, PT ;  /* 0x000000340300720c */ /* 0x000fc80003f05270 */
[----:B------:R-:W-:-:S09]  /*22a0*/  SEL R22, R3, RZ, P0 ;  /* 0x000000ff03167207 */ /* 0x000fd20000000000 */
.L_x_278:
[----:B------:R-:W-:Y:S05]  /*22b0*/  BSYNC.RECONVERGENT B1 ;  /* 0x0000000000017941 */ /* 0x000fea0003800200 */
.L_x_271:
[----:B------:R-:W-:Y:S01]  /*22c0*/  ISETP.GE.AND P0, PT, R58, 0x1, PT ;  /* 0x000000013a00780c */ /* 0x000fe20003f06270 */
[----:B------:R-:W-:Y:S01]  /*22d0*/  BSSY.RECONVERGENT B1, `(.L_x_281) ;  /* 0x000001d000017945 */ /* 0x000fe20003800200 */
[----:B0-----:R-:W-:Y:S02]  /*22e0*/  IMAD.MOV.U32 R0, RZ, RZ, RZ ;  /* 0x000000ffff007224 */ /* 0x001fe400078e00ff */
[----:B------:R-:W-:Y:S02]  /*22f0*/  IMAD.MOV.U32 R3, RZ, RZ, RZ ;  /* 0x000000ffff037224 */ /* 0x000fe400078e00ff */
[----:B------:R-:W-:-:S07]  /*2300*/  IMAD.MOV.U32 R40, RZ, RZ, RZ ;  /* 0x000000ffff287224 */ /* 0x000fce00078e00ff */
[----:B------:R-:W-:Y:S05]  /*2310*/  @!P0 BRA `(.L_x_282) ;  /* 0x0000000000608947 */ /* 0x000fea0003800000 */
[----:B------:R-:W-:Y:S01]  /*2320*/  HFMA2 R0, -RZ, RZ, 0, 0 ;  /* 0x00000000ff007431 */ /* 0x000fe200000001ff */
[----:B------:R-:W-:Y:S02]  /*2330*/  VIMNMX R64, PT, PT, R58, 0x100, PT ;  /* 0x000001003a407848 */ /* 0x000fe40003fe0100 */
[----:B------:R-:W-:Y:S01]  /*2340*/  CS2R R40, SRZ ;  /* 0x0000000000287805 */ /* 0x000fe2000001ff00 */
[----:B------:R-:W-:-:S07]  /*2350*/  IMAD.MOV.U32 R3, RZ, RZ, RZ ;  /* 0x000000ffff037224 */ /* 0x000fce00078e00ff */
.L_x_285:
[----:B------:R-:W-:-:S05]  /*2360*/  LEA R42, R41, UR14, 0x2 ;  /* 0x0000000e292a7c11 */ /* 0x000fca000f8e10ff */
[----:B------:R-:W2:Y:S01]  /*2370*/  LDL R66, [R42] ;  /* 0x000000002a427983 */ /* 0x000ea20000100800 */
[----:B------:R-:W-:Y:S01]  /*2380*/  VIADD R41, R41, 0x1 ;  /* 0x0000000129297836 */ /* 0x000fe20000000000 */
[----:B------:R-:W-:Y:S04]  /*2390*/  BSSY.RECONVERGENT B2, `(.L_x_283) ;  /* 0x000000f000027945 */ /* 0x000fe80003800200 */
[----:B------:R-:W-:Y:S02]  /*23a0*/  ISETP.NE.AND P1, PT, R41, R64, PT ;  /* 0x000000402900720c */ /* 0x000fe40003f25270 */
        /* <DEDUP_REMOVED lines=13> */
.L_x_284:
[----:B------:R-:W-:Y:S05]  /*2480*/  BSYNC.RECONVERGENT B2 ;  /* 0x0000000000027941 */ /* 0x000fea0003800200 */
.L_x_283:
[----:B------:R-:W-:Y:S05]  /*2490*/  @P1 BRA `(.L_x_285) ;  /* 0xfffffffc00b01947 */ /* 0x000fea000383ffff */
.L_x_282:
[----:B------:R-:W-:Y:S05]  /*24a0*/  BSYNC.RECONVERGENT B1 ;  /* 0x0000000000017941 */ /* 0x000fea0003800200 */
.L_x_281:
[----:B------:R-:W-:Y:S01]  /*24b0*/  ISETP.GE.AND P0, PT, R0, 0x1, PT ;  /* 0x000000010000780c */ /* 0x000fe20003f06270 */
[----:B------:R-:W-:Y:S01]  /*24c0*/  BSSY.RECONVERGENT B3, `(.L_x_286) ;  /* 0x0000014000037945 */ /* 0x000fe20003800200 */
[----:B------:R-:W-:Y:S01]  /*24d0*/  IMAD.MOV.U32 R58, RZ, RZ, R0 ;  /* 0x000000ffff3a7224 */ /* 0x000fe200078e0000 */
[----:B------:R-:W-:-:S10]  /*24e0*/  MOV R57, 0x7fffffff ;  /* 0x7fffffff00397802 */ /* 0x000fd40000000f00 */
        /* <DEDUP_REMOVED lines=14> */
[----:B------:R-:W-:Y:S05]  /*25d0*/  CALL.REL.NOINC `($__internal_2_$__cuda_sm3x_div_rn_noftz_f32_slowpath) ;  /* 0x0000002c00b87944 */ /* 0x000fea0003c00000 */
[----:B------:R-:W-:-:S07]  /*25e0*/  IMAD.MOV.U32 R57, RZ, RZ, R0 ;  /* 0x000000ffff397224 */ /* 0x000fce00078e0000 */
.L_x_288:
[----:B------:R-:W-:Y:S05]  /*25f0*/  BSYNC.RECONVERGENT B4 ;  /* 0x0000000000047941 */ /* 0x000fea0003800200 */
.L_x_287:
[----:B------:R-:W-:Y:S05]  /*2600*/  BSYNC.RECONVERGENT B3 ;  /* 0x0000000000037941 */ /* 0x000fea0003800200 */
.L_x_286:
[----:B------:R-:W-:Y:S01]  /*2610*/  ISETP.GE.AND P0, PT, R60, 0x1, PT ;  /* 0x000000013c00780c */ /* 0x000fe20003f06270 */
[----:B------:R-:W-:Y:S01]  /*2620*/  BSSY.RECONVERGENT B1, `(.L_x_289) ;  /* 0x000001d000017945 */ /* 0x000fe20003800200 */
[----:B------:R-:W-:Y:S02]  /*2630*/  IMAD.MOV.U32 R3, RZ, RZ, RZ ;  /* 0x000000ffff037224 */ /* 0x000fe400078e00ff */
[----:B------:R-:W-:Y:S02]  /*2640*/  IMAD.MOV.U32 R41, RZ, RZ, RZ ;  /* 0x000000ffff297224 */ /* 0x000fe400078e00ff */
[----:B------:R-:W-:-:S07]  /*2650*/  IMAD.MOV.U32 R0, RZ, RZ, RZ ;  /* 0x000000ffff007224 */ /* 0x000fce00078e00ff */
[----:B------:R-:W-:Y:S05]  /*2660*/  @!P0 BRA `(.L_x_290) ;  /* 0x0000000000608947 */ /* 0x000fea0003800000 */
[----:B------:R-:W-:Y:S01]  /*2670*/  HFMA2 R0, -RZ, RZ, 0, 0 ;  /* 0x00000000ff007431 */ /* 0x000fe200000001ff */
[----:B------:R-:W-:Y:S02]  /*2680*/  VIMNMX R61, PT, PT, R60, 0x100, PT ;  /* 0x000001003c3d7848 */ /* 0x000fe40003fe0100 */
[----:B------:R-:W-:Y:S01]  /*2690*/  CS2R R40, SRZ ;  /* 0x0000000000287805 */ /* 0x000fe2000001ff00 */
[----:B------:R-:W-:-:S07]  /*26a0*/  IMAD.MOV.U32 R3, RZ, RZ, RZ ;  /* 0x000000ffff037224 */ /* 0x000fce00078e00ff */
.L_x_293:
[----:B------:R-:W-:-:S05]  /*26b0*/  LEA R42, R40, UR6, 0x2 ;  /* 0x00000006282a7c11 */ /* 0x000fca000f8e10ff */
[----:B------:R-:W2:Y:S01]  /*26c0*/  LDL R64, [R42] ;  /* 0x000000002a407983 */ /* 0x000ea20000100800 */
[----:B------:R-:W-:Y:S01]  /*26d0*/  VIADD R40, R40, 0x1 ;  /* 0x0000000128287836 */ /* 0x000fe20000000000 */
[----:B------:R-:W-:Y:S04]  /*26e0*/  BSSY.RECONVERGENT B2, `(.L_x_291) ;  /* 0x000000f000027945 */ /* 0x000fe80003800200 */
        /* <DEDUP_REMOVED lines=14> */
.L_x_292:
[----:B------:R-:W-:Y:S05]  /*27d0*/  BSYNC.RECONVERGENT B2 ;  /* 0x0000000000027941 */ /* 0x000fea0003800200 */
.L_x_291:
[----:B------:R-:W-:Y:S05]  /*27e0*/  @P1 BRA `(.L_x_293) ;  /* 0xfffffffc00b01947 */ /* 0x000fea000383ffff */
.L_x_290:
[----:B------:R-:W-:Y:S05]  /*27f0*/  BSYNC.RECONVERGENT B1 ;  /* 0x0000000000017941 */ /* 0x000fea0003800200 */
.L_x_289:
        /* <DEDUP_REMOVED lines=20> */
.L_x_296:
[----:B------:R-:W-:Y:S05]  /*2940*/  BSYNC.RECONVERGENT B4 ;  /* 0x0000000000047941 */ /* 0x000fea0003800200 */
.L_x_295:
[----:B------:R-:W-:Y:S05]  /*2950*/  BSYNC.RECONVERGENT B3 ;  /* 0x0000000000037941 */ /* 0x000fea0003800200 */
.L_x_294:
[----:B------:R-:W-:Y:S01]  /*2960*/  FSETP.NAN.AND P0, PT, |R57|, |R57|, PT ;  /* 0x400000393900720b */ /* 0x000fe20003f08200 */
[----:B------:R-:W-:Y:S01]  /*2970*/  BSSY.RECONVERGENT B3, `(.L_x_297) ;  /* 0x000005f000037945 */ /* 0x000fe20003800200 */
[----:B------:R-:W-:Y:S02]  /*2980*/  PRMT R69, RZ, 0x7610, R69 ;  /* 0x00007610ff457816 */ /* 0x000fe40000000045 */
[----:B------:R-:W-:Y:S01]  /*2990*/  CS2R R40, SRZ ;  /* 0x0000000000287805 */ /* 0x000fe2000001ff00 */
[----:B------:R-:W-:Y:S01]  /*29a0*/  IMAD.MOV.U32 R62, RZ, RZ, RZ ;  /* 0x000000ffff3e7224 */ /* 0x000fe200078e00ff */
        /* <DEDUP_REMOVED lines=13> */
[----:B------:R-:W-:Y:S02]  /*2a80*/  ISETP.LT.OR P0, PT, R21, R52, P0 ;  /* 0x000000341500720c */ /* 0x000fe40000701670 */
[----:B------:R-:W-:-:S11]  /*2a90*/  MOV R41, R8 ;  /* 0x0000000800297202 */ /* 0x000fd60000000f00 */
        /* <DEDUP_REMOVED lines=15> */
.L_x_303:
[----:B------:R-:W-:Y:S05]  /*2b90*/  BSYNC.RECONVERGENT B4 ;  /* 0x0000000000047941 */ /* 0x000fea0003800200 */
.L_x_302:
[----:B------:R-:W-:Y:S01]  /*2ba0*/  PRMT R69, R5, 0x7610, R69 ;  /* 0x0000761005457816 */ /* 0x000fe20000000045 */
[----:B------:R-:W-:Y:S01]  /*2bb0*/  IMAD.MOV.U32 R62, RZ, RZ, R7 ;  /* 0x000000ffff3e7224 */ /* 0x000fe200078e0007 */
[----:B------:R-:W-:Y:S01]  /*2bc0*/  MOV R40, R10 ;  /* 0x0000000a00287202 */ /* 0x000fe20000000f00 */
[----:B------:R-:W-:Y:S01]  /*2bd0*/  IMAD.MOV.U32 R41, RZ, RZ, R8 ;  /* 0x000000ffff297224 */ /* 0x000fe200078e0008 */
[----:B------:R-:W-:Y:S06]  /*2be0*/  BRA `(.L_x_298) ;  /* 0x0000000000dc7947 */ /* 0x000fec0003800000 */
.L_x_301:
        /* <DEDUP_REMOVED lines=29> */
[----:B------:R-:W-:-:S07]  /*2dc0*/  MOV R57, R0 ;  /* 0x0000000000397202 */ /* 0x000fce0000000f00 */
.L_x_305:
[----:B------:R-:W-:Y:S05]  /*2dd0*/  BSYNC.RECONVERGENT B4 ;  /* 0x0000000000047941 */ /* 0x000fea0003800200 */
.L_x_304:
[----:B------:R-:W-:Y:S01]  /*2de0*/  PRMT R69, RZ, 0x7610, R69 ;  /* 0x00007610ff457816 */ /* 0x000fe20000000045 */
[----:B------:R-:W-:Y:S06]  /*2df0*/  BRA `(.L_x_298) ;  /* 0x0000000000587947 */ /* 0x000fec0003800000 */
.L_x_300:
[----:B------:R-:W-:Y:S01]  /*2e00*/  FSETP.NE.AND P1, PT, |R43|, +INF , PT ;  /* 0x7f8000002b00780b */ /* 0x000fe20003f25200 */
[----:B------:R-:W-:Y:S02]  /*2e10*/  IMAD.MOV.U32 R62, RZ, RZ, RZ ;  /* 0x000000ffff3e7224 */ /* 0x000fe400078e00ff */
        /* <DEDUP_REMOVED lines=10> */
.L_x_306:
[----:B------:R-:W-:Y:S01]  /*2ec0*/  FADD R57, R41, R62 ;  /* 0x0000003e29397221 */ /* 0x000fe20000000000 */
[----:B------:R-:W-:-:S04]  /*2ed0*/  IMAD.MOV.U32 R40, RZ, RZ, 0x1 ;  /* 0x00000001ff287424 */ /* 0x000fc800078e00ff */
[----:B------:R-:W-:Y:S01]  /*2ee0*/  FSEL R57, R57, +QNAN , P1 ;  /* 0x7fffffff39397808 */ /* 0x000fe20000800000 */
[----:B------:R-:W-:Y:S06]  /*2ef0*/  BRA `(.L_x_298) ;  /* 0x0000000000187947 */ /* 0x000fec0003800000 */
.L_x_299:
[----:B------:R-:W-:Y:S01]  /*2f00*/  FSETP.NE.AND P0, PT, |R43|, +INF , PT ;  /* 0x7f8000002b00780b */ /* 0x000fe20003f05200 */
[----:B------:R-:W-:Y:S01]  /*2f10*/  IMAD.MOV.U32 R62, RZ, RZ, R7 ;  /* 0x000000ffff3e7224 */ /* 0x000fe200078e0007 */
[----:B------:R-:W-:Y:S01]  /*2f20*/  PRMT R69, R5, 0x7610, R69 ;  /* 0x0000761005457816 */ /* 0x000fe20000000045 */
[----:B------:R-:W-:Y:S01]  /*2f30*/  IMAD.MOV.U32 R41, RZ, RZ, R8 ;  /* 0x000000ffff297224 */ /* 0x000fe200078e0008 */
[----:B------:R-:W-:Y:S02]  /*2f40*/  MOV R40, R10 ;  /* 0x0000000a00287202 */ /* 0x000fe40000000f00 */
[----:B------:R-:W-:-:S07]  /*2f50*/  FSEL R57, R43, +QNAN , P0 ;  /* 0x7fffffff2b397808 */ /* 0x000fce0000000000 */
.L_x_298:
[----:B------:R-:W-:Y:S05]  /*2f60*/  BSYNC.RECONVERGENT B3 ;  /* 0x0000000000037941 */ /* 0x000fea0003800200 */
.L_x_297:
        /* <DEDUP_REMOVED lines=32> */
[----:B------:R-:W-:Y:S01]  /*3170*/  MOV R42, 0x31a0 ;  /* 0x000031a0002a7802 */ /* 0x000fe20000000f00 */
[----:B------:R-:W-:-:S07]  /*3180*/  IMAD.MOV.U32 R3, RZ, RZ, R48 ;  /* 0x000000ffff037224 */ /* 0x000fce00078e0030 */
[----:B------:R-:W-:Y:S05]  /*3190*/  CALL.REL.NOINC `($__internal_2_$__cuda_sm3x_div_rn_noftz_f32_slowpath) ;  /* 0x0000002000c87944 */ /* 0x000fea0003c00000 */
[----:B------:R-:W-:-:S07]  /*31a0*/  IMAD.MOV.U32 R64, RZ, RZ, R0 ;  /* 0x000000ffff407224 */ /* 0x000fce00078e0000 */
.L_x_313:
[----:B------:R-:W-:Y:S05]  /*31b0*/  BSYNC.RECONVERGENT B4 ;  /* 0x0000000000047941 */ /* 0x000fea0003800200 */
.L_x_312:
[----:B------:R-:W-:Y:S01]  /*31c0*/  PRMT R69, R69, 0x5410, R6 ;  /* 0x0000541045457816 */ /* 0x000fe20000000006 */
[----:B------:R-:W-:Y:S01]  /*31d0*/  IMAD.MOV.U32 R2, RZ, RZ, R9 ;  /* 0x000000ffff027224 */ /* 0x000fe200078e0009 */
[----:B------:R-:W-:Y:S01]  /*31e0*/  MOV R8, R13 ;  /* 0x0000000d00087202 */ /* 0x000fe20000000f00 */
[----:B------:R-:W-:Y:S01]  /*31f0*/  IMAD.MOV.U32 R5, RZ, RZ, R11 ;  /* 0x000000ffff057224 */ /* 0x000fe200078e000b */
[----:B------:R-:W-:Y:S06]  /*3200*/  BRA `(.L_x_308) ;  /* 0x0000000000e47947 */ /* 0x000fec0003800000 */
.L_x_311:
        /* <DEDUP_REMOVED lines=27> */
[----:B------:R-:W-:Y:S02]  /*33c0*/  MOV R3, R9 ;  /* 0x0000000900037202 */ /* 0x000fe40000000f00 */
[----:B------:R-:W-:-:S07]  /*33d0*/  MOV R42, 0x33f0 ;  /* 0x000033f0002a7802 */ /* 0x000fce0000000f00 */
[----:B------:R-:W-:Y:S05]  /*33e0*/  CALL.REL.NOINC `($__internal_2_$__cuda_sm3x_div_rn_noftz_f32_slowpath) ;  /* 0x0000002000347944 */ /* 0x000fea0003c00000 */
[----:B------:R-:W-:-:S07]  /*33f0*/  IMAD.MOV.U32 R64, RZ, RZ, R0 ;  /* 0x000000ffff407224 */ /* 0x000fce00078e0000 */
.L_x_315:
[----:B------:R-:W-:Y:S05]  /*3400*/  BSYNC.RECONVERGENT B4 ;  /* 0x0000000000047941 */ /* 0x000fea0003800200 */
.L_x_314:
[----:B------:R-:W-:Y:S01]  /*3410*/  PRMT R69, R69, 0x5410, RZ ;  /* 0x0000541045457816 */ /* 0x000fe200000000ff */
[----:B------:R-:W-:Y:S06]  /*3420*/  BRA `(.L_x_308) ;  /* 0x00000000005c7947 */ /* 0x000fec0003800000 */
.L_x_310:
        /* <DEDUP_REMOVED lines=12> */
.L_x_316:
[----:B------:R-:W-:Y:S01]  /*34f0*/  FADD R64, R8, R2 ;  /* 0x0000000208407221 */ /* 0x000fe20000000000 */
[----:B------:R-:W-:Y:S01]  /*3500*/  IMAD.MOV.U32 R5, RZ, RZ, 0x1 ;  /* 0x00000001ff057424 */ /* 0x000fe200078e00ff */
[----:B------:R-:W-:-:S03]  /*3510*/  PRMT R69, R69, 0x5410, R0 ;  /* 0x0000541045457816 */ /* 0x000fc60000000000 */
[----:B------:R-:W-:Y:S01]  /*3520*/  FSEL R64, R64, +QNAN , P0 ;  /* 0x7fffffff40407808 */ /* 0x000fe20000000000 */
[----:B------:R-:W-:Y:S06]  /*3530*/  BRA `(.L_x_308) ;  /* 0x0000000000187947 */ /* 0x000fec0003800000 */
.L_x_309:
[----:B------:R-:W-:Y:S01]  /*3540*/  FSETP.NE.AND P0, PT, |R43|, +INF , PT ;  /* 0x7f8000002b00780b */ /* 0x000fe20003f05200 */
[----:B------:R-:W-:Y:S01]  /*3550*/  IMAD.MOV.U32 R2, RZ, RZ, R9 ;  /* 0x000000ffff027224 */ /* 0x000fe200078e0009 */
[----:B------:R-:W-:Y:S01]  /*3560*/  PRMT R69, R69, 0x5410, R6 ;  /* 0x0000541045457816 */ /* 0x000fe20000000006 */
[----:B------:R-:W-:Y:S01]  /*3570*/  IMAD.MOV.U32 R5, RZ, RZ, R11 ;  /* 0x000000ffff057224 */ /* 0x000fe200078e000b */
[----:B------:R-:W-:Y:S02]  /*3580*/  MOV R8, R13 ;  /* 0x0000000d00087202 */ /* 0x000fe40000000f00 */
[----:B------:R-:W-:-:S07]  /*3590*/  FSEL R64, R43, +QNAN , P0 ;  /* 0x7fffffff2b407808 */ /* 0x000fce0000000000 */
.L_x_308:
[----:B------:R-:W-:Y:S05]  /*35a0*/  BSYNC.RECONVERGENT B3 ;  /* 0x0000000000037941 */ /* 0x000fea0003800200 */
.L_x_307:
        /* <DEDUP_REMOVED lines=16> */
.L_x_320:
[----:B------:R-:W-:Y:S02]  /*36b0*/  VIADD R25, R25, 0xffffffff ;  /* 0xffffffff19197836 */ /* 0x000fe40000000000 */
[----:B------:R-:W-:-:S07]  /*36c0*/  IMAD.MOV.U32 R7, RZ, RZ, R24 ;  /* 0x000000ffff077224 */ /* 0x000fce00078e0018 */
.L_x_321:
[----:B------:R-:W-:Y:S05]  /*36d0*/  BSYNC.RECONVERGENT B2 ;  /* 0x0000000000027941 */ /* 0x000fea0003800200 */
.L_x_319:
        /* <DEDUP_REMOVED lines=12> */
.L_x_323:
[----:B------:R-:W-:Y:S01]  /*37a0*/  VIADD R25, R25, 0x1 ;  /* 0x0000000119197836 */ /* 0x000fe20000000000 */
[----:B------:R-:W-:-:S07]  /*37b0*/  MOV R24, R7 ;  /* 0x0000000700187202 */ /* 0x000fce0000000f00 */
.L_x_324:
[----:B------:R-:W-:Y:S05]  /*37c0*/  BSYNC.RECONVERGENT B2 ;  /* 0x0000000000027941 */ /* 0x000fea0003800200 */
.L_x_322:
[----:B------:R-:W-:-:S05]  /*37d0*/  VIADD R27, R27, 0x1 ;  /* 0x000000011b1b7836 */ /* 0x000fca0000000000 */
[----:B------:R-:W-:-:S04]  /*37e0*/  ISETP.NE.AND P0, PT, R27, R52, PT ;  /* 0x000000341b00720c */ /* 0x000fc80003f05270 */
[----:B------:R-:W-:Y:S01]  /*37f0*/  SEL R27, R27, RZ, P0 ;  /* 0x000000ff1b1b7207 */ /* 0x000fe20000000000 */
[----:B------:R-:W-:Y:S08]  /*3800*/  BRA `(.L_x_325) ;  /* 0x0000000000507947 */ /* 0x000ff00003800000 */
.L_x_318:
[----:B------:R-:W-:Y:S01]  /*3810*/  IMAD R0, R27, 0x4, R54 ;  /* 0x000000041b007824 */ /* 0x000fe200078e0236 */
[----:B------:R-:W-:Y:S01]  /*3820*/  FSETP.NE.AND P0, PT, |R57|, +INF , PT ;  /* 0x7f8000003900780b */ /* 0x000fe20003f05200 */
[----:B------:R-:W-:Y:S03]  /*3830*/  BSSY.RECONVERGENT B2, `(.L_x_326) ;  /* 0x000000d000027945 */ /* 0x000fe60003800200 */
[----:B------:R0:W-:Y:S09]  /*3840*/  STS [R0], R57 ;  /* 0x0000003900007388 */ /* 0x0001f20000000800 */
[----:B------:R-:W-:Y:S05]  /*3850*/  @!P0 BRA `(.L_x_327) ;  /* 0x0000000000248947 */ /* 0x000fea0003800000 */
[C---:B------:R-:W-:Y:S01]  /*3860*/  FSETP.GE.AND P0, PT, |R24|.reuse, |R57|, PT ;  /* 0x400000391800720b */ /* 0x040fe20003f06200 */
[----:B0-----:R-:W-:-:S04]  /*3870*/  FADD R0, R24, R57 ;  /* 0x0000003918007221 */ /* 0x001fc80000000000 */
[----:B------:R-:W-:Y:S01]  /*3880*/  FADD R3, -R0, R57 ;  /* 0x0000003900037221 */ /* 0x000fe20000000100 */
[----:B------:R-:W-:-:S03]  /*3890*/  FADD R6, R24, -R0 ;  /* 0x8000000018067221 */ /* 0x000fc60000000000 */
[----:B------:R-:W-:Y:S01]  /*38a0*/  FADD R10, R24, R3 ;  /* 0x00000003180a7221 */ /* 0x000fe20000000000 */
[----:B------:R-:W-:-:S03]  /*38b0*/  IMAD.MOV.U32 R24, RZ, RZ, R0 ;  /* 0x000000ffff187224 */ /* 0x000fc600078e0000 */
[----:B------:R-:W-:-:S04]  /*38c0*/  @P0 FADD R10, R6, R57 ;  /* 0x00000039060a0221 */ /* 0x000fc80000000000 */
[----:B------:R-:W-:Y:S01]  /*38d0*/  FADD R23, R23, R10 ;  /* 0x0000000a17177221 */ /* 0x000fe20000000000 */
[----:B------:R-:W-:Y:S06]  /*38e0*/  BRA `(.L_x_328) ;  /* 0x0000000000047947 */ /* 0x000fec0003800000 */
.L_x_327:
[----:B------:R-:W-:-:S07]  /*38f0*/  VIADD R25, R25, 0x1 ;  /* 0x0000000119197836 */ /* 0x000fce0000000000 */
.L_x_328:
[----:B------:R-:W-:Y:S05]  /*3900*/  BSYNC.RECONVERGENT B2 ;  /* 0x0000000000027941 */ /* 0x000fea0003800200 */
.L_x_326:
[----:B------:R-:W-:Y:S01]  /*3910*/  VIADD R27, R27, 0x1 ;  /* 0x000000011b1b7836 */ /* 0x000fe20000000000 */
[----:B------:R-:W-:-:S04]  /*3920*/  IADD3 R26, PT, PT, R26, 0x1, RZ ;  /* 0x000000011a1a7810 */ /* 0x000fc80007ffe0ff */
[----:B------:R-:W-:-:S04]  /*3930*/  ISETP.NE.AND P0, PT, R27, R52, PT ;  /* 0x000000341b00720c */ /* 0x000fc80003f05270 */
[----:B------:R-:W-:-:S09]  /*3940*/  SEL R27, R27, RZ, P0 ;  /* 0x000000ff1b1b7207 */ /* 0x000fd20000000000 */
.L_x_325:
[----:B------:R-:W-:Y:S05]  /*3950*/  BSYNC.RECONVERGENT B1 ;  /* 0x0000000000017941 */ /* 0x000fea0003800200 */
.L_x_317:
        /* <DEDUP_REMOVED lines=9> */
[----:B------:R-:W-:-:S04]  /*39f0*/  FADD R6, R29, -R10 ;  /* 0x8000000a1d067221 */ /* 0x000fc80000000000 */
[--C-:B0-----:R-:W-:Y:S01]  /*3a00*/  FADD R0, -R10, -R6.reuse ;  /* 0x800000060a007221 */ /* 0x101fe20000000100 */
[----:B------:R-:W-:-:S03]  /*3a10*/  FADD R3, R29, -R6 ;  /* 0x800000061d037221 */ /* 0x000fc60000000000 */
[----:B------:R-:W-:-:S04]  /*3a20*/  FADD R7, R29, R0 ;  /* 0x000000001d077221 */ /* 0x000fc80000000000 */
[----:B------:R-:W-:-:S04]  /*3a30*/  @P0 FADD R7, -R10, R3 ;  /* 0x000000030a070221 */ /* 0x000fc80000000100 */
[----:B------:R-:W-:Y:S01]  /*3a40*/  FADD R28, R28, R7 ;  /* 0x000000071c1c7221 */ /* 0x000fe20000000000 */
[----:B------:R-:W-:Y:S06]  /*3a50*/  BRA `(.L_x_333) ;  /* 0x0000000000087947 */ /* 0x000fec0003800000 */
.L_x_332:
[----:B------:R-:W-:Y:S02]  /*3a60*/  VIADD R38, R38, 0xffffffff ;  /* 0xffffffff26267836 */ /* 0x000fe40000000000 */
[----:B------:R-:W-:-:S07]  /*3a70*/  IMAD.MOV.U32 R6, RZ, RZ, R29 ;  /* 0x000000ffff067224 */ /* 0x000fce00078e001d */
.L_x_333:
[----:B------:R-:W-:Y:S05]  /*3a80*/  BSYNC.RECONVERGENT B2 ;  /* 0x0000000000027941 */ /* 0x000fea0003800200 */
.L_x_331:
[----:B------:R1:W-:Y:S01]  /*3a90*/  STS [R9], R64 ;  /* 0x0000004009007388 */ /* 0x0003e20000000800 */
[----:B------:R-:W-:Y:S01]  /*3aa0*/  FSETP.NE.AND P0, PT, |R64|, +INF , PT ;  /* 0x7f8000004000780b */ /* 0x000fe20003f05200 */
[----:B------:R-:W-:-:S12]  /*3ab0*/  BSSY.RECONVERGENT B2, `(.L_x_334) ;  /* 0x000000c000027945 */ /* 0x000fd80003800200 */
[----:B-1----:R-:W-:Y:S05]  /*3ac0*/  @!P0 BRA `(.L_x_335) ;  /* 0x0000000000208947 */ /* 0x002fea0003800000 */
        /* <DEDUP_REMOVED lines=8> */
.L_x_335:
[----:B------:R-:W-:Y:S02]  /*3b50*/  VIADD R38, R38, 0x1 ;  /* 0x0000000126267836 */ /* 0x000fe40000000000 */
[----:B------:R-:W-:-:S07]  /*3b60*/  IMAD.MOV.U32 R29, RZ, RZ, R6 ;  /* 0x000000ffff1d7224 */ /* 0x000fce00078e0006 */
.L_x_336:
[----:B------:R-:W-:Y:S05]  /*3b70*/  BSYNC.RECONVERGENT B2 ;  /* 0x0000000000027941 */ /* 0x000fea0003800200 */
.L_x_334:
[----:B------:R-:W-:-:S04]  /*3b80*/  IADD3 R3, PT, PT, R44, 0x1, RZ ;  /* 0x000000012c037810 */ /* 0x000fc80007ffe0ff */
[----:B------:R-:W-:-:S04]  /*3b90*/  ISETP.NE.AND P0, PT, R3, R52, PT ;  /* 0x000000340300720c */ /* 0x000fc80003f05270 */
[----:B------:R-:W-:Y:S01]  /*3ba0*/  SEL R44, R3, RZ, P0 ;  /* 0x000000ff032c7207 */ /* 0x000fe20000000000 */
[----:B------:R-:W-:Y:S08]  /*3bb0*/  BRA `(.L_x_337) ;  /* 0x0000000000507947 */ /* 0x000ff00003800000 */
.L_x_330:
        /* <DEDUP_REMOVED lines=8> */
[----:B-1----:R-:W-:-:S03]  /*3c40*/  FADD R3, R29, -R0 ;  /* 0x800000001d037221 */ /* 0x002fc60000000000 */
[----:B------:R-:W-:Y:S01]  /*3c50*/  FADD R7, R29, R6 ;  /* 0x000000061d077221 */ /* 0x000fe20000000000 */
[----:B------:R-:W-:-:S03]  /*3c60*/  IMAD.MOV.U32 R29, RZ, RZ, R0 ;  /* 0x000000ffff1d7224 */ /* 0x000fc600078e0000 */
[----:B------:R-:W-:-:S04]  /*3c70*/  @P0 FADD R7, R3, R64 ;  /* 0x0000004003070221 */ /* 0x000fc80000000000 */
[----:B------:R-:W-:Y:S01]  /*3c80*/  FADD R28, R28, R7 ;  /* 0x000000071c1c7221 */ /* 0x000fe20000000000 */
[----:B------:R-:W-:Y:S06]  /*3c90*/  BRA `(.L_x_340) ;  /* 0x0000000000047947 */ /* 0x000fec0003800000 */
.L_x_339:
[----:B------:R-:W-:-:S07]  /*3ca0*/  VIADD R38, R38, 0x1 ;  /* 0x0000000126267836 */ /* 0x000fce0000000000 */
.L_x_340:
[----:B------:R-:W-:Y:S05]  /*3cb0*/  BSYNC.RECONVERGENT B2 ;  /* 0x0000000000027941 */ /* 0x000fea0003800200 */
.L_x_338:
[----:B-1----:R-:W-:Y:S02]  /*3cc0*/  VIADD R3, R44, 0x1 ;  /* 0x000000012c037836 */ /* 0x002fe40000000000 */
[----:B------:R-:W-:-:S03]  /*3cd0*/  VIADD R39, R39, 0x1 ;  /* 0x0000000127277836 */ /* 0x000fc60000000000 */
[----:B------:R-:W-:-:S04]  /*3ce0*/  ISETP.NE.AND P0, PT, R3, R52, PT ;  /* 0x000000340300720c */ /* 0x000fc80003f05270 */
[----:B------:R-:W-:-:S09]  /*3cf0*/  SEL R44, R3, RZ, P0 ;  /* 0x000000ff032c7207 */ /* 0x000fd20000000000 */
.L_x_337:
[----:B------:R-:W-:Y:S05]  /*3d00*/  BSYNC.RECONVERGENT B1 ;  /* 0x0000000000017941 */ /* 0x000fea0003800200 */
.L_x_329:
[----:B------:R-:W-:Y:S01]  /*3d10*/  ISETP.GT.AND P0, PT, R25, RZ, PT ;  /* 0x000000ff1900720c */ /* 0x000fe20003f04270 */
[----:B------:R-:W-:Y:S01]  /*3d20*/  BSSY.RECONVERGENT B3, `(.L_x_341) ;  /* 0x0000014000037945 */ /* 0x000fe20003800200 */
[----:B------:R-:W-:Y:S02]  /*3d30*/  MOV R6, 0x7fffffff ;  /* 0x7fffffff00067802 */ /* 0x000fe40000000f00 */
        /* <DEDUP_REMOVED lines=17> */
.L_x_343:
[----:B------:R-:W-:Y:S05]  /*3e50*/  BSYNC.RECONVERGENT B4 ;  /* 0x0000000000047941 */ /* 0x000fea0003800200 */
.L_x_342:
[----:B------:R-:W-:Y:S05]  /*3e60*/  BSYNC.RECONVERGENT B3 ;  /* 0x0000000000037941 */ /* 0x000fea0003800200 */
.L_x_341:
        /* <DEDUP_REMOVED lines=16> */
[----:B------:R-:W-:Y:S02]  /*3f70*/  MOV R3, R48 ;  /* 0x0000003000037202 */ /* 0x000fe40000000f00 */
[----:B------:R-:W-:-:S07]  /*3f80*/  MOV R42, 0x3fa0 ;  /* 0x00003fa0002a7802 */ /* 0x000fce0000000f00 */
[----:B------:R-:W-:Y:S05]  /*3f90*/  CALL.REL.NOINC `($__internal_2_$__cuda_sm3x_div_rn_noftz_f32_slowpath) ;  /* 0x0000001400487944 */ /* 0x000fea0003c00000 */
[----:B------:R-:W-:-:S07]  /*3fa0*/  IMAD.MOV.U32 R64, RZ, RZ, R0 ;  /* 0x000000ffff407224 */ /* 0x000fce00078e0000 */
.L_x_346:
[----:B------:R-:W-:Y:S05]  /*3fb0*/  BSYNC.RECONVERGENT B4 ;  /* 0x0000000000047941 */ /* 0x000fea0003800200 */
.L_x_345:
[----:B------:R-:W-:Y:S05]  /*3fc0*/  BSYNC.RECONVERGENT B3 ;  /* 0x0000000000037941 */ /* 0x000fea0003800200 */
.L_x_344:
[-C--:B------:R-:W-:Y:S01]  /*3fd0*/  FSETP.GT.AND P2, PT, R43, R64.reuse, PT ;  /* 0x000000402b00720b */ /* 0x080fe20003f44000 */
[----:B0-----:R-:W-:Y:S01]  /*3fe0*/  IMAD.MOV.U32 R0, RZ, RZ, 0x1 ;  /* 0x00000001ff007424 */ /* 0x001fe200078e00ff */
        /* <DEDUP_REMOVED lines=19> */
.L_x_349:
[-C--:B------:R-:W-:Y:S02]  /*4120*/  FSETP.NAN.AND P4, PT, |R49|, |R49|.reuse, PT ;  /* 0x400000313100720b */ /* 0x080fe40003f88200 */
[----:B------:R-:W-:-:S04]  /*4130*/  FMNMX R10, R6, R49, !PT ;  /* 0x00000031060a7209 */ /* 0x000fc80007800000 */
[----:B------:R-:W-:Y:S01]  /*4140*/  FSEL R3, R10, R49, !P4 ;  /* 0x000000310a037208 */ /* 0x000fe20006000000 */
[----:B------:R-:W-:Y:S06]  /*4150*/  BRA `(.L_x_350) ;  /* 0x00000000004c7947 */ /* 0x000fec0003800000 */
.L_x_348:
        /* <DEDUP_REMOVED lines=9> */
[----:B------:R-:W-:Y:S02]  /*41f0*/  ISETP.NE.AND P4, PT, R0, -0x1, PT ;  /* 0xffffffff0000780c */ /* 0x000fe40003f85270 */
[----:B------:R-:W-:-:S11]  /*4200*/  MOV R3, R49 ;  /* 0x0000003100037202 */ /* 0x000fd60000000f00 */
[----:B------:R-:W-:Y:S05]  /*4210*/  @P4 BRA `(.L_x_350) ;  /* 0x00000000001c4947 */ /* 0x000fea0003800000 */
[-C--:B------:R-:W-:Y:S02]  /*4220*/  FSETP.NAN.AND P4, PT, |R49|, |R49|.reuse, PT ;  /* 0x400000313100720b */ /* 0x080fe40003f88200 */
[----:B------:R-:W-:-:S04]  /*4230*/  FMNMX R10, R64, R49, PT ;  /* 0x00000031400a7209 */ /* 0x000fc80003800000 */
[----:B------:R-:W-:Y:S01]  /*4240*/  FSEL R3, R10, R49, !P4 ;  /* 0x000000310a037208 */ /* 0x000fe20006000000 */
[----:B------:R-:W-:Y:S06]  /*4250*/  BRA `(.L_x_350) ;  /* 0x00000000000c7947 */ /* 0x000fec0003800000 */
.L_x_351:
[-C--:B------:R-:W-:Y:S02]  /*4260*/  FSETP.NAN.AND P4, PT, |R49|, |R49|.reuse, PT ;  /* 0x400000313100720b */ /* 0x080fe40003f88200 */
[----:B------:R-:W-:-:S04]  /*4270*/  FMNMX R10, R6, R49, !PT ;  /* 0x00000031060a7209 */ /* 0x000fc80007800000 */
[----:B------:R-:W-:-:S07]  /*4280*/  FSEL R3, R10, R49, !P4 ;  /* 0x000000310a037208 */ /* 0x000fce0006000000 */
.L_x_350:
[----:B------:R-:W-:Y:S05]  /*4290*/  BSYNC.RECONVERGENT B1 ;  /* 0x0000000000017941 */ /* 0x000fea0003800200 */
.L_x_347:
        /* <DEDUP_REMOVED lines=9> */
[-C--:B------:R-:W-:Y:S01]  /*4330*/  FSETP.NAN.AND P0, PT, |R10|, |R10|.reuse, PT ;  /* 0x4000000a0a00720b */ /* 0x080fe20003f08200 */
[----:B------:R-:W-:Y:S01]  /*4340*/  IMAD.MOV.U32 R49, RZ, RZ, 0x7fffffff ;  /* 0x7fffffffff317424 */ /* 0x000fe200078e00ff */
[----:B------:R-:W-:-:S13]  /*4350*/  FSETP.GT.AND P2, PT, R43, R10, PT ;  /* 0x0000000a2b00720b */ /* 0x000fda0003f44000 */
[----:B------:R-:W-:Y:S05]  /*4360*/  @!P0 BRA P2, `(.L_x_353) ;  /* 0x0000000000388947 */ /* 0x000fea0001000000 */
[-C--:B------:R-:W-:Y:S02]  /*4370*/  FSETP.GEU.AND P3, PT, R43, R6.reuse, PT ;  /* 0x000000062b00720b */ /* 0x080fe40003f6e000 */
[----:B------:R-:W-:Y:S02]  /*4380*/  FSETP.NAN.AND P2, PT, |R6|, |R6|, PT ;  /* 0x400000060600720b */ /* 0x000fe40003f48200 */
[----:B------:R-:W-:-:S04]  /*4390*/  FSEL R3, R64, R10, !P3 ;  /* 0x0000000a40037208 */ /* 0x000fc80005800000 */
[----:B------:R-:W-:-:S04]  /*43a0*/  FSEL R3, R3, R10, !P2 ;  /* 0x0000000a03037208 */ /* 0x000fc80005000000 */
[----:B------:R-:W-:Y:S01]  /*43b0*/  FSEL R49, R10, R3, !P0 ;  /* 0x000000030a317208 */ /* 0x000fe20004000000 */
[----:B------:R-:W-:Y:S06]  /*43c0*/  BRA `(.L_x_353) ;  /* 0x0000000000207947 */ /* 0x000fec0003800000 */
.L_x_354:
[-C--:B------:R-:W-:Y:S01]  /*43d0*/  FSETP.NAN.AND P5, PT, |R10|, |R10|.reuse, PT ;  /* 0x4000000a0a00720b */ /* 0x080fe20003fa8200 */
[----:B------:R-:W-:Y:S01]  /*43e0*/  IMAD.MOV.U32 R49, RZ, RZ, 0x7fffffff ;  /* 0x7fffffffff317424 */ /* 0x000fe200078e00ff */
[----:B------:R-:W-:Y:S02]  /*43f0*/  PLOP3.LUT P0, PT, PT, PT, PT, 0x80, 0x8 ;  /* 0x000000000008781c */ /* 0x000fe40003f0f070 */
[----:B------:R-:W-:-:S13]  /*4400*/  FSETP.LT.AND P4, PT, R43, R10, !P5 ;  /* 0x0000000a2b00720b */ /* 0x000fda0006f81000 */
[----:B------:R-:W-:Y:S02]  /*4410*/  @!P4 PLOP3.LUT P0, PT, P3, PT, PT, 0x80, 0x8 ;  /* 0x000000000008c81c */ /* 0x000fe40001f0f070 */
[----:B------:R-:W-:-:S11]  /*4420*/  @!P4 FSEL R3, R6, R10, P2 ;  /* 0x0000000a0603c208 */ /* 0x000fd60001000000 */
[----:B------:R-:W-:-:S04]  /*4430*/  @!P0 FSEL R10, R10, R3, !P5 ;  /* 0x000000030a0a8208 */ /* 0x000fc80006800000 */
[----:B------:R-:W-:-:S07]  /*4440*/  @!P4 MOV R49, R10 ;  /* 0x0000000a0031c202 */ /* 0x000fce0000000f00 */
.L_x_353:
[----:B------:R-:W-:Y:S05]  /*4450*/  BSYNC.RECONVERGENT B1 ;  /* 0x0000000000017941 */ /* 0x000fea0003800200 */
.L_x_352:
[C---:B------:R-:W-:Y:S01]  /*4460*/  FSETP.NAN.AND P0, PT, |R49|.reuse, |R49|, PT ;  /* 0x400000313100720b */ /* 0x040fe20003f08200 */
        /* <DEDUP_REMOVED lines=17> */
.L_x_357:
        /* <DEDUP_REMOVED lines=9> */
.L_x_356:
        /* <DEDUP_REMOVED lines=8> */
.L_x_358:
[----:B------:R-:W-:Y:S05]  /*4690*/  BSYNC.RECONVERGENT B1 ;  /* 0x0000000000017941 */ /* 0x000fea0003800200 */
.L_x_355:
[----:B01----:R-:W0:Y:S01]  /*46a0*/  LDC R7, c[0x0][0x398] ;  /* 0x0000e600ff077b82 */ /* 0x003e220000000800 */
[C---:B------:R-:W-:Y:S01]  /*46b0*/  VIADD R4, R47.reuse, 0x1 ;  /* 0x000000012f047836 */ /* 0x040fe20000000000 */
[----:B------:R-:W-:-:S03]  /*46c0*/  SEL R46, R47, R46, !P1 ;  /* 0x0000002e2f2e7207 */ /* 0x000fc60004800000 */
[----:B------:R-:W-:Y:S01]  /*46d0*/  IMAD.MOV.U32 R47, RZ, RZ, R4 ;  /* 0x000000ffff2f7224 */ /* 0x000fe200078e0004 */
[----:B0-----:R-:W-:-:S13]  /*46e0*/  ISETP.NE.AND P0, PT, R4, R7, PT ;  /* 0x000000070400720c */ /* 0x001fda0003f05270 */
[----:B------:R-:W-:Y:S05]  /*46f0*/  @P0 BRA `(.L_x_359) ;  /* 0xffffffcc00b00947 */ /* 0x000fea000383ffff */
[----:B------:R-:W-:-:S05]  /*4700*/  VIADD R0, R52, UR5 ;  /* 0x0000000534007c36 */ /* 0x000fca0008000000 */
[----:B------:R-:W-:-:S13]  /*4710*/  ISETP.GT.AND P0, PT, R0, RZ, PT ;  /* 0x000000ff0000720c */ /* 0x000fda0003f04270 */
[----:B------:R-:W-:Y:S05]  /*4720*/  @!P0 BRA `(.L_x_360) ;  /* 0x0000000c004c8947 */ /* 0x000fea0003800000 */
[----:B------:R-:W-:Y:S01]  /*4730*/  VIMNMX R0, PT, PT, R0, R7, PT ;  /* 0x0000000700007248 */ /* 0x000fe20003fe0100 */
[----:B------:R-:W-:Y:S01]  /*4740*/  BSSY.RECONVERGENT B1, `(.L_x_361) ;  /* 0x0000030000017945 */ /* 0x000fe20003800200 */
[----:B--2---:R-:W-:Y:S02]  /*4750*/  IMAD.MOV.U32 R13, RZ, RZ, RZ ;  /* 0x000000ffff0d7224 */ /* 0x004fe400078e00ff */
[C---:B------:R-:W-:Y:S02]  /*4760*/  ISETP.GE.AND P0, PT, R0.reuse, 0x8, PT ;  /* 0x000000080000780c */ /* 0x040fe40003f06270 */
[----:B------:R-:W-:-:S04]  /*4770*/  VIMNMX R2, PT, PT, R0, 0x1, !PT ;  /* 0x0000000100027848 */ /* 0x000fc80007fe0100 */
[----:B------:R-:W-:-:S04]  /*4780*/  LOP3.LUT R12, R2, 0x7, RZ, 0xc0, !PT ;  /* 0x00000007020c7812 */ /* 0x000fc800078ec0ff */
[----:B------:R-:W-:-:S03]  /*4790*/  ISETP.NE.AND P1, PT, R12, RZ, PT ;  /* 0x000000ff0c00720c */ /* 0x000fc60003f25270 */
[----:B------:R-:W-:Y:S10]  /*47a0*/  @!P0 BRA `(.L_x_362) ;  /* 0x0000000000a48947 */ /* 0x000ff40003800000 */
[----:B------:R-:W-:Y:S01]  /*47b0*/  HFMA2 R15, -RZ, RZ, 0, 0 ;  /* 0x00000000ff0f7431 */ /* 0x000fe200000001ff */
[----:B------:R-:W-:-:S07]  /*47c0*/  LOP3.LUT R13, R2, 0x7ffffff8, RZ, 0xc0, !PT ;  /* 0x7ffffff8020d7812 */ /* 0x000fce00078ec0ff */
.L_x_363:
[----:B0-----:R-:W-:-:S04]  /*47d0*/  IMAD.WIDE.U32 R4, R15, 0x4, R30 ;  /* 0x000000040f047825 */ /* 0x001fc800078e001e */
        /* <DEDUP_REMOVED lines=38> */
.L_x_362:
[----:B------:R-:W-:Y:S05]  /*4a40*/  BSYNC.RECONVERGENT B1 ;  /* 0x0000000000017941 */ /* 0x000fea0003800200 */
.L_x_361:
[----:B------:R-:W-:Y:S05]  /*4a50*/  @!P1 BRA `(.L_x_360) ;  /* 0x0000000800809947 */ /* 0x000fea0003800000 */
[----:B------:R-:W-:Y:S01]  /*4a60*/  ISETP.GE.U32.AND P0, PT, R12, 0x4, PT ;  /* 0x000000040c00780c */ /* 0x000fe20003f06070 */
[----:B------:R-:W-:Y:S01]  /*4a70*/  BSSY.RECONVERGENT B1, `(.L_x_364) ;  /* 0x0000019000017945 */ /* 0x000fe20003800200 */
[----:B------:R-:W-:-:S04]  /*4a80*/  LOP3.LUT R14, R2, 0x3, RZ, 0xc0, !PT ;  /* 0x00000003020e7812 */ /* 0x000fc800078ec0ff */
[----:B------:R-:W-:-:S07]  /*4a90*/  ISETP.NE.AND P1, PT, R14, RZ, PT ;  /* 0x000000ff0e00720c */ /* 0x000fce0003f25270 */
[----:B------:R-:W-:Y:S06]  /*4aa0*/  @!P0 BRA `(.L_x_365) ;  /* 0x0000000000548947 */ /* 0x000fec0003800000 */
        /* <DEDUP_REMOVED lines=21> */
.L_x_365:
[----:B------:R-:W-:Y:S05]  /*4c00*/  BSYNC.RECONVERGENT B1 ;  /* 0x0000000000017941 */ /* 0x000fea0003800200 */
.L_x_364:
[----:B------:R-:W-:Y:S05]  /*4c10*/  @!P1 BRA `(.L_x_360) ;  /* 0x0000000800109947 */ /* 0x000fea0003800000 */
[----:B------:R-:W-:Y:S01]  /*4c20*/  ISETP.NE.AND P0, PT, R14, 0x1, PT ;  /* 0x000000010e00780c */ /* 0x000fe20003f05270 */
[----:B------:R-:W-:Y:S01]  /*4c30*/  BSSY.RECONVERGENT B1, `(.L_x_366) ;  /* 0x0000011000017945 */ /* 0x000fe20003800200 */
[----:B------:R-:W-:-:S04]  /*4c40*/  LOP3.LUT R0, R2, 0x1, RZ, 0xc0, !PT ;  /* 0x0000000102007812 */ /* 0x000fc800078ec0ff */
[----:B------:R-:W-:-:S07]  /*4c50*/  ISETP.NE.U32.AND P1, PT, R0, 0x1, PT ;  /* 0x000000010000780c */ /* 0x000fce0003f25070 */
[----:B------:R-:W-:Y:S06]  /*4c60*/  @!P0 BRA `(.L_x_367) ;  /* 0x0000000000348947 */ /* 0x000fec0003800000 */
[----:B01----:R-:W-:-:S04]  /*4c70*/  IMAD.WIDE.U32 R4, R13, 0x4, R30 ;  /* 0x000000040d047825 */ /* 0x003fc800078e001e */
        /* <DEDUP_REMOVED lines=12> */
.L_x_367:
[----:B------:R-:W-:Y:S05]  /*4d40*/  BSYNC.RECONVERGENT B1 ;  /* 0x0000000000017941 */ /* 0x000fea0003800200 */
.L_x_366:
        /* <DEDUP_REMOVED lines=10> */
.L_x_253:
[----:B------:R-:W-:Y:S01]  /*4df0*/  ISETP.GE.U32.AND P0, PT, R13, 0x8, PT ;  /* 0x000000080d00780c */ /* 0x000fe20003f06070 */
[----:B------:R-:W-:-:S12]  /*4e00*/  IMAD.MOV.U32 R11, RZ, RZ, RZ ;  /* 0x000000ffff0b7224 */ /* 0x000fd800078e00ff */
[----:B------:R-:W-:Y:S05]  /*4e10*/  @!P0 BRA `(.L_x_368) ;  /* 0x0000000000ac8947 */ /* 0x000fea0003800000 */
[----:B------:R-:W-:Y:S01]  /*4e20*/  IMAD.MOV.U32 R11, RZ, RZ, RZ ;  /* 0x000000ffff0b7224 */ /* 0x000fe200078e00ff */
[----:B------:R-:W-:-:S07]  /*4e30*/  LOP3.LUT R0, R13, 0x7ffffff8, RZ, 0xc0, !PT ;  /* 0x7ffffff80d007812 */ /* 0x000fce00078ec0ff */
.L_x_369:
[----:B0-----:R-:W-:Y:S01]  /*4e40*/  MOV R15, 0x7fffffff ;  /* 0x7fffffff000f7802 */ /* 0x001fe20000000f00 */
        /* <DEDUP_REMOVED lines=40> */
.L_x_368:
        /* <DEDUP_REMOVED lines=28> */
.L_x_370:
[----:B------:R-:W-:Y:S05]  /*5290*/  @!P1 BRA `(.L_x_360) ;  /* 0x0000000000709947 */ /* 0x000fea0003800000 */
[----:B------:R-:W-:Y:S02]  /*52a0*/  ISETP.NE.AND P0, PT, R10, 0x1, PT ;  /* 0x000000010a00780c */ /* 0x000fe40003f05270 */
[----:B------:R-:W-:-:S04]  /*52b0*/  LOP3.LUT R0, R13, 0x1, RZ, 0xc0, !PT ;  /* 0x000000010d007812 */ /* 0x000fc800078ec0ff */
[----:B------:R-:W-:-:S07]  /*52c0*/  ISETP.NE.U32.AND P1, PT, R0, 0x1, PT ;  /* 0x000000010000780c */ /* 0x000fce0003f25070 */
[----:B------:R-:W-:Y:S06]  /*52d0*/  @!P0 BRA `(.L_x_371) ;  /* 0x0000000000388947 */ /* 0x000fec0003800000 */
[----:B------:R-:W-:Y:S01]  /*52e0*/  MOV R13, 0x7fffffff ;  /* 0x7fffffff000d7802 */ /* 0x000fe20000000f00 */
        /* <DEDUP_REMOVED lines=13> */
.L_x_371:
        /* <DEDUP_REMOVED lines=10> */
.L_x_360:
[----:B------:R-:W-:Y:S05]  /*5460*/  BSYNC.RECONVERGENT B0 ;  /* 0x0000000000007941 */ /* 0x000fea0003800200 */
.L_x_252:
[----:B------:R-:W5:Y:S01]  /*5470*/  LDCU UR7, c[0x0][0x3b8] ;  /* 0x00007700ff0777ac */ /* 0x000f620008000800 */
[----:B------:R-:W-:-:S05]  /*5480*/  VIADD R56, R56, UR4 ;  /* 0x0000000438387c36 */ /* 0x000fca0008000000 */
[----:B-----5:R-:W-:-:S13]  /*5490*/  ISETP.GE.AND P0, PT, R56, UR7, PT ;  /* 0x0000000738007c0c */ /* 0x020fda000bf06270 */
[----:B------:R-:W-:Y:S05]  /*54a0*/  @!P0 BRA `(.L_x_372) ;  /* 0xffffffbc00548947 */ /* 0x000fea000383ffff */
[----:B------:R-:W-:Y:S05]  /*54b0*/  EXIT ;  /* 0x000000000000794d */ /* 0x000fea0003800000 */
        .weak           $__internal_2_$__cuda_sm3x_div_rn_noftz_f32_slowpath
        .type           $__internal_2_$__cuda_sm3x_div_rn_noftz_f32_slowpath,@function
        .size           $__internal_2_$__cuda_sm3x_div_rn_noftz_f32_slowpath,(.L_x_517 - $__internal_2_$__cuda_sm3x_div_rn_noftz_f32_slowpath)
$__internal_2_$__cuda_sm3x_div_rn_noftz_f32_slowpath:
        /* <DEDUP_REMOVED lines=9> */
[----:B------:R-:W-:Y:S01]  /*5550*/  @!P0 MOV R61, RZ ;  /* 0x000000ff003d8202 */ /* 0x000fe20000000f00 */
[----:B------:R-:W-:Y:S06]  /*5560*/  @!P0 BRA `(.L_x_374) ;  /* 0x0000000000648947 */ /* 0x000fec0003800000 */
[----:B------:R-:W-:Y:S02]  /*5570*/  FSETP.GTU.FTZ.AND P0, PT, |R0|, +INF , PT ;  /* 0x7f8000000000780b */ /* 0x000fe40003f1c200 */
[----:B------:R-:W-:-:S04]  /*5580*/  FSETP.GTU.FTZ.AND P2, PT, |R3|, +INF , PT ;  /* 0x7f8000000300780b */ /* 0x000fc80003f5c200 */
[----:B------:R-:W-:-:S13]  /*5590*/  PLOP3.LUT P0, PT, P0, P2, PT, 0xf8, 0x8f ;  /* 0x00000000008f781c */ /* 0x000fda0000705f70 */
[----:B------:R-:W-:Y:S05]  /*55a0*/  @P0 BRA `(.L_x_375) ;  /* 0x0000000400540947 */ /* 0x000fea0003800000 */
[----:B------:R-:W-:-:S13]  /*55b0*/  LOP3.LUT P0, RZ, R3, 0x7fffffff, R0, 0xc8, !PT ;  /* 0x7fffffff03ff7812 */ /* 0x000fda000780c800 */
[----:B------:R-:W-:Y:S05]  /*55c0*/  @!P0 BRA `(.L_x_376) ;  /* 0x0000000400448947 */ /* 0x000fea0003800000 */
[C---:B------:R-:W-:Y:S02]  /*55d0*/  FSETP.NEU.FTZ.AND P2, PT, |R0|.reuse, +INF , PT ;  /* 0x7f8000000000780b */ /* 0x040fe40003f5d200 */
        /* <DEDUP_REMOVED lines=9> */
[----:B------:R-:W-:-:S05]  /*5670*/  VIADD R61, R66, 0xffffffff ;  /* 0xffffffff423d7836 */ /* 0x000fca0000000000 */
[----:B------:R-:W-:Y:S01]  /*5680*/  ISETP.GE.AND P0, PT, R61, RZ, PT ;  /* 0x000000ff3d00720c */ /* 0x000fe20003f06270 */
[----:B------:R-:W-:-:S05]  /*5690*/  VIADD R61, R59, 0xffffffff ;  /* 0xffffffff3b3d7836 */ /* 0x000fca0000000000 */
[----:B------:R-:W-:-:S07]  /*56a0*/  ISETP.GE.AND P2, PT, R61, RZ, PT ;  /* 0x000000ff3d00720c */ /* 0x000fce0003f46270 */
[----:B------:R-:W-:Y:S02]  /*56b0*/  @P0 IMAD.MOV.U32 R61, RZ, RZ, RZ ;  /* 0x000000ffff3d0224 */ /* 0x000fe400078e00ff */
[----:B------:R-:W-:Y:S01]  /*56c0*/  @!P0 FFMA R0, R0, 1.84467440737095516160e+19, RZ ;  /* 0x5f80000000008823 */ /* 0x000fe200000000ff */
[----:B------:R-:W-:-:S03]  /*56d0*/  @!P0 IMAD.MOV.U32 R61, RZ, RZ, -0x40 ;  /* 0xffffffc0ff3d8424 */ /* 0x000fc600078e00ff */
[----:B------:R-:W-:Y:S01]  /*56e0*/  @!P2 FFMA R3, R3, 1.84467440737095516160e+19, RZ ;  /* 0x5f8000000303a823 */ /* 0x000fe200000000ff */
[----:B------:R-:W-:-:S07]  /*56f0*/  @!P2 VIADD R61, R61, 0x40 ;  /* 0x000000403d3da836 */ /* 0x000fce0000000000 */
.L_x_374:
[----:B------:R-:W-:Y:S01]  /*5700*/  LEA R68, R59, 0xc0800000, 0x17 ;  /* 0xc08000003b447811 */ /* 0x000fe200078eb8ff */
[----:B------:R-:W-:Y:S01]  /*5710*/  VIADD R66, R66, 0xffffff81 ;  /* 0xffffff8142427836 */ /* 0x000fe20000000000 */
[----:B------:R-:W-:Y:S02]  /*5720*/  BSSY.RECONVERGENT B2, `(.L_x_379) ;  /* 0x0000035000027945 */ /* 0x000fe40003800200 */
[----:B------:R-:W-:Y:S01]  /*5730*/  IADD3 R67, PT, PT, -R68, R3, RZ ;  /* 0x0000000344437210 */ /* 0x000fe20007ffe1ff */
[C---:B------:R-:W-:Y:S01]  /*5740*/  IMAD R0, R66.reuse, -0x800000, R0 ;  /* 0xff80000042007824 */ /* 0x040fe200078e0200 */
[----:B------:R-:W-:Y:S02]  /*5750*/  IADD3 R66, PT, PT, R66, 0x7f, -R59 ;  /* 0x0000007f42427810 */ /* 0x000fe40007ffe83b */
[----:B------:R-:W0:Y:S01]  /*5760*/  MUFU.RCP R68, R67 ;  /* 0x0000004300447308 */ /* 0x000e220000001000 */
[----:B------:R-:W-:Y:S02]  /*5770*/  FADD.FTZ R63, -R67, -RZ ;  /* 0x800000ff433f7221 */ /* 0x000fe40000010100 */
[----:B------:R-:W-:-:S02]  /*5780*/  IMAD.IADD R61, R66, 0x1, R61 ;  /* 0x00000001423d7824 */ /* 0x000fc400078e023d */
[----:B0-----:R-:W-:-:S04]  /*5790*/  FFMA R3, R68, R63, 1 ;  /* 0x3f80000044037423 */ /* 0x001fc8000000003f */
[----:B------:R-:W-:-:S04]  /*57a0*/  FFMA R3, R68, R3, R68 ;  /* 0x0000000344037223 */ /* 0x000fc80000000044 */
[----:B------:R-:W-:-:S04]  /*57b0*/  FFMA R68, R0, R3, RZ ;  /* 0x0000000300447223 */ /* 0x000fc800000000ff */
        /* <DEDUP_REMOVED lines=20> */
[C---:B------:R-:W-:Y:S01]  /*5900*/  VIADD R3, R59.reuse, 0x20 ;  /* 0x000000203b037836 */ /* 0x040fe20000000000 */
[----:B------:R-:W-:Y:S02]  /*5910*/  ISETP.NE.AND P3, PT, R59, RZ, PT ;  /* 0x000000ff3b00720c */ /* 0x000fe40003f65270 */
[----:B------:R-:W-:Y:S02]  /*5920*/  LOP3.LUT R61, R61, 0x7fffff, RZ, 0xc0, !PT ;  /* 0x007fffff3d3d7812 */ /* 0x000fe400078ec0ff */
[----:B------:R-:W-:Y:S02]  /*5930*/  ISETP.NE.AND P2, PT, R59, RZ, PT ;  /* 0x000000ff3b00720c */ /* 0x000fe40003f45270 */
[----:B------:R-:W-:-:S02]  /*5940*/  LOP3.LUT R66, R61, 0x800000, RZ, 0xfc, !PT ;  /* 0x008000003d427812 */ /* 0x000fc400078efcff */
[----:B------:R-:W-:Y:S02]  /*5950*/  IADD3 R59, PT, PT, -R59, RZ, RZ ;  /* 0x000000ff3b3b7210 */ /* 0x000fe40007ffe1ff */
[----:B------:R-:W-:Y:S02]  /*5960*/  SHF.L.U32 R3, R66, R3, RZ ;  /* 0x0000000342037219 */ /* 0x000fe400000006ff */
[----:B------:R-:W-:Y:S02]  /*5970*/  FSETP.NEU.FTZ.AND P0, PT, R65, R68, PT ;  /* 0x000000444100720b */ /* 0x000fe40003f1d000 */
[----:B------:R-:W-:Y:S02]  /*5980*/  SEL R59, R59, RZ, P3 ;  /* 0x000000ff3b3b7207 */ /* 0x000fe40001800000 */
[----:B------:R-:W-:Y:S02]  /*5990*/  ISETP.NE.AND P2, PT, R3, RZ, P2 ;  /* 0x000000ff0300720c */ /* 0x000fe40001745270 */
[----:B------:R-:W-:-:S02]  /*59a0*/  SHF.R.U32.HI R66, RZ, R59, R66 ;  /* 0x0000003bff427219 */ /* 0x000fc40000011642 */
        /* <DEDUP_REMOVED lines=8> */
.L_x_381:
[----:B------:R-:W-:-:S04]  /*5a30*/  LOP3.LUT R0, R0, 0x80000000, RZ, 0xc0, !PT ;  /* 0x8000000000007812 */ /* 0x000fc800078ec0ff */
[----:B------:R-:W-:Y:S01]  /*5a40*/  LOP3.LUT R0, R0, 0x7f800000, RZ, 0xfc, !PT ;  /* 0x7f80000000007812 */ /* 0x000fe200078efcff */
[----:B------:R-:W-:Y:S06]  /*5a50*/  BRA `(.L_x_382) ;  /* 0x0000000000047947 */ /* 0x000fec0003800000 */
.L_x_380:
[----:B------:R-:W-:-:S07]  /*5a60*/  IMAD R0, R61, 0x800000, R0 ;  /* 0x008000003d007824 */ /* 0x000fce00078e0200 */
.L_x_382:
[----:B------:R-:W-:Y:S05]  /*5a70*/  BSYNC.RECONVERGENT B2 ;  /* 0x0000000000027941 */ /* 0x000fea0003800200 */
.L_x_379:
[----:B------:R-:W-:Y:S05]  /*5a80*/  BRA `(.L_x_383) ;  /* 0x0000000000207947 */ /* 0x000fea0003800000 */
.L_x_378:
[----:B------:R-:W-:-:S04]  /*5a90*/  LOP3.LUT R0, R3, 0x80000000, R0, 0x48, !PT ;  /* 0x8000000003007812 */ /* 0x000fc800078e4800 */
[----:B------:R-:W-:Y:S01]  /*5aa0*/  LOP3.LUT R0, R0, 0x7f800000, RZ, 0xfc, !PT ;  /* 0x7f80000000007812 */ /* 0x000fe200078efcff */
[----:B------:R-:W-:Y:S06]  /*5ab0*/  BRA `(.L_x_383) ;  /* 0x0000000000147947 */ /* 0x000fec0003800000 */
.L_x_377:
[----:B------:R-:W-:Y:S01]  /*5ac0*/  LOP3.LUT R0, R3, 0x80000000, R0, 0x48, !PT ;  /* 0x8000000003007812 */ /* 0x000fe200078e4800 */
[----:B------:R-:W-:Y:S06]  /*5ad0*/  BRA `(.L_x_383) ;  /* 0x00000000000c7947 */ /* 0x000fec0003800000 */
.L_x_376:
[----:B------:R-:W0:Y:S01]  /*5ae0*/  MUFU.RSQ R0, -QNAN ;  /* 0xffc0000000007908 */ /* 0x000e220000001400 */
[----:B------:R-:W-:Y:S05]  /*5af0*/  BRA `(.L_x_383) ;  /* 0x0000000000047947 */ /* 0x000fea0003800000 */
.L_x_375:
[----:B------:R-:W-:-:S07]  /*5b00*/  FADD.FTZ R0, R0, R3 ;  /* 0x0000000300007221 */ /* 0x000fce0000010000 */
.L_x_383:
[----:B------:R-:W-:Y:S05]  /*5b10*/  BSYNC.RECONVERGENT B1 ;  /* 0x0000000000017941 */ /* 0x000fea0003800200 */
.L_x_373:
[----:B------:R-:W-:Y:S02]  /*5b20*/  IMAD.MOV.U32 R66, RZ, RZ, R42 ;  /* 0x000000ffff427224 */ /* 0x000fe400078e002a */
[----:B------:R-:W-:-:S04]  /*5b30*/  IMAD.MOV.U32 R67, RZ, RZ, 0x0 ;  /* 0x00000000ff437424 */ /* 0x000fc800078e00ff */
[----:B0-----:R-:W-:Y:S05]  /*5b40*/  RET.REL.NODEC R66 `(fvg_trailing_stop_batch_shmem_f32) ;  /* 0xffffffa4422c7950 */ /* 0x001fea0003c3ffff */
.L_x_384:
        /* <DEDUP_REMOVED lines=11> */
.L_x_517:


//--------------------- .text.fvg_trailing_stop_batch_f32 --------------------------
	.section	.text.fvg_trailing_stop_batch_f32,"ax",@progbits
	.align	128
        .global         fvg_trailing_stop_batch_f32
        .type           fvg_trailing_stop_batch_f32,@function
        .size           fvg_trailing_stop_batch_f32,(.L_x_518 - fvg_trailing_stop_batch_f32)
        .other          fvg_trailing_stop_batch_f32,@"STO_CUDA_ENTRY STV_DEFAULT"
fvg_trailing_stop_batch_f32:
.text.fvg_trailing_stop_batch_f32:
[----:B------:R-:W0:Y:S01]  /*0000*/  LDC R1, c[0x0][0x37c] ;  /* 0x0000df00ff017b82 */ /* 0x000e220000000800 */
[----:B------:R-:W1:Y:S01]  /*0010*/  S2R R23, SR_TID.X ;  /* 0x0000000000177919 */ /* 0x000e620000002100 */
[----:B------:R-:W2:Y:S06]  /*0020*/  LDCU UR5, c[0x0][0x2fc] ;  /* 0x00005f80ff0577ac */ /* 0x000eac0008000800 */
[----:B------:R-:W3:Y:S01]  /*0030*/  S2UR UR11, SR_CTAID.X ;  /* 0x00000000000b79c3 */ /* 0x000ee20000002500 */
[----:B0-----:R-:W-:Y:S01]  /*0040*/  VIADD R1, R1, 0xffffeba0 ;  /* 0xffffeba001017836 */ /* 0x001fe20000000000 */
[----:B------:R-:W-:Y:S01]  /*0050*/  BSSY.RECONVERGENT B0, `(.L_x_385) ;  /* 0x000002f000007945 */ /* 0x000fe20003800200 */
[----:B------:R-:W0:Y:S03]  /*0060*/  LDCU UR6, c[0x0][0x360] ;  /* 0x00006c00ff0677ac */ /* 0x000e260008000800 */
[C---:B------:R-:W-:Y:S01]  /*0070*/  R2UR UR14, R1.reuse ;  /* 0x00000000010e72ca */ /* 0x040fe200000e0000 */
[----:B------:R-:W4:Y:S01]  /*0080*/  LDCU UR4, c[0x0][0x2f8] ;  /* 0x00005f00ff0477ac */ /* 0x000f220008000800 */
[----:B------:R-:W3:Y:S01]  /*0090*/  LDC R0, c[0x0][0x360] ;  /* 0x0000d800ff007b82 */ /* 0x000ee20000000800 */
[C---:B------:R-:W-:Y:S01]  /*00a0*/  R2UR UR10, R1.reuse ;  /* 0x00000000010a72ca */ /* 0x040fe200000e0000 */
[----:B------:R-:W0:Y:S01]  /*00b0*/  LDCU UR7, c[0x0][0x370] ;  /* 0x00006e00ff0777ac */ /* 0x000e220008000800 */
[----:B------:R-:W-:Y:S01]  /*00c0*/  R2UR UR17, R1 ;  /* 0x00000000011172ca */ /* 0x000fe200000e0000 */
[----:B------:R-:W0:Y:S07]  /*00d0*/  LDCU.64 UR12, c[0x0][0x358] ;  /* 0x00006b00ff0c77ac */ /* 0x000e2e0008000a00 */
[----:B----4-:R-:W-:-:S04]  /*00e0*/  UIADD3 UR8, UP0, UPT, UR14, UR4, URZ ;  /* 0x000000040e087290 */ /* 0x010fc8000ff1e0ff */
[----:B--2---:R-:W-:Y:S01]  /*00f0*/  UIADD3.X UR9, UPT, UPT, URZ, UR5, URZ, UP0, !UPT ;  /* 0x00000005ff097290 */ /* 0x004fe200087fe4ff */
[----:B-1----:R-:W-:Y:S01]  /*0100*/  ISETP.NE.AND P0, PT, R23, RZ, PT ;  /* 0x000000ff1700720c */ /* 0x002fe20003f05270 */
[----:B0-----:R-:W-:Y:S01]  /*0110*/  UIMAD UR4, UR6, UR7, URZ ;  /* 0x00000007060472a4 */ /* 0x001fe2000f8e02ff */
[----:B---3--:R-:W-:-:S11]  /*0120*/  IMAD R23, R0, UR11, R23 ;  /* 0x0000000b00177c24 */ /* 0x008fd6000f8e0217 */
[----:B------:R-:W-:Y:S05]  /*0130*/  @P0 BRA `(.L_x_386) ;  /* 0x0000000000800947 */ /* 0x000fea0003800000 */
        /* <DEDUP_REMOVED lines=11> */
.L_x_388:
        /* <DEDUP_REMOVED lines=17> */
.L_x_387:
[----:B------:R-:W1:Y:S01]  /*0300*/  S2UR UR6, SR_CgaCtaId ;  /* 0x00000000000679c3 */ /* 0x000e620000008800 */
[----:B------:R-:W-:Y:S02]  /*0310*/  UMOV UR5, 0x400 ;  /* 0x0000040000057882 */ /* 0x000fe40000000000 */
[----:B-1----:R-:W-:-:S09]  /*0320*/  ULEA UR5, UR6, UR5, 0x18 ;  /* 0x0000000506057291 */ /* 0x002fd2000f8ec0ff */
[----:B------:R1:W-:Y:S03]  /*0330*/  STS [UR5], R0 ;  /* 0x00000000ff007988 */ /* 0x0003e60008000805 */
.L_x_386:
[----:B------:R-:W-:Y:S05]  /*0340*/  BSYNC.RECONVERGENT B0 ;  /* 0x0000000000007941 */ /* 0x000fea0003800200 */
.L_x_385:
[----:B------:R-:W2:Y:S08]  /*0350*/  S2UR UR6, SR_CgaCtaId ;  /* 0x00000000000679c3 */ /* 0x000eb00000008800 */
[----:B------:R-:W-:Y:S06]  /*0360*/  BAR.SYNC.DEFER_BLOCKING 0x0 ;  /* 0x0000000000007b1d */ /* 0x000fec0000010000 */
[----:B------:R-:W-:-:S02]  /*0370*/  UMOV UR5, 0x400 ;  /* 0x0000040000057882 */ /* 0x000fc40000000000 */
[----:B--2---:R-:W-:-:S09]  /*0380*/  ULEA UR5, UR6, UR5, 0x18 ;  /* 0x0000000506057291 */ /* 0x004fd2000f8ec0ff */
[----:B------:R-:W2:Y:S02]  /*0390*/  LDS R7, [UR5] ;  /* 0x00000005ff077984 */ /* 0x000ea40008000800 */
[----:B------:R-:W2:Y:S02]  /*03a0*/  LDCU UR5, c[0x0][0x398] ;  /* 0x00007300ff0577ac */ /* 0x000ea40008000800 */
[----:B--2---:R-:W-:-:S13]  /*03b0*/  ISETP.GE.AND P0, PT, R7, UR5, PT ;  /* 0x0000000507007c0c */ /* 0x004fda000bf06270 */
[----:B------:R-:W-:Y:S05]  /*03c0*/  @!P0 BRA `(.L_x_389) ;  /* 0x0000000400ac8947 */ /* 0x000fea0003800000 */
[----:B------:R-:W2:Y:S02]  /*03d0*/  LDCU UR6, c[0x0][0x3b8] ;  /* 0x00007700ff0677ac */ /* 0x000ea40008000800 */
[----:B--2---:R-:W-:-:S13]  /*03e0*/  ISETP.GE.AND P0, PT, R23, UR6, PT ;  /* 0x0000000617007c0c */ /* 0x004fda000bf06270 */
[----:B------:R-:W-:Y:S05]  /*03f0*/  @P0 EXIT ;  /* 0x000000000000094d */ /* 0x000fea0003800000 */
[----:B------:R-:W-:-:S06]  /*0400*/  UISETP.GE.AND UP0, UPT, UR5, 0x1, UPT ;  /* 0x000000010500788c */ /* 0x000fcc000bf06270 */
[----:B------:R-:W-:-:S13]  /*0410*/  PLOP3.LUT P0, PT, PT, PT, UP0, 0x80, 0x8 ;  /* 0x000000000008781c */ /* 0x000fda0003f0f008 */
[----:B------:R-:W-:Y:S05]  /*0420*/  @!P0 EXIT ;  /* 0x000000000000894d */ /* 0x000fea0003800000 */
[----:B------:R-:W-:Y:S01]  /*0430*/  BSSY.RECONVERGENT B0, `(.L_x_390) ;  /* 0x0000063000007945 */ /* 0x000fe20003800200 */
[----:B------:R-:W2:Y:S01]  /*0440*/  LDCU.128 UR8, c[0x0][0x3d0] ;  /* 0x00007a00ff0877ac */ /* 0x000ea20008000c00 */
[----:B------:R-:W3:Y:S01]  /*0450*/  LDCU.128 UR16, c[0x0][0x3c0] ;  /* 0x00007800ff1077ac */ /* 0x000ee20008000c00 */
[----:B------:R-:W-:Y:S02]  /*0460*/  ULOP3.LUT UR6, UR5, 0x3, URZ, 0xc0, !UPT ;  /* 0x0000000305067892 */ /* 0x000fe4000f8ec0ff */
[----:B------:R-:W-:-:S12]  /*0470*/  ULOP3.LUT UR7, UR5, 0x7ffffffc, URZ, 0xc0, !UPT ;  /* 0x7ffffffc05077892 */ /* 0x000fd8000f8ec0ff */
.L_x_395:
[----:B----4-:R-:W4:Y:S01]  /*0480*/  LDC R10, c[0x0][0x398] ;  /* 0x0000e600ff0a7b82 */ /* 0x010f220000000800 */
[----:B-1----:R-:W-:Y:S01]  /*0490*/  IMAD.MOV.U32 R0, RZ, RZ, RZ ;  /* 0x000000ffff007224 */ /* 0x002fe200078e00ff */
[----:B----4-:R-:W-:-:S13]  /*04a0*/  ISETP.GE.U32.AND P0, PT, R10, 0x4, PT ;  /* 0x000000040a00780c */ /* 0x010fda0003f06070 */
[----:B------:R-:W-:Y:S05]  /*04b0*/  @!P0 BRA `(.L_x_391) ;  /* 0x00000000008c8947 */ /* 0x000fea0003800000 */
[----:B------:R-:W-:-:S07]  /*04c0*/  IMAD.MOV.U32 R0, RZ, RZ, RZ ;  /* 0x000000ffff007224 */ /* 0x000fce00078e00ff */
.L_x_392:
[----:B-1----:R-:W-:Y:S02]  /*04d0*/  IMAD.MOV.U32 R2, RZ, RZ, R0 ;  /* 0x000000ffff027224 */ /* 0x002fe400078e0000 */
[----:B------:R-:W-:Y:S02]  /*04e0*/  IMAD.MOV.U32 R3, RZ, RZ, RZ ;  /* 0x000000ffff037224 */ /* 0x000fe400078e00ff */
[----:B------:R-:W-:Y:S02]  /*04f0*/  IMAD.MOV.U32 R11, RZ, RZ, 0x7fffffff ;  /* 0x7fffffffff0b7424 */ /* 0x000fe400078e00ff */
[----:B------:R-:W-:-:S04]  /*0500*/  IMAD.WIDE R2, R23, R10, R2 ;  /* 0x0000000a17027225 */ /* 0x000fc800078e0202 */
[----:B------:R-:W-:Y:S01]  /*0510*/  VIADD R0, R0, 0x4 ;  /* 0x0000000400007836 */ /* 0x000fe20000000000 */
[C---:B------:R-:W-:Y:S02]  /*0520*/  SHF.L.U32 R8, R2.reuse, 0x2, RZ ;  /* 0x0000000202087819 */ /* 0x040fe400000006ff */
[----:B------:R-:W-:Y:S02]  /*0530*/  SHF.L.U64.HI R9, R2, 0x2, R3 ;  /* 0x0000000202097819 */ /* 0x000fe40000010203 */
[C---:B--2---:R-:W-:Y:S02]  /*0540*/  IADD3 R2, P0, PT, R8.reuse, UR10, RZ ;  /* 0x0000000a08027c10 */ /* 0x044fe4000ff1e0ff */
[C---:B------:R-:W-:Y:S02]  /*0550*/  IADD3 R4, P1, PT, R8.reuse, UR8, RZ ;  /* 0x0000000808047c10 */ /* 0x040fe4000ff3e0ff */
[C---:B---3--:R-:W-:Y:S02]  /*0560*/  IADD3 R6, P2, PT, R8.reuse, UR18, RZ ;  /* 0x0000001208067c10 */ /* 0x048fe4000ff5e0ff */
[----:B------:R-:W-:-:S02]  /*0570*/  IADD3 R8, P3, PT, R8, UR16, RZ ;  /* 0x0000001008087c10 */ /* 0x000fc4000ff7e0ff */
[C---:B------:R-:W-:Y:S02]  /*0580*/  IADD3.X R3, PT, PT, R9.reuse, UR11, RZ, P0, !PT ;  /* 0x0000000b09037c10 */ /* 0x040fe400087fe4ff */
[C---:B------:R-:W-:Y:S02]  /*0590*/  IADD3.X R5, PT, PT, R9.reuse, UR9, RZ, P1, !PT ;  /* 0x0000000909057c10 */ /* 0x040fe40008ffe4ff */
[C---:B------:R-:W-:Y:S01]  /*05a0*/  IADD3.X R7, PT, PT, R9.reuse, UR19, RZ, P2, !PT ;  /* 0x0000001309077c10 */ /* 0x040fe200097fe4ff */
[----:B------:R1:W-:Y:S01]  /*05b0*/  STG.E desc[UR12][R2.64], R11 ;  /* 0x0000000b02007986 */ /* 0x0003e2000c10190c */
[----:B------:R-:W-:Y:S02]  /*05c0*/  IADD3.X R9, PT, PT, R9, UR17, RZ, P3, !PT ;  /* 0x0000001109097c10 */ /* 0x000fe40009ffe4ff */
[----:B------:R-:W-:Y:S01]  /*05d0*/  ISETP.NE.AND P0, PT, R0, UR7, PT ;  /* 0x0000000700007c0c */ /* 0x000fe2000bf05270 */
        /* <DEDUP_REMOVED lines=16> */
[----:B------:R-:W-:-:S07]  /*06e0*/  IMAD.U32 R0, RZ, RZ, UR7 ;  /* 0x00000007ff007e24 */ /* 0x000fce000f8e00ff */
.L_x_391:
[----:B------:R-:W-:-:S09]  /*06f0*/  UISETP.NE.AND UP0, UPT, UR6, URZ, UPT ;  /* 0x000000ff0600728c */ /* 0x000fd2000bf05270 */
[----:B------:R-:W-:Y:S05]  /*0700*/  BRA.U !UP0, `(.L_x_393) ;  /* 0x0000000108c47547 */ /* 0x000fea000b800000 */
[----:B------:R-:W-:Y:S01]  /*0710*/  UISETP.NE.AND UP0, UPT, UR6, 0x1, UPT ;  /* 0x000000010600788c */ /* 0x000fe2000bf05270 */
[----:B------:R-:W-:-:S08]  /*0720*/  LOP3.LUT P0, RZ, R10, 0x1, RZ, 0xc0, !PT ;  /* 0x000000010aff7812 */ /* 0x000fd0000780c0ff */
[----:B------:R-:W-:Y:S05]  /*0730*/  BRA.U !UP0, `(.L_x_394) ;  /* 0x0000000108647547 */ /* 0x000fea000b800000 */
[----:B------:R-:W4:Y:S01]  /*0740*/  LDCU.128 UR20, c[0x0][0x3d0] ;  /* 0x00007a00ff1477ac */ /* 0x000f220008000c00 */
[----:B-1----:R-:W-:Y:S02]  /*0750*/  IMAD.MOV.U32 R2, RZ, RZ, R0 ;  /* 0x000000ffff027224 */ /* 0x002fe400078e0000 */
[----:B------:R-:W-:Y:S01]  /*0760*/  IMAD.MOV.U32 R3, RZ, RZ, RZ ;  /* 0x000000ffff037224 */ /* 0x000fe200078e00ff */
[----:B------:R-:W1:Y:S01]  /*0770*/  LDCU.128 UR24, c[0x0][0x3c0] ;  /* 0x00007800ff1877ac */ /* 0x000e620008000c00 */
[----:B------:R-:W-:Y:S02]  /*0780*/  IMAD.MOV.U32 R11, RZ, RZ, 0x7fffffff ;  /* 0x7fffffffff0b7424 */ /* 0x000fe400078e00ff */
[----:B------:R-:W-:-:S04]  /*0790*/  IMAD.WIDE R2, R23, R10, R2 ;  /* 0x0000000a17027225 */ /* 0x000fc800078e0202 */
[C---:B------:R-:W-:Y:S01]  /*07a0*/  IMAD.SHL.U32 R8, R2.reuse, 0x4, RZ ;  /* 0x0000000402087824 */ /* 0x040fe200078e00ff */
[----:B------:R-:W-:Y:S01]  /*07b0*/  SHF.L.U64.HI R9, R2, 0x2, R3 ;  /* 0x0000000202097819 */ /* 0x000fe20000010203 */
[----:B------:R-:W-:-:S03]  /*07c0*/  VIADD R0, R0, 0x2 ;  /* 0x0000000200007836 */ /* 0x000fc60000000000 */
[C---:B----4-:R-:W-:Y:S02]  /*07d0*/  IADD3 R2, P1, PT, R8.reuse, UR22, RZ ;  /* 0x0000001608027c10 */ /* 0x050fe4000ff3e0ff */
[C---:B------:R-:W-:Y:S02]  /*07e0*/  IADD3 R4, P2, PT, R8.reuse, UR20, RZ ;  /* 0x0000001408047c10 */ /* 0x040fe4000ff5e0ff */
[C---:B-1----:R-:W-:Y:S02]  /*07f0*/  IADD3 R6, P3, PT, R8.reuse, UR26, RZ ;  /* 0x0000001a08067c10 */ /* 0x042fe4000ff7e0ff */
        /* <DEDUP_REMOVED lines=13> */
.L_x_394:
[----:B------:R-:W-:Y:S05]  /*08d0*/  @!P0 BRA `(.L_x_393) ;  /* 0x0000000000508947 */ /* 0x000fea0003800000 */
[----:B-1--4-:R-:W-:Y:S01]  /*08e0*/  HFMA2 R3, -RZ, RZ, 0, 0 ;  /* 0x00000000ff037431 */ /* 0x012fe200000001ff */
[----:B------:R-:W1:Y:S01]  /*08f0*/  LDCU.128 UR20, c[0x0][0x3d0] ;  /* 0x00007a00ff1477ac */ /* 0x000e620008000c00 */
[----:B------:R-:W-:Y:S02]  /*0900*/  IMAD.MOV.U32 R2, RZ, RZ, R0 ;  /* 0x000000ffff027224 */ /* 0x000fe400078e0000 */
[----:B------:R-:W-:Y:S01]  /*0910*/  IMAD.MOV.U32 R11, RZ, RZ, 0x7fffffff ;  /* 0x7fffffffff0b7424 */ /* 0x000fe200078e00ff */
[----:B------:R-:W4:Y:S01]  /*0920*/  LDCU.128 UR24, c[0x0][0x3c0] ;  /* 0x00007800ff1877ac */ /* 0x000f220008000c00 */
[----:B------:R-:W-:-:S04]  /*0930*/  IMAD.WIDE R2, R23, R10, R2 ;  /* 0x0000000a17027225 */ /* 0x000fc800078e0202 */
[C---:B------:R-:W-:Y:S01]  /*0940*/  IMAD.SHL.U32 R8, R2.reuse, 0x4, RZ ;  /* 0x0000000402087824 */ /* 0x040fe200078e00ff */
[----:B------:R-:W-:-:S04]  /*0950*/  SHF.L.U64.HI R0, R2, 0x2, R3 ;  /* 0x0000000202007819 */ /* 0x000fc80000010203 */
[C---:B-1----:R-:W-:Y:S02]  /*0960*/  IADD3 R2, P0, PT, R8.reuse, UR22, RZ ;  /* 0x0000001608027c10 */ /* 0x042fe4000ff1e0ff */
[C---:B------:R-:W-:Y:S02]  /*0970*/  IADD3 R4, P1, PT, R8.reuse, UR20, RZ ;  /* 0x0000001408047c10 */ /* 0x040fe4000ff3e0ff */
[C---:B----4-:R-:W-:Y:S02]  /*0980*/  IADD3 R6, P2, PT, R8.reuse, UR26, RZ ;  /* 0x0000001a08067c10 */ /* 0x050fe4000ff5e0ff */
        /* <DEDUP_REMOVED lines=9> */
.L_x_393:
[----:B------:R-:W5:Y:S01]  /*0a20*/  LDCU UR5, c[0x0][0x3b8] ;  /* 0x00007700ff0577ac */ /* 0x000f620008000800 */
[----:B------:R-:W-:-:S05]  /*0a30*/  VIADD R23, R23, UR4 ;  /* 0x0000000417177c36 */ /* 0x000fca0008000000 */
[----:B-----5:R-:W-:-:S13]  /*0a40*/  ISETP.GE.AND P0, PT, R23, UR5, PT ;  /* 0x0000000517007c0c */ /* 0x020fda000bf06270 */
[----:B------:R-:W-:Y:S05]  /*0a50*/  @!P0 BRA `(.L_x_395) ;  /* 0xfffffff800888947 */ /* 0x000fea000383ffff */
[----:B--23--:R-:W-:Y:S05]  /*0a60*/  BSYNC.RECONVERGENT B0 ;  /* 0x0000000000007941 */ /* 0x00cfea0003800200 */
.L_x_390:
[----:B------:R-:W-:Y:S05]  /*0a70*/  EXIT ;  /* 0x000000000000794d */ /* 0x000fea0003800000 */
.L_x_389:
[----:B------:R-:W2:Y:S02]  /*0a80*/  LDCU UR6, c[0x0][0x3b8] ;  /* 0x00007700ff0677ac */ /* 0x000ea40008000800 */
[----:B--2---:R-:W-:-:S13]  /*0a90*/  ISETP.GE.AND P0, PT, R23, UR6, PT ;  /* 0x0000000617007c0c */ /* 0x004fda000bf06270 */
[----:B------:R-:W-:Y:S05]  /*0aa0*/  @P0 EXIT ;  /* 0x000000000000094d */ /* 0x000fea0003800000 */
[----:B------:R-:W-:-:S09]  /*0ab0*/  UISETP.GT.AND UP0, UPT, UR5, URZ, UPT ;  /* 0x000000ff0500728c */ /* 0x000fd2000bf04270 */
[----:B------:R-:W-:Y:S05]  /*0ac0*/  BRA.U UP0, `(.L_x_396) ;  /* 0x0000000500b47547 */ /* 0x000fea000b800000 */
[----:B-1----:R-:W1:Y:S01]  /*0ad0*/  LDC R0, c[0x0][0x398] ;  /* 0x0000e600ff007b82 */ /* 0x002e620000000800 */
[----:B------:R-:W-:Y:S01]  /*0ae0*/  BSSY.RECONVERGENT B0, `(.L_x_397) ;  /* 0x000006a000007945 */ /* 0x000fe20003800200 */
[----:B------:R-:W-:Y:S01]  /*0af0*/  VIADD R7, R7, 0x1 ;  /* 0x0000000107077836 */ /* 0x000fe20000000000 */
[----:B------:R-:W2:Y:S01]  /*0b00*/  LDCU UR5, c[0x0][0x3b8] ;  /* 0x00007700ff0577ac */ /* 0x000ea20008000800 */
[----:B------:R-:W3:Y:S04]  /*0b10*/  LDCU.128 UR8, c[0x0][0x3d0] ;  /* 0x00007a00ff0877ac */ /* 0x000ee80008000c00 */
[----:B------:R-:W4:Y:S01]  /*0b20*/  LDC.64 R2, c[0x0][0x3a0] ;  /* 0x0000e800ff027b82 */ /* 0x000f220000000a00 */
[----:B------:R-:W0:Y:S07]  /*0b30*/  LDCU.128 UR16, c[0x0][0x3c0] ;  /* 0x00007800ff1077ac */ /* 0x000e2e0008000c00 */
[----:B------:R-:W0:Y:S02]  /*0b40*/  LDC.64 R4, c[0x0][0x3a8] ;  /* 0x0000ea00ff047b82 */ /* 0x000e240000000a00 */
.L_x_404:
[----:B01--4-:R-:W-:-:S04]  /*0b50*/  IMAD.WIDE R10, R23, 0x4, R4 ;  /* 0x00000004170a7825 */ /* 0x013fc800078e0204 */
[----:B----4-:R-:W-:Y:S02]  /*0b60*/  IMAD.WIDE R8, R23, 0x4, R2 ;  /* 0x0000000417087825 */ /* 0x010fe400078e0202 */
[----:B------:R-:W4:Y:S04]  /*0b70*/  LDG.E.CONSTANT R10, desc[UR12][R10.64] ;  /* 0x0000000c0a0a7981 */ /* 0x000f28000c1e9900 */
[----:B------:R-:W5:Y:S01]  /*0b80*/  LDG.E.CONSTANT R8, desc[UR12][R8.64] ;  /* 0x0000000c08087981 */ /* 0x000f62000c1e9900 */
[----:B------:R-:W-:Y:S01]  /*0b90*/  BSSY.RECONVERGENT B1, `(.L_x_398) ;  /* 0x000005b000017945 */ /* 0x000fe20003800200 */
[----:B----4-:R-:W-:-:S05]  /*0ba0*/  VIADD R13, R10, 0xfffffeff ;  /* 0xfffffeff0a0d7836 */ /* 0x010fca0000000000 */
[----:B-----5:R-:W-:-:S04]  /*0bb0*/  VIADDMNMX.U32 R13, R8, 0xfffffeff, R13, PT ;  /* 0xfffffeff080d7846 */ /* 0x020fc8000380000d */
[----:B------:R-:W-:-:S13]  /*0bc0*/  ISETP.GE.U32.AND P0, PT, R13, -0x100, PT ;  /* 0xffffff000d00780c */ /* 0x000fda0003f06070 */
[----:B------:R-:W-:Y:S05]  /*0bd0*/  @!P0 BRA `(.L_x_399) ;  /* 0x0000000400588947 */ /* 0x000fea0003800000 */
[----:B-1----:R-:W-:-:S04]  /*0be0*/  VIADDMNMX R6, R10, R7, R0, PT ;  /* 0x000000070a067246 */ /* 0x002fc80003800100 */
        /* <DEDUP_REMOVED lines=13> */
[C---:B---3--:R-:W-:Y:S02]  /*0cc0*/  IADD3 R10, P0, PT, R16.reuse, UR10, RZ ;  /* 0x0000000a100a7c10 */ /* 0x048fe4000ff1e0ff */
        /* <DEDUP_REMOVED lines=23> */
.L_x_401:
[----:B--23--:R-:W-:Y:S05]  /*0e40*/  BSYNC.RECONVERGENT B2 ;  /* 0x0000000000027941 */ /* 0x00cfea0003800200 */
.L_x_400:
        /* <DEDUP_REMOVED lines=8> */
[----:B------:R-:W-:Y:S01]  /*0ed0*/  VIADD R19, R19, 0x2 ;  /* 0x0000000213137836 */ /* 0x000fe20000000000 */
[----:B------:R-:W-:Y:S01]  /*0ee0*/  IADD3.X R11, PT, PT, RZ, R9, RZ, P1, !PT ;  /* 0x00000009ff0b7210 */ /* 0x000fe20000ffe4ff */
        /* <DEDUP_REMOVED lines=18> */
.L_x_403:
[----:B------:R-:W-:Y:S05]  /*1010*/  BSYNC.RECONVERGENT B2 ;  /* 0x0000000000027941 */ /* 0x000fea0003800200 */
.L_x_402:
[----:B------:R-:W-:Y:S05]  /*1020*/  @P0 BRA `(.L_x_399) ;  /* 0x0000000000440947 */ /* 0x000fea0003800000 */
[----:B------:R-:W-:Y:S01]  /*1030*/  IADD3 R6, P0, PT, R8, R19, RZ ;  /* 0x0000001308067210 */ /* 0x000fe20007f1e0ff */
[----:B01----:R-:W-:-:S04]  /*1040*/  IMAD.MOV.U32 R17, RZ, RZ, 0x7fffffff ;  /* 0x7fffffffff117424 */ /* 0x003fc800078e00ff */
        /* <DEDUP_REMOVED lines=15> */
.L_x_399:
[----:B--23--:R-:W-:Y:S05]  /*1140*/  BSYNC.RECONVERGENT B1 ;  /* 0x0000000000017941 */ /* 0x00cfea0003800200 */
.L_x_398:
[----:B------:R-:W-:-:S05]  /*1150*/  VIADD R23, R23, UR4 ;  /* 0x0000000417177c36 */ /* 0x000fca0008000000 */
[----:B------:R-:W-:-:S13]  /*1160*/  ISETP.GE.AND P0, PT, R23, UR5, PT ;  /* 0x0000000517007c0c */ /* 0x000fda000bf06270 */
[----:B------:R-:W-:Y:S05]  /*1170*/  @!P0 BRA `(.L_x_404) ;  /* 0xfffffff800748947 */ /* 0x000fea000383ffff */
[----:B------:R-:W-:Y:S05]  /*1180*/  BSYNC.RECONVERGENT B0 ;  /* 0x0000000000007941 */ /* 0x000fea0003800200 */
.L_x_397:
[----:B------:R-:W-:Y:S05]  /*1190*/  EXIT ;  /* 0x000000000000794d */ /* 0x000fea0003800000 */
.L_x_396:
[----:B------:R-:W-:Y:S01]  /*11a0*/  BSSY.RECONVERGENT B1, `(.L_x_405) ;  /* 0x0000457000017945 */ /* 0x000fe20003800200 */
[----:B------:R-:W-:Y:S02]  /*11b0*/  UIADD3 UR15, UP0, UPT, UR8, 0x1060, URZ ;  /* 0x00001060080f7890 */ /* 0x000fe4000ff1e0ff */
[----:B------:R-:W-:Y:S02]  /*11c0*/  UIADD3 UR11, UP1, UPT, UR8, 0xc40, URZ ;  /* 0x00000c40080b7890 */ /* 0x000fe4000ff3e0ff */
[----:B------:R-:W-:Y:S02]  /*11d0*/  UIADD3 UR6, UP2, UPT, UR8, 0x820, URZ ;  /* 0x0000082008067890 */ /* 0x000fe4000ff5e0ff */
[----:B------:R-:W-:Y:S02]  /*11e0*/  ULOP3.LUT UR5, UR5, 0x7, URZ, 0xc0, !UPT ;  /* 0x0000000705057892 */ /* 0x000fe4000f8ec0ff */
[----:B------:R-:W-:Y:S02]  /*11f0*/  UIADD3 UR8, UPT, UPT, UR10, 0x400, URZ ;  /* 0x000004000a087890 */ /* 0x000fe4000fffe0ff */
[----:B------:R-:W-:-:S02]  /*1200*/  UIADD3.X UR16, UPT, UPT, URZ, UR9, URZ, UP0, !UPT ;  /* 0x00000009ff107290 */ /* 0x000fc400087fe4ff */
[----:B------:R-:W-:Y:S02]  /*1210*/  UIADD3.X UR14, UPT, UPT, URZ, UR9, URZ, UP1, !UPT ;  /* 0x00000009ff0e7290 */ /* 0x000fe40008ffe4ff */
[----:B------:R-:W-:-:S12]  /*1220*/  UIADD3.X UR7, UPT, UPT, URZ, UR9, URZ, UP2, !UPT ;  /* 0x00000009ff077290 */ /* 0x000fd800097fe4ff */
.L_x_502:
[----:B0123--:R-:W2:Y:S01]  /*1230*/  LDC.64 R2, c[0x0][0x3a8] ;  /* 0x0000ea00ff027b82 */ /* 0x00fea20000000a00 */
[----:B------:R-:W3:Y:S01]  /*1240*/  LDCU.128 UR20, c[0x0][0x3c0] ;  /* 0x00007800ff1477ac */ /* 0x000ee20008000c00 */
[----:B----4-:R-:W4:Y:S06]  /*1250*/  LDCU.128 UR24, c[0x0][0x3d0] ;  /* 0x00007a00ff1877ac */ /* 0x010f2c0008000c00 */
[----:B------:R-:W5:Y:S08]  /*1260*/  LDC.64 R4, c[0x0][0x3a0] ;  /* 0x0000e800ff047b82 */ /* 0x000f700000000a00 */
[----:B------:R-:W0:Y:S01]  /*1270*/  LDC R10, c[0x0][0x398] ;  /* 0x0000e600ff0a7b82 */ /* 0x000e220000000800 */
[----:B--2---:R-:W-:-:S06]  /*1280*/  IMAD.WIDE R2, R23, 0x4, R2 ;  /* 0x0000000417027825 */ /* 0x004fcc00078e0202 */
[----:B------:R-:W2:Y:S01]  /*1290*/  LDG.E.CONSTANT R2, desc[UR12][R2.64] ;  /* 0x0000000c02027981 */ /* 0x000ea2000c1e9900 */
[----:B-----5:R-:W-:-:S05]  /*12a0*/  IMAD.WIDE R4, R23, 0x4, R4 ;  /* 0x0000000417047825 */ /* 0x020fca00078e0204 */
[----:B------:R-:W5:Y:S01]  /*12b0*/  LDG.E.CONSTANT R22, desc[UR12][R4.64] ;  /* 0x0000000c04167981 */ /* 0x000f62000c1e9900 */
[----:B0-----:R-:W-:-:S04]  /*12c0*/  IMAD.WIDE R6, R23, R10, RZ ;  /* 0x0000000a17067225 */ /* 0x001fc800078e02ff */
[C---:B------:R-:W-:Y:S01]  /*12d0*/  IMAD.SHL.U32 R34, R6.reuse, 0x4, RZ ;  /* 0x0000000406227824 */ /* 0x040fe200078e00ff */
[----:B------:R-:W-:-:S04]  /*12e0*/  SHF.L.U64.HI R6, R6, 0x2, R7 ;  /* 0x0000000206067819 */ /* 0x000fc80000010207 */
[C---:B---3--:R-:W-:Y:S02]  /*12f0*/  IADD3 R40, P1, PT, R34.reuse, UR20, RZ ;  /* 0x0000001422287c10 */ /* 0x048fe4000ff3e0ff */
[C---:B------:R-:W-:Y:S02]  /*1300*/  IADD3 R38, P2, PT, R34.reuse, UR22, RZ ;  /* 0x0000001622267c10 */ /* 0x040fe4000ff5e0ff */
[C---:B----4-:R-:W-:Y:S02]  /*1310*/  IADD3 R36, P3, PT, R34.reuse, UR24, RZ ;  /* 0x0000001822247c10 */ /* 0x050fe4000ff7e0ff */
[----:B------:R-:W-:Y:S01]  /*1320*/  IADD3 R34, P4, PT, R34, UR26, RZ ;  /* 0x0000001a22227c10 */ /* 0x000fe2000ff9e0ff */
[----:B------:R-:W-:Y:S01]  /*1330*/  BSSY.RECONVERGENT B0, `(.L_x_406) ;  /* 0x0000439000007945 */ /* 0x000fe20003800200 */
[C---:B------:R-:W-:Y:S02]  /*1340*/  IADD3.X R41, PT, PT, R6.reuse, UR21, RZ, P1, !PT ;  /* 0x0000001506297c10 */ /* 0x040fe40008ffe4ff */
[----:B------:R-:W-:-:S02]  /*1350*/  IADD3.X R39, PT, PT, R6, UR23, RZ, P2, !PT ;  /* 0x0000001706277c10 */ /* 0x000fc400097fe4ff */
[C---:B------:R-:W-:Y:S02]  /*1360*/  IADD3.X R37, PT, PT, R6.reuse, UR25, RZ, P3, !PT ;  /* 0x0000001906257c10 */ /* 0x040fe40009ffe4ff */
[----:B------:R-:W-:Y:S01]  /*1370*/  IADD3.X R35, PT, PT, R6, UR27, RZ, P4, !PT ;  /* 0x0000001b06237c10 */ /* 0x000fe2000a7fe4ff */
[----:B--2---:R-:W-:-:S05]  /*1380*/  VIADD R9, R2, 0xfffffeff ;  /* 0xfffffeff02097836 */ /* 0x004fca0000000000 */
[----:B-----5:R-:W-:-:S04]  /*1390*/  VIADDMNMX.U32 R9, R22, 0xfffffeff, R9, PT ;  /* 0xfffffeff16097846 */ /* 0x020fc80003800009 */
[----:B------:R-:W-:-:S13]  /*13a0*/  ISETP.GE.U32.AND P0, PT, R9, -0x100, PT ;  /* 0xffffff000900780c */ /* 0x000fda0003f06070 */
[----:B------:R-:W-:Y:S05]  /*13b0*/  @!P0 BRA `(.L_x_407) ;  /* 0x0000003c00248947 */ /* 0x000fea0003800000 */
[----:B------:R-:W0:Y:S01]  /*13c0*/  LDC.64 R20, c[0x0][0x3b0] ;  /* 0x0000ec00ff147b82 */ /* 0x000e220000000a00 */
[----:B------:R-:W-:Y:S02]  /*13d0*/  IMAD.U32 R4, RZ, RZ, UR6 ;  /* 0x00000006ff047e24 */ /* 0x000fe4000f8e00ff */
[----:B------:R-:W-:Y:S01]  /*13e0*/  IMAD.U32 R5, RZ, RZ, UR7 ;  /* 0x00000007ff057e24 */ /* 0x000fe2000f8e00ff */
[----:B------:R-:W-:Y:S04]  /*13f0*/  STL.128 [R1+0x810], RZ ;  /* 0x000810ff01007387 */ /* 0x000fe80000100c00 */
[----:B------:R-:W-:Y:S04]  /*1400*/  STL.64 [R1+0x800], R4 ;  /* 0x0008000401007387 */ /* 0x000fe80000100a00 */
[----:B------:R-:W-:Y:S04]  /*1410*/  STL.128 [R1+0xc30], RZ ;  /* 0x000c30ff01007387 */ /* 0x000fe80000100c00 */
[----:B------:R-:W-:Y:S01]  /*1420*/  STL.128 [R1+0x1050], RZ ;  /* 0x001050ff01007387 */ /* 0x000fe20000100c00 */
[----:B------:R-:W-:Y:S01]  /*1430*/  VIMNMX.U32 R26, PT, PT, R22, 0x2, !PT ;  /* 0x00000002161a7848 */ /* 0x000fe20007fe0000 */
[----:B------:R-:W-:-:S03]  /*1440*/  IMAD.MOV.U32 R11, RZ, RZ, RZ ;  /* 0x000000ffff0b7224 */ /* 0x000fc600078e00ff */
[----:B------:R-:W-:Y:S01]  /*1450*/  IADD3 R28, PT, PT, R26, -0x1, RZ ;  /* 0xffffffff1a1c7810 */ /* 0x000fe20007ffe0ff */
[----:B------:R-:W-:Y:S01]  /*1460*/  IMAD.MOV.U32 R12, RZ, RZ, R2 ;  /* 0x000000ffff0c7224 */ /* 0x000fe200078e0002 */
[----:B------:R-:W-:Y:S01]  /*1470*/  MOV R10, R2 ;  /* 0x00000002000a7202 */ /* 0x000fe20000000f00 */
[----:B0-----:R-:W-:Y:S01]  /*1480*/  IMAD.WIDE R20, R23, 0x4, R20 ;  /* 0x0000000417147825 */ /* 0x001fe200078e0214 */
[----:B------:R-:W-:Y:S02]  /*1490*/  MOV R9, UR16 ;  /* 0x0000001000097c02 */ /* 0x000fe40008000f00 */
[C---:B------:R-:W-:Y:S01]  /*14a0*/  LOP3.LUT R24, R28.reuse, 0xfffffffc, RZ, 0xc0, !PT ;  /* 0xfffffffc1c187812 */ /* 0x040fe200078ec0ff */
[----:B------:R-:W-:Y:S02]  /*14b0*/  IMAD.MOV.U32 R13, RZ, RZ, RZ ;  /* 0x000000ffff0d7224 */ /* 0x000fe400078e00ff */
[----:B------:R-:W-:Y:S01]  /*14c0*/  IMAD.MOV.U32 R3, RZ, RZ, RZ ;  /* 0x000000ffff037224 */ /* 0x000fe200078e00ff */
[----:B------:R0:W5:Y:S01]  /*14d0*/  LDG.E.CONSTANT R20, desc[UR12][R20.64] ;  /* 0x0000000c14147981 */ /* 0x000162000c1e9900 */
[----:B------:R-:W-:Y:S01]  /*14e0*/  IMAD.U32 R6, RZ, RZ, UR11 ;  /* 0x0000000bff067e24 */ /* 0x000fe2000f8e00ff */
[----:B------:R-:W-:Y:S01]  /*14f0*/  PRMT R43, RZ, 0x7610, R43 ;  /* 0x00007610ff2b7816 */ /* 0x000fe2000000002b */
[----:B------:R-:W-:Y:S01]  /*1500*/  IMAD.U32 R7, RZ, RZ, UR14 ;  /* 0x0000000eff077e24 */ /* 0x000fe2000f8e00ff */
[----:B------:R2:W-:Y:S01]  /*1510*/  STL.64 [R1+0xc28], R10 ;  /* 0x000c280a01007387 */ /* 0x0005e20000100a00 */
[----:B------:R-:W-:Y:S01]  /*1520*/  IMAD.U32 R8, RZ, RZ, UR15 ;  /* 0x0000000fff087e24 */ /* 0x000fe2000f8e00ff */
[----:B------:R-:W-:Y:S01]  /*1530*/  PRMT R51, RZ, 0x7610, R51 ;  /* 0x00007610ff337816 */ /* 0x000fe20000000033 */
[----:B-1----:R-:W-:Y:S01]  /*1540*/  IMAD.MOV.U32 R0, RZ, RZ, RZ ;  /* 0x000000ffff007224 */ /* 0x002fe200078e00ff */
[----:B------:R1:W-:Y:S01]  /*1550*/  STL.64 [R1+0x1048], R12 ;  /* 0x0010480c01007387 */ /* 0x0003e20000100a00 */
[----:B------:R-:W-:Y:S01]  /*1560*/  IMAD.MOV.U32 R33, RZ, RZ, RZ ;  /* 0x000000ffff217224 */ /* 0x000fe200078e00ff */
[----:B------:R-:W-:Y:S01]  /*1570*/  LOP3.LUT R28, R28, 0x3, RZ, 0xc0, !PT ;  /* 0x000000031c1c7812 */ /* 0x000fe200078ec0ff */
[----:B0-----:R-:W-:Y:S01]  /*1580*/  IMAD.MOV.U32 R21, RZ, RZ, RZ ;  /* 0x000000ffff157224 */ /* 0x001fe200078e00ff */
[----:B------:R0:W-:Y:S01]  /*1590*/  STL.64 [R1+0x808], R2 ;  /* 0x0008080201007387 */ /* 0x0001e20000100a00 */
[----:B------:R-:W-:-:S02]  /*15a0*/  IMAD.MOV.U32 R25, RZ, RZ, RZ ;  /* 0x000000ffff197224 */ /* 0x000fc400078e00ff */
[----:B------:R-:W-:Y:S01]  /*15b0*/  IMAD.MOV.U32 R27, RZ, RZ, RZ ;  /* 0x000000ffff1b7224 */ /* 0x000fe200078e00ff */
[----:B------:R3:W-:Y:S01]  /*15c0*/  STL.64 [R1+0xc20], R6 ;  /* 0x000c200601007387 */ /* 0x0007e20000100a00 */
[----:B--2---:R-:W-:Y:S02]  /*15d0*/  IMAD.MOV.U32 R10, RZ, RZ, RZ ;  /* 0x000000ffff0a7224 */ /* 0x004fe400078e00ff */
[----:B------:R-:W-:Y:S01]  /*15e0*/  VIADD R26, R26, 0xfffffffe ;  /* 0xfffffffe1a1a7836 */ /* 0x000fe20000000000 */
[----:B------:R2:W-:Y:S01]  /*15f0*/  STL.64 [R1+0x1040], R8 ;  /* 0x0010400801007387 */ /* 0x0005e20000100a00 */
[----:B-1----:R-:W-:Y:S02]  /*1600*/  IMAD.MOV.U32 R12, RZ, RZ, RZ ;  /* 0x000000ffff0c7224 */ /* 0x002fe400078e00ff */
[----:B------:R-:W-:Y:S02]  /*1610*/  IMAD.MOV.U32 R13, RZ, RZ, RZ ;  /* 0x000000ffff0d7224 */ /* 0x000fe400078e00ff */
[----:B0-----:R-:W-:-:S02]  /*1620*/  IMAD.MOV.U32 R3, RZ, RZ, -0x1 ;  /* 0xffffffffff037424 */ /* 0x001fc400078e00ff */
[----:B------:R-:W-:Y:S02]  /*1630*/  IMAD.MOV R29, RZ, RZ, -R24 ;  /* 0x000000ffff1d7224 */ /* 0x000fe400078e0a18 */
[----:B---3--:R-:W-:Y:S02]  /*1640*/  IMAD.MOV.U32 R6, RZ, RZ, 0x7fffffff ;  /* 0x7fffffffff067424 */ /* 0x008fe400078e00ff */
[----:B------:R-:W-:Y:S02]  /*1650*/  IMAD.MOV.U32 R7, RZ, RZ, -0x1 ;  /* 0xffffffffff077424 */ /* 0x000fe400078e00ff */
[----:B--2---:R-:W-:-:S07]  /*1660*/  IMAD.MOV.U32 R8, RZ, RZ, RZ ;  /* 0x000000ffff087224 */ /* 0x004fce00078e00ff */
.L_x_489:
[----:B------:R-:W0:Y:S01]  /*1670*/  LDC.64 R4, c[0x0][0x390] ;  /* 0x0000e400ff047b82 */ /* 0x000e220000000a00 */
[----:B------:R-:W-:Y:S01]  /*1680*/  ISETP.GE.U32.AND P0, PT, R0, 0x2, PT ;  /* 0x000000020000780c */ /* 0x000fe20003f06070 */
[----:B------:R-:W-:Y:S01]  /*1690*/  IMAD.MOV.U32 R30, RZ, RZ, R33 ;  /* 0x000000ffff1e7224 */ /* 0x000fe200078e0021 */
[----:B------:R-:W-:Y:S01]  /*16a0*/  MOV R16, R21 ;  /* 0x0000001500107202 */ /* 0x000fe20000000f00 */
[----:B------:R-:W-:Y:S01]  /*16b0*/  IMAD.MOV.U32 R42, RZ, RZ, R10 ;  /* 0x000000ffff2a7224 */ /* 0x000fe200078e000a */
[----:B------:R-:W-:Y:S01]  /*16c0*/  PRMT R18, R43, 0x7610, R18 ;  /* 0x000076102b127816 */ /* 0x000fe20000000012 */
[----:B------:R-:W-:Y:S01]  /*16d0*/  IMAD.MOV.U32 R21, RZ, RZ, R11 ;  /* 0x000000ffff157224 */ /* 0x000fe200078e000b */
[----:B------:R-:W-:Y:S01]  /*16e0*/  PRMT R43, R51, 0x7610, R43 ;  /* 0x00007610332b7816 */ /* 0x000fe2000000002b */
        /* <DEDUP_REMOVED lines=39> */
[----:B------:R-:W-:-:S11]  /*1960*/  IMAD.MOV.U32 R4, RZ, RZ, 0x1 ;  /* 0x00000001ff047424 */ /* 0x000fd600078e00ff */
[----:B------:R-:W-:Y:S05]  /*1970*/  @!P0 BRA `(.L_x_415) ;  /* 0x0000000000488947 */ /* 0x000fea0003800000 */
[----:B------:R-:W-:Y:S01]  /*1980*/  BSSY.RECONVERGENT B6, `(.L_x_416) ;  /* 0x0000010000067945 */ /* 0x000fe20003800200 */
[----:B------:R-:W-:Y:S02]  /*1990*/  VIADD R46, R1, 0x8 ;  /* 0x00000008012e7836 */ /* 0x000fe40000000000 */
[----:B------:R-:W-:Y:S02]  /*19a0*/  IMAD.MOV.U32 R19, RZ, RZ, RZ ;  /* 0x000000ffff137224 */ /* 0x000fe400078e00ff */
[----:B------:R-:W-:-:S07]  /*19b0*/  IMAD.MOV.U32 R27, RZ, RZ, R29 ;  /* 0x000000ffff1b7224 */ /* 0x000fce00078e001d */
.L_x_417:
[----:B------:R-:W2:Y:S04]  /*19c0*/  LDL.64 R4, [R46] ;  /* 0x000000002e047983 */ /* 0x000ea80000100a00 */
[----:B------:R-:W3:Y:S04]  /*19d0*/  LDL R45, [R46+-0x4] ;  /* 0xfffffc002e2d7983 */ /* 0x000ee80000100800 */
[----:B------:R-:W4:Y:S01]  /*19e0*/  LDL R9, [R46+0x8] ;  /* 0x000008002e097983 */ /* 0x000f220000100800 */
[----:B------:R-:W-:Y:S01]  /*19f0*/  IADD3 R27, PT, PT, R27, 0x4, RZ ;  /* 0x000000041b1b7810 */ /* 0x000fe20007ffe0ff */
[----:B------:R-:W-:-:S03]  /*1a00*/  VIADD R19, R19, 0x4 ;  /* 0x0000000413137836 */ /* 0x000fc60000000000 */
        /* <DEDUP_REMOVED lines=8> */
.L_x_416:
[----:B------:R-:W-:-:S07]  /*1a90*/  VIADD R4, R19, 0x1 ;  /* 0x0000000113047836 */ /* 0x000fce0000000000 */
.L_x_415:
[----:B------:R-:W-:Y:S05]  /*1aa0*/  BSYNC.RECONVERGENT B5 ;  /* 0x0000000000057941 */ /* 0x000fea0003800200 */
.L_x_414:
        /* <DEDUP_REMOVED lines=16> */
.L_x_413:
[----:B------:R-:W-:Y:S05]  /*1bb0*/  BSYNC.RECONVERGENT B4 ;  /* 0x0000000000047941 */ /* 0x000fea0003800200 */
.L_x_412:
[----:B-12---:R-:W-:Y:S02]  /*1bc0*/  VIADD R4, R22, 0xffffffff ;  /* 0xffffffff16047836 */ /* 0x006fe40000000000 */
[----:B------:R-:W-:-:S03]  /*1bd0*/  IMAD.MOV.U32 R27, RZ, RZ, R22 ;  /* 0x000000ffff1b7224 */ /* 0x000fc600078e0016 */
[----:B------:R-:W-:-:S05]  /*1be0*/  LEA R4, R4, UR17, 0x2 ;  /* 0x0000001104047c11 */ /* 0x000fca000f8e10ff */
[----:B------:R1:W-:Y:S01]  /*1bf0*/  STL [R4], R13 ;  /* 0x0000000d04007387 */ /* 0x0003e20000100800 */
[----:B------:R-:W-:Y:S05]  /*1c00*/  BRA `(.L_x_418) ;  /* 0x0000000000107947 */ /* 0x000fea0003800000 */
.L_x_411:
[----:B------:R-:W-:-:S13]  /*1c10*/  ISETP.GT.AND P0, PT, R27, 0xff, PT ;  /* 0x000000ff1b00780c */ /* 0x000fda0003f04270 */
[C---:B------:R-:W-:Y:S01]  /*1c20*/  @!P0 LEA R4, R27.reuse, UR17, 0x2 ;  /* 0x000000111b048c11 */ /* 0x040fe2000f8e10ff */
[----:B------:R-:W-:-:S04]  /*1c30*/  @!P0 VIADD R27, R27, 0x1 ;  /* 0x000000011b1b8836 */ /* 0x000fc80000000000 */
[----:B------:R2:W-:Y:S03]  /*1c40*/  @!P0 STL [R4], R13 ;  /* 0x0000000d04008387 */ /* 0x0005e60000100800 */
.L_x_418:
[----:B------:R-:W-:Y:S05]  /*1c50*/  BSYNC.RECONVERGENT B3 ;  /* 0x0000000000037941 */ /* 0x000fea0003800200 */
.L_x_410:
        /* <DEDUP_REMOVED lines=14> */
.L_x_425:
[----:B-1----:R-:W-:-:S05]  /*1d40*/  LEA R15, R13, UR8, 0x2 ;  /* 0x000000080d0f7c11 */ /* 0x002fca000f8e10ff */
[----:B------:R-:W2:Y:S04]  /*1d50*/  LDL.64 R4, [R15+0x4] ;  /* 0x000004000f047983 */ /* 0x000ea80000100a00 */
[----:B------:R-:W3:Y:S04]  /*1d60*/  LDL R14, [R15] ;  /* 0x000000000f0e7983 */ /* 0x000ee80000100800 */
[----:B0-----:R-:W4:Y:S01]  /*1d70*/  LDL R9, [R15+0xc] ;  /* 0x00000c000f097983 */ /* 0x001f220000100800 */
[----:B--2---:R-:W-:-:S03]  /*1d80*/  MOV R8, R5 ;  /* 0x0000000500087202 */ /* 0x004fc60000000f00 */
        /* <DEDUP_REMOVED lines=8> */
.L_x_424:
[----:B-1----:R-:W-:-:S07]  /*1e10*/  IMAD.MOV.U32 R4, RZ, RZ, R13 ;  /* 0x000000ffff047224 */ /* 0x002fce00078e000d */
.L_x_423:
[----:B------:R-:W-:Y:S05]  /*1e20*/  BSYNC.RECONVERGENT B4 ;  /* 0x0000000000047941 */ /* 0x000fea0003800200 */
.L_x_422:
[----:B------:R-:W-:-:S13]  /*1e30*/  ISETP.NE.AND P0, PT, R28, RZ, PT ;  /* 0x000000ff1c00720c */ /* 0x000fda0003f05270 */
[----:B------:R-:W-:Y:S05]  /*1e40*/  @!P0 BRA `(.L_x_421) ;  /* 0x0000000000388947 */ /* 0x000fea0003800000 */
[----:B------:R-:W-:-:S05]  /*1e50*/  LEA R5, R4, UR8, 0x2 ;  /* 0x0000000804057c11 */ /* 0x000fca000f8e10ff */
[----:B0-----:R-:W2:Y:S01]  /*1e60*/  LDL R8, [R5] ;  /* 0x0000000005087983 */ /* 0x001ea20000100800 */
        /* <DEDUP_REMOVED lines=10> */
[----:B----4-:R-:W2:Y:S04]  /*1f10*/  LDL R4, [R5+0x8] ;  /* 0x0000080005047983 */ /* 0x010ea80000100800 */
[----:B--2---:R0:W-:Y:S02]  /*1f20*/  STL [R9+0x4], R4 ;  /* 0x0000040409007387 */ /* 0x0041e40000100800 */
.L_x_421:
[----:B------:R-:W-:Y:S05]  /*1f30*/  BSYNC.RECONVERGENT B3 ;  /* 0x0000000000037941 */ /* 0x000fea0003800200 */
.L_x_420:
[----:B------:R-:W-:Y:S02]  /*1f40*/  VIADD R5, R22, 0xffffffff ;  /* 0xffffffff16057836 */ /* 0x000fe40000000000 */
[----:B------:R-:W-:-:S03]  /*1f50*/  IMAD.MOV.U32 R25, RZ, RZ, R22 ;  /* 0x000000ffff197224 */ /* 0x000fc600078e0016 */
[----:B------:R-:W-:-:S05]  /*1f60*/  LEA R5, R5, UR8, 0x2 ;  /* 0x0000000805057c11 */ /* 0x000fca000f8e10ff */
[----:B------:R0:W-:Y:S01]  /*1f70*/  STL [R5], R12 ;  /* 0x0000000c05007387 */ /* 0x0001e20000100800 */
[----:B------:R-:W-:Y:S05]  /*1f80*/  BRA `(.L_x_409) ;  /* 0x0000000000107947 */ /* 0x000fea0003800000 */
.L_x_419:
[----:B------:R-:W-:-:S13]  /*1f90*/  ISETP.GT.AND P0, PT, R25, 0xff, PT ;  /* 0x000000ff1900780c */ /* 0x000fda0003f04270 */
[C---:B------:R-:W-:Y:S01]  /*1fa0*/  @!P0 LEA R5, R25.reuse, UR8, 0x2 ;  /* 0x0000000819058c11 */ /* 0x040fe2000f8e10ff */
[----:B------:R-:W-:-:S04]  /*1fb0*/  @!P0 VIADD R25, R25, 0x1 ;  /* 0x0000000119198836 */ /* 0x000fc80000000000 */
[----:B------:R3:W-:Y:S03]  /*1fc0*/  @!P0 STL [R5], R12 ;  /* 0x0000000c05008387 */ /* 0x0007e60000100800 */
.L_x_409:
[----:B------:R-:W-:Y:S05]  /*1fd0*/  BSYNC.RECONVERGENT B2 ;  /* 0x0000000000027941 */ /* 0x000fea0003800200 */
.L_x_408:
[----:B-12---:R-:W2:Y:S04]  /*1fe0*/  LDL R13, [R1+0x810] ;  /* 0x00081000010d7983 */ /* 0x006ea80000100800 */
[----:B0--34-:R-:W2:Y:S04]  /*1ff0*/  LDL.64 R4, [R1+0x808] ;  /* 0x0008080001047983 */ /* 0x019ea80000100a00 */
[----:B------:R0:W5:Y:S01]  /*2000*/  LDG.E.CONSTANT R9, desc[UR12][R10.64] ;  /* 0x0000000c0a097981 */ /* 0x000162000c1e9900 */
[----:B------:R-:W-:Y:S01]  /*2010*/  BSSY.RECONVERGENT B2, `(.L_x_426) ;  /* 0x0000041000027945 */ /* 0x000fe20003800200 */
[----:B--2---:R-:W-:-:S13]  /*2020*/  ISETP.GE.AND P0, PT, R13, R4, PT ;  /* 0x000000040d00720c */ /* 0x004fda0003f06270 */
[----:B0-----:R-:W-:Y:S05]  /*2030*/  @!P0 BRA `(.L_x_427) ;  /* 0x0000000000908947 */ /* 0x001fea0003800000 */
[----:B------:R-:W2:Y:S02]  /*2040*/  LDL.64 R46, [R1+0x800] ;  /* 0x00080000012e7983 */ /* 0x000ea40000100a00 */
[----:B--2---:R-:W-:Y:S02]  /*2050*/  IMAD.WIDE R46, R5, 0x4, R46 ;  /* 0x00000004052e7825 */ /* 0x004fe400078e022e */
[----:B------:R-:W2:Y:S04]  /*2060*/  LDL.64 R4, [R1+0x818] ;  /* 0x0008180001047983 */ /* 0x000ea80000100a00 */
[----:B------:R-:W3:Y:S02]  /*2070*/  LD.E R11, desc[UR12][R46.64] ;  /* 0x0000000c2e0b7980 */ /* 0x000ee4000c101900 */
[----:B---3--:R-:W-:-:S13]  /*2080*/  FSETP.NE.AND P0, PT, |R11|, +INF , PT ;  /* 0x7f8000000b00780b */ /* 0x008fda0003f05200 */
[----:B------:R-:W3:Y:S01]  /*2090*/  @!P0 LDL R48, [R1+0x814] ;  /* 0x0008140001308983 */ /* 0x000ee20000100800 */
[----:B--2---:R-:W-:Y:S01]  /*20a0*/  FSETP.GE.AND P2, PT, |R4|, |R11|, P0 ;  /* 0x4000000b0400720b */ /* 0x004fe20000746200 */
[----:B------:R-:W-:-:S04]  /*20b0*/  @P0 FADD R14, -R11, R4 ;  /* 0x000000040b0e0221 */ /* 0x000fc80000000100 */
[----:B------:R-:W-:Y:S01]  /*20c0*/  @P0 FADD R13, -R11, -R14 ;  /* 0x8000000e0b0d0221 */ /* 0x000fe20000000100 */
[----:B-----5:R-:W-:-:S03]  /*20d0*/  FSETP.NE.AND P1, PT, |R9|, +INF , PT ;  /* 0x7f8000000900780b */ /* 0x020fc60003f25200 */
[--C-:B------:R-:W-:Y:S01]  /*20e0*/  @P0 FADD R8, R13, R4.reuse ;  /* 0x000000040d080221 */ /* 0x100fe20000000000 */
[----:B------:R-:W-:-:S04]  /*20f0*/  @P0 FADD R4, -R14, R4 ;  /* 0x000000040e040221 */ /* 0x000fc80000000100 */
[----:B------:R-:W-:-:S04]  /*2100*/  @P2 FADD R8, -R11, R4 ;  /* 0x000000040b082221 */ /* 0x000fc80000000100 */
[----:B------:R-:W-:-:S05]  /*2110*/  @P0 FADD R15, R8, R5 ;  /* 0x00000005080f0221 */ /* 0x000fca0000000000 */
[----:B------:R0:W-:Y:S01]  /*2120*/  @P0 STL.64 [R1+0x818], R14 ;  /* 0x0008180e01000387 */ /* 0x0001e20000100a00 */
[----:B---3--:R-:W-:-:S05]  /*2130*/  @!P0 VIADD R48, R48, 0xffffffff ;  /* 0xffffffff30308836 */ /* 0x008fca0000000000 */
[----:B------:R1:W-:Y:S04]  /*2140*/  @!P0 STL [R1+0x814], R48 ;  /* 0x0008143001008387 */ /* 0x0003e80000100800 */
[----:B------:R1:W-:Y:S04]  /*2150*/  ST.E desc[UR12][R46.64], R9 ;  /* 0x000000092e007985 */ /* 0x0003e8000c10190c */
[----:B------:R-:W2:Y:S04]  /*2160*/  @P1 LDL.64 R10, [R1+0x818] ;  /* 0x00081800010a1983 */ /* 0x000ea80000100a00 */
[----:B------:R-:W3:Y:S04]  /*2170*/  LDL.64 R4, [R1+0x808] ;  /* 0x0008080001047983 */ /* 0x000ee80000100a00 */
[----:B------:R-:W4:Y:S01]  /*2180*/  @!P1 LDL R8, [R1+0x814] ;  /* 0x0008140001089983 */ /* 0x000f220000100800 */
[----:B--2---:R-:W-:Y:S01]  /*2190*/  @P1 FSETP.GE.AND P0, PT, |R10|, |R9|, PT ;  /* 0x400000090a00120b */ /* 0x004fe20003f06200 */
[----:B------:R-:W-:-:S03]  /*21a0*/  @P1 FADD R12, R9, R10 ;  /* 0x0000000a090c1221 */ /* 0x000fc60000000000 */
[----:B------:R-:W-:Y:S01]  /*21b0*/  @P1 FSEL R13, R9, R10, !P0 ;  /* 0x0000000a090d1208 */ /* 0x000fe20004000000 */
[----:B---3--:R-:W-:Y:S01]  /*21c0*/  VIADD R5, R5, 0x1 ;  /* 0x0000000105057836 */ /* 0x008fe20000000000 */
[----:B------:R-:W-:-:S03]  /*21d0*/  @P1 FSEL R10, R10, R9, !P0 ;  /* 0x000000090a0a1208 */ /* 0x000fc60004000000 */
[----:B------:R-:W-:Y:S01]  /*21e0*/  @P1 FADD R13, -R12, R13 ;  /* 0x0000000d0c0d1221 */ /* 0x000fe20000000100 */
[----:B------:R-:W-:-:S03]  /*21f0*/  ISETP.NE.AND P0, PT, R5, R4, PT ;  /* 0x000000040500720c */ /* 0x000fc60003f05270 */
[----:B------:R-:W-:Y:S01]  /*2200*/  @P1 FADD R10, R10, R13 ;  /* 0x0000000d0a0a1221 */ /* 0x000fe20000000000 */
[----:B----4-:R-:W-:Y:S02]  /*2210*/  @!P1 IADD3 R8, PT, PT, R8, 0x1, RZ ;  /* 0x0000000108089810 */ /* 0x010fe40007ffe0ff */
[----:B0-----:R-:W-:Y:S01]  /*2220*/  SEL R14, R5, RZ, P0 ;  /* 0x000000ff050e7207 */ /* 0x001fe20000000000 */
[----:B------:R-:W-:Y:S02]  /*2230*/  @P1 FADD R13, R11, R10 ;  /* 0x0000000a0b0d1221 */ /* 0x000fe40000000000 */
[----:B------:R1:W-:Y:S04]  /*2240*/  @!P1 STL [R1+0x814], R8 ;  /* 0x0008140801009387 */ /* 0x0003e80000100800 */
[----:B------:R1:W-:Y:S04]  /*2250*/  STL [R1+0x80c], R14 ;  /* 0x00080c0e01007387 */ /* 0x0003e80000100800 */
[----:B------:R1:W-:Y:S01]  /*2260*/  @P1 STL.64 [R1+0x818], R12 ;  /* 0x0008180c01001387 */ /* 0x0003e20000100a00 */
[----:B------:R-:W-:Y:S05]  /*2270*/  BRA `(.L_x_428) ;  /* 0x0000000000687947 */ /* 0x000fea0003800000 */
.L_x_427:
[----:B------:R-:W2:Y:S04]  /*2280*/  LDL R5, [R1+0x80c] ;  /* 0x00080c0001057983 */ /* 0x000ea80000100800 */
[----:B------:R-:W2:Y:S01]  /*2290*/  LDL.64 R14, [R1+0x800] ;  /* 0x00080000010e7983 */ /* 0x000ea20000100a00 */
[----:B-----5:R-:W-:Y:S01]  /*22a0*/  FSETP.NE.AND P1, PT, |R9|, +INF , PT ;  /* 0x7f8000000900780b */ /* 0x020fe20003f25200 */
[----:B--2---:R-:W-:-:S05]  /*22b0*/  IMAD.WIDE R14, R5, 0x4, R14 ;  /* 0x00000004050e7825 */ /* 0x004fca00078e020e */
[----:B------:R0:W-:Y:S07]  /*22c0*/  ST.E desc[UR12][R14.64], R9 ;  /* 0x000000090e007985 */ /* 0x0001ee000c10190c */
[----:B------:R-:W2:Y:S04]  /*22d0*/  @P1 LDL.64 R4, [R1+0x818] ;  /* 0x0008180001041983 */ /* 0x000ea80000100a00 */
[----:B------:R-:W3:Y:S04]  /*22e0*/  LDL.64 R12, [R1+0x808] ;  /* 0x00080800010c7983 */ /* 0x000ee80000100a00 */
[----:B------:R-:W4:Y:S04]  /*22f0*/  @!P1 LDL R45, [R1+0x814] ;  /* 0x00081400012d9983 */ /* 0x000f280000100800 */
[----:B------:R-:W0:Y:S01]  /*2300*/  LDL R19, [R1+0x810] ;  /* 0x0008100001137983 */ /* 0x000e220000100800 */
[----:B--2---:R-:W-:Y:S01]  /*2310*/  @P1 FSETP.GE.AND P0, PT, |R4|, |R9|, PT ;  /* 0x400000090400120b */ /* 0x004fe20003f06200 */
[----:B------:R-:W-:-:S03]  /*2320*/  @P1 FADD R10, R9, R4 ;  /* 0x00000004090a1221 */ /* 0x000fc60000000000 */
[----:B------:R-:W-:Y:S01]  /*2330*/  @P1 FSEL R11, R9, R4, !P0 ;  /* 0x00000004090b1208 */ /* 0x000fe20004000000 */
[----:B---3--:R-:W-:Y:S01]  /*2340*/  VIADD R13, R13, 0x1 ;  /* 0x000000010d0d7836 */ /* 0x008fe20000000000 */
[----:B------:R-:W-:Y:S01]  /*2350*/  @P1 FSEL R8, R4, R9, !P0 ;  /* 0x0000000904081208 */ /* 0x000fe20004000000 */
[----:B------:R-:W-:Y:S02]  /*2360*/  IMAD.MOV.U32 R4, RZ, RZ, R12 ;  /* 0x000000ffff047224 */ /* 0x000fe400078e000c */
[----:B------:R-:W-:-:S03]  /*2370*/  @P1 FADD R11, -R10, R11 ;  /* 0x0000000b0a0b1221 */ /* 0x000fc60000000100 */
[----:B------:R-:W-:Y:S01]  /*2380*/  ISETP.NE.AND P0, PT, R13, R4, PT ;  /* 0x000000040d00720c */ /* 0x000fe20003f05270 */
[----:B------:R-:W-:Y:S01]  /*2390*/  @P1 FADD R8, R8, R11 ;  /* 0x0000000b08081221 */ /* 0x000fe20000000000 */
[----:B0-----:R-:W-:Y:S02]  /*23a0*/  VIADD R14, R19, 0x1 ;  /* 0x00000001130e7836 */ /* 0x001fe40000000000 */
[----:B------:R-:W-:Y:S01]  /*23b0*/  SEL R12, R13, RZ, P0 ;  /* 0x000000ff0d0c7207 */ /* 0x000fe20000000000 */
[----:B------:R-:W-:Y:S01]  /*23c0*/  @P1 FADD R11, R5, R8 ;  /* 0x00000008050b1221 */ /* 0x000fe20000000000 */
[----:B----4-:R-:W-:Y:S01]  /*23d0*/  @!P1 VIADD R8, R45, 0x1 ;  /* 0x000000012d089836 */ /* 0x010fe20000000000 */
[----:B------:R0:W-:Y:S04]  /*23e0*/  STL [R1+0x810], R14 ;  /* 0x0008100e01007387 */ /* 0x0001e80000100800 */
[----:B------:R0:W-:Y:S04]  /*23f0*/  @P1 STL.64 [R1+0x818], R10 ;  /* 0x0008180a01001387 */ /* 0x0001e80000100a00 */
[----:B------:R0:W-:Y:S04]  /*2400*/  @!P1 STL [R1+0x814], R8 ;  /* 0x0008140801009387 */ /* 0x0001e80000100800 */
[----:B------:R0:W-:Y:S02]  /*2410*/  STL [R1+0x80c], R12 ;  /* 0x00080c0c01007387 */ /* 0x0001e40000100800 */
.L_x_428:
[----:B------:R-:W-:Y:S05]  /*2420*/  BSYNC.RECONVERGENT B2 ;  /* 0x0000000000027941 */ /* 0x000fea0003800200 */
.L_x_426:
[----:B------:R-:W-:Y:S01]  /*2430*/  ISETP.GE.AND P0, PT, R27, 0x1, PT ;  /* 0x000000011b00780c */ /* 0x000fe20003f06270 */
[----:B------:R-:W-:Y:S01]  /*2440*/  BSSY.RECONVERGENT B2, `(.L_x_429) ;  /* 0x000001d000027945 */ /* 0x000fe20003800200 */
[----:B------:R-:W-:Y:S02]  /*2450*/  IMAD.MOV.U32 R5, RZ, RZ, RZ ;  /* 0x000000ffff057224 */ /* 0x000fe400078e00ff */
[----:B01----:R-:W-:Y:S02]  /*2460*/  IMAD.MOV.U32 R8, RZ, RZ, RZ ;  /* 0x000000ffff087224 */ /* 0x003fe400078e00ff */
[----:B------:R-:W-:-:S07]  /*2470*/  IMAD.MOV.U32 R11, RZ, RZ, RZ ;  /* 0x000000ffff0b7224 */ /* 0x000fce00078e00ff */
[----:B------:R-:W-:Y:S05]  /*2480*/  @!P0 BRA `(.L_x_430) ;  /* 0x0000000000608947 */ /* 0x000fea0003800000 */
[----:B------:R-:W-:Y:S02]  /*2490*/  VIMNMX R15, PT, PT, R27, 0x100, PT ;  /* 0x000001001b0f7848 */ /* 0x000fe40003fe0100 */
[----:B------:R-:W-:Y:S01]  /*24a0*/  CS2R R10, SRZ ;  /* 0x00000000000a7805 */ /* 0x000fe2000001ff00 */
[----:B------:R-:W-:Y:S02]  /*24b0*/  IMAD.MOV.U32 R5, RZ, RZ, RZ ;  /* 0x000000ffff057224 */ /* 0x000fe400078e00ff */
[----:B------:R-:W-:-:S07]  /*24c0*/  IMAD.MOV.U32 R8, RZ, RZ, RZ ;  /* 0x000000ffff087224 */ /* 0x000fce00078e00ff */
.L_x_433:
[----:B------:R-:W-:-:S05]  /*24d0*/  LEA R12, R10, UR17, 0x2 ;  /* 0x000000110a0c7c11 */ /* 0x000fca000f8e10ff */
[----:B------:R-:W2:Y:S01]  /*24e0*/  LDL R48, [R12] ;  /* 0x000000000c307983 */ /* 0x000ea20000100800 */
[----:B------:R-:W-:Y:S01]  /*24f0*/  IADD3 R10, PT, PT, R10, 0x1, RZ ;  /* 0x000000010a0a7810 */ /* 0x000fe20007ffe0ff */
[----:B------:R-:W-:Y:S03]  /*2500*/  BSSY.RECONVERGENT B3, `(.L_x_431) ;  /* 0x000000f000037945 */ /* 0x000fe60003800200 */
[----:B------:R-:W-:Y:S02]  /*2510*/  ISETP.NE.AND P1, PT, R10, R15, PT ;  /* 0x0000000f0a00720c */ /* 0x000fe40003f25270 */
[----:B--2---:R-:W-:-:S13]  /*2520*/  FSETP.GT.AND P0, PT, R48, R9, PT ;  /* 0x000000093000720b */ /* 0x004fda0003f04000 */
[----:B------:R-:W-:Y:S05]  /*2530*/  @P0 BRA `(.L_x_432) ;  /* 0x00000000002c0947 */ /* 0x000fea0003800000 */
        /* <DEDUP_REMOVED lines=11> */
.L_x_432:
[----:B------:R-:W-:Y:S05]  /*25f0*/  BSYNC.RECONVERGENT B3 ;  /* 0x0000000000037941 */ /* 0x000fea0003800200 */
.L_x_431:
[----:B------:R-:W-:Y:S05]  /*2600*/  @P1 BRA `(.L_x_433) ;  /* 0xfffffffc00b01947 */ /* 0x000fea000383ffff */
.L_x_430:
[----:B------:R-:W-:Y:S05]  /*2610*/  BSYNC.RECONVERGENT B2 ;  /* 0x0000000000027941 */ /* 0x000fea0003800200 */
.L_x_429:
        /* <DEDUP_REMOVED lines=17> */
[----:B------:R-:W-:Y:S05]  /*2730*/  CALL.REL.NOINC `($__internal_3_$__cuda_sm3x_div_rn_noftz_f32_slowpath) ;  /* 0x0000002c00fc7944 */ /* 0x000fea0003c00000 */
[----:B------:R-:W-:-:S07]  /*2740*/  IMAD.MOV.U32 R45, RZ, RZ, R5 ;  /* 0x000000ffff2d7224 */ /* 0x000fce00078e0005 */
.L_x_436:
[----:B------:R-:W-:Y:S05]  /*2750*/  BSYNC.RECONVERGENT B5 ;  /* 0x0000000000057941 */ /* 0x000fea0003800200 */
.L_x_435:
[----:B------:R-:W-:Y:S05]  /*2760*/  BSYNC.RECONVERGENT B4 ;  /* 0x0000000000047941 */ /* 0x000fea0003800200 */
.L_x_434:
        /* <DEDUP_REMOVED lines=10> */
.L_x_441:
        /* <DEDUP_REMOVED lines=18> */
.L_x_440:
[----:B------:R-:W-:Y:S05]  /*2930*/  BSYNC.RECONVERGENT B3 ;  /* 0x0000000000037941 */ /* 0x000fea0003800200 */
.L_x_439:
[----:B------:R-:W-:Y:S05]  /*2940*/  @P1 BRA `(.L_x_441) ;  /* 0xfffffffc00b01947 */ /* 0x000fea000383ffff */
.L_x_438:
[----:B------:R-:W-:Y:S05]  /*2950*/  BSYNC.RECONVERGENT B2 ;  /* 0x0000000000027941 */ /* 0x000fea0003800200 */
.L_x_437:
        /* <DEDUP_REMOVED lines=19> */
.L_x_444:
[----:B------:R-:W-:Y:S05]  /*2a90*/  BSYNC.RECONVERGENT B5 ;  /* 0x0000000000057941 */ /* 0x000fea0003800200 */
.L_x_443:
[----:B------:R-:W-:Y:S05]  /*2aa0*/  BSYNC.RECONVERGENT B4 ;  /* 0x0000000000047941 */ /* 0x000fea0003800200 */
.L_x_442:
        /* <DEDUP_REMOVED lines=14> */
[----:B------:R-:W2:Y:S01]  /*2b90*/  LDL.128 R12, [R1+0x810] ;  /* 0x00081000010c7983 */ /* 0x000ea20000100c00 */
[----:B------:R-:W-:Y:S01]  /*2ba0*/  PRMT R51, R43, 0x7610, R51 ;  /* 0x000076102b337816 */ /* 0x000fe20000000033 */
[----:B------:R-:W-:Y:S01]  /*2bb0*/  IMAD.MOV.U32 R11, RZ, RZ, R21 ;  /* 0x000000ffff0b7224 */ /* 0x000fe200078e0015 */
[----:B------:R-:W-:Y:S01]  /*2bc0*/  MOV R10, R42 ;  /* 0x0000002a000a7202 */ /* 0x000fe20000000f00 */
[----:B------:R-:W-:Y:S01]  /*2bd0*/  IMAD.MOV.U32 R8, RZ, RZ, R33 ;  /* 0x000000ffff087224 */ /* 0x000fe200078e0021 */
[----:B--2---:R-:W-:-:S04]  /*2be0*/  ISETP.GT.AND P0, PT, R13, RZ, PT ;  /* 0x000000ff0d00720c */ /* 0x004fc80003f04270 */
[----:B------:R-:W-:-:S13]  /*2bf0*/  ISETP.LT.OR P0, PT, R12, R4, P0 ;  /* 0x000000040c00720c */ /* 0x000fda0000701670 */
[----:B------:R-:W-:Y:S05]  /*2c00*/  @P0 BRA `(.L_x_446) ;  /* 0x0000000400240947 */ /* 0x000fea0003800000 */
        /* <DEDUP_REMOVED lines=14> */
.L_x_451:
[----:B------:R-:W-:Y:S05]  /*2cf0*/  BSYNC.RECONVERGENT B5 ;  /* 0x0000000000057941 */ /* 0x000fea0003800200 */
.L_x_450:
[----:B------:R-:W-:Y:S01]  /*2d00*/  PRMT R51, R43, 0x7610, R51 ;  /* 0x000076102b337816 */ /* 0x000fe20000000033 */
[----:B------:R-:W-:Y:S02]  /*2d10*/  IMAD.MOV.U32 R11, RZ, RZ, R21 ;  /* 0x000000ffff0b7224 */ /* 0x000fe400078e0015 */
[----:B------:R-:W-:Y:S02]  /*2d20*/  IMAD.MOV.U32 R10, RZ, RZ, R42 ;  /* 0x000000ffff0a7224 */ /* 0x000fe400078e002a */
[----:B------:R-:W-:Y:S01]  /*2d30*/  IMAD.MOV.U32 R8, RZ, RZ, R33 ;  /* 0x000000ffff087224 */ /* 0x000fe200078e0021 */
[----:B------:R-:W-:Y:S06]  /*2d40*/  BRA `(.L_x_446) ;  /* 0x0000000000d47947 */ /* 0x000fec0003800000 */
.L_x_449:
[----:B------:R-:W-:Y:S01]  /*2d50*/  FSETP.NE.AND P0, PT, |R9|, +INF , PT ;  /* 0x7f8000000900780b */ /* 0x000fe20003f05200 */
[----:B------:R-:W-:Y:S01]  /*2d60*/  IMAD.MOV.U32 R51, RZ, RZ, 0x1 ;  /* 0x00000001ff337424 */ /* 0x000fe200078e00ff */
[----:B------:R-:W-:Y:S01]  /*2d70*/  MOV R10, R42 ;  /* 0x0000002a000a7202 */ /* 0x000fe20000000f00 */
[----:B------:R-:W-:Y:S02]  /*2d80*/  VIADD R8, R33, 0x1 ;  /* 0x0000000121087836 */ /* 0x000fe40000000000 */
[----:B------:R-:W-:-:S08]  /*2d90*/  IMAD.MOV.U32 R11, RZ, RZ, R21 ;  /* 0x000000ffff0b7224 */ /* 0x000fd000078e0015 */
        /* <DEDUP_REMOVED lines=24> */
.L_x_453:
[----:B------:R-:W-:Y:S05]  /*2f20*/  BSYNC.RECONVERGENT B5 ;  /* 0x0000000000057941 */ /* 0x000fea0003800200 */
.L_x_452:
[----:B------:R-:W-:Y:S01]  /*2f30*/  PRMT R51, RZ, 0x7610, R51 ;  /* 0x00007610ff337816 */ /* 0x000fe20000000033 */
[----:B------:R-:W-:Y:S06]  /*2f40*/  BRA `(.L_x_446) ;  /* 0x0000000000547947 */ /* 0x000fec0003800000 */
.L_x_448:
        /* <DEDUP_REMOVED lines=11> */
.L_x_454:
[----:B------:R-:W-:Y:S01]  /*3000*/  FADD R45, R10, R11 ;  /* 0x0000000b0a2d7221 */ /* 0x000fe20000000000 */
[----:B------:R-:W-:-:S04]  /*3010*/  IMAD.MOV.U32 R8, RZ, RZ, 0x1 ;  /* 0x00000001ff087424 */ /* 0x000fc800078e00ff */
[----:B------:R-:W-:Y:S01]  /*3020*/  FSEL R45, R45, +QNAN , P1 ;  /* 0x7fffffff2d2d7808 */ /* 0x000fe20000800000 */
[----:B------:R-:W-:Y:S06]  /*3030*/  BRA `(.L_x_446) ;  /* 0x0000000000187947 */ /* 0x000fec0003800000 */
.L_x_447:
[----:B------:R-:W-:Y:S01]  /*3040*/  FSETP.NE.AND P0, PT, |R9|, +INF , PT ;  /* 0x7f8000000900780b */ /* 0x000fe20003f05200 */
[----:B------:R-:W-:Y:S01]  /*3050*/  IMAD.MOV.U32 R11, RZ, RZ, R21 ;  /* 0x000000ffff0b7224 */ /* 0x000fe200078e0015 */
[----:B------:R-:W-:Y:S01]  /*3060*/  PRMT R51, R43, 0x7610, R51 ;  /* 0x000076102b337816 */ /* 0x000fe20000000033 */
[----:B------:R-:W-:Y:S01]  /*3070*/  IMAD.MOV.U32 R10, RZ, RZ, R42 ;  /* 0x000000ffff0a7224 */ /* 0x000fe200078e002a */
[----:B------:R-:W-:Y:S01]  /*3080*/  FSEL R45, R9, +QNAN , P0 ;  /* 0x7fffffff092d7808 */ /* 0x000fe20000000000 */
[----:B------:R-:W-:-:S08]  /*3090*/  IMAD.MOV.U32 R8, RZ, RZ, R33 ;  /* 0x000000ffff087224 */ /* 0x000fd000078e0021 */
.L_x_446:
[----:B------:R-:W-:Y:S05]  /*30a0*/  BSYNC.RECONVERGENT B4 ;  /* 0x0000000000047941 */ /* 0x000fea0003800200 */
.L_x_445:
[----:B------:R-:W-:Y:S01]  /*30b0*/  FSETP.NAN.AND P1, PT, |R19|, |R19|, PT ;  /* 0x400000131300720b */ /* 0x000fe20003f28200 */
[----:B------:R-:W-:Y:S01]  /*30c0*/  BSSY.RECONVERGENT B4, `(.L_x_455) ;  /* 0x000005e000047945 */ /* 0x000fe20003800200 */
[----:B------:R-:W-:Y:S02]  /*30d0*/  PRMT R43, RZ, 0x7610, R43 ;  /* 0x00007610ff2b7816 */ /* 0x000fe4000000002b */
[----:B------:R-:W-:Y:S01]  /*30e0*/  CS2R R12, SRZ ;  /* 0x00000000000c7805 */ /* 0x000fe2000001ff00 */
[----:B------:R-:W-:-:S08]  /*30f0*/  IMAD.MOV.U32 R21, RZ, RZ, RZ ;  /* 0x000000ffff157224 */ /* 0x000fd000078e00ff */
        /* <DEDUP_REMOVED lines=11> */
[----:B--2---:R-:W-:Y:S01]  /*31b0*/  ISETP.GT.AND P0, PT, R13, RZ, PT ;  /* 0x000000ff0d00720c */ /* 0x004fe20003f04270 */
[----:B------:R-:W-:-:S03]  /*31c0*/  IMAD.MOV.U32 R13, RZ, RZ, R17 ;  /* 0x000000ffff0d7224 */ /* 0x000fc600078e0011 */
[----:B------:R-:W-:Y:S02]  /*31d0*/  ISETP.LT.OR P0, PT, R12, R4, P0 ;  /* 0x000000040c00720c */ /* 0x000fe40000701670 */
[----:B------:R-:W-:-:S11]  /*31e0*/  MOV R12, R32 ;  /* 0x00000020000c7202 */ /* 0x000fd60000000f00 */
        /* <DEDUP_REMOVED lines=15> */
.L_x_461:
[----:B------:R-:W-:Y:S05]  /*32e0*/  BSYNC.RECONVERGENT B5 ;  /* 0x0000000000057941 */ /* 0x000fea0003800200 */
.L_x_460:
[----:B------:R-:W-:Y:S01]  /*32f0*/  PRMT R43, R18, 0x7610, R43 ;  /* 0x00007610122b7816 */ /* 0x000fe2000000002b */
[----:B------:R-:W-:Y:S02]  /*3300*/  IMAD.MOV.U32 R21, RZ, RZ, R16 ;  /* 0x000000ffff157224 */ /* 0x000fe400078e0010 */
[----:B------:R-:W-:Y:S02]  /*3310*/  IMAD.MOV.U32 R12, RZ, RZ, R32 ;  /* 0x000000ffff0c7224 */ /* 0x000fe400078e0020 */
[----:B------:R-:W-:Y:S01]  /*3320*/  IMAD.MOV.U32 R13, RZ, RZ, R17 ;  /* 0x000000ffff0d7224 */ /* 0x000fe200078e0011 */
[----:B------:R-:W-:Y:S06]  /*3330*/  BRA `(.L_x_456) ;  /* 0x0000000000d87947 */ /* 0x000fec0003800000 */
.L_x_459:
        /* <DEDUP_REMOVED lines=29> */
.L_x_463:
[----:B------:R-:W-:Y:S05]  /*3510*/  BSYNC.RECONVERGENT B5 ;  /* 0x0000000000057941 */ /* 0x000fea0003800200 */
.L_x_462:
[----:B------:R-:W-:Y:S01]  /*3520*/  PRMT R43, RZ, 0x7610, R43 ;  /* 0x00007610ff2b7816 */ /* 0x000fe2000000002b */
[----:B------:R-:W-:Y:S06]  /*3530*/  BRA `(.L_x_456) ;  /* 0x0000000000587947 */ /* 0x000fec0003800000 */
.L_x_458:
        /* <DEDUP_REMOVED lines=12> */
.L_x_464:
[----:B------:R-:W-:Y:S01]  /*3600*/  FADD R19, R12, R21 ;  /* 0x000000150c137221 */ /* 0x000fe20000000000 */
[----:B------:R-:W-:-:S04]  /*3610*/  IMAD.MOV.U32 R13, RZ, RZ, 0x1 ;  /* 0x00000001ff0d7424 */ /* 0x000fc800078e00ff */
[----:B------:R-:W-:Y:S01]  /*3620*/  FSEL R19, R19, +QNAN , P0 ;  /* 0x7fffffff13137808 */ /* 0x000fe20000000000 */
[----:B------:R-:W-:Y:S06]  /*3630*/  BRA `(.L_x_456) ;  /* 0x0000000000187947 */ /* 0x000fec0003800000 */
.L_x_457:
[C---:B------:R-:W-:Y:S01]  /*3640*/  FSETP.NE.AND P0, PT, |R9|.reuse, +INF , PT ;  /* 0x7f8000000900780b */ /* 0x040fe20003f05200 */
[----:B------:R-:W-:Y:S01]  /*3650*/  IMAD.MOV.U32 R21, RZ, RZ, R16 ;  /* 0x000000ffff157224 */ /* 0x000fe200078e0010 */
[----:B------:R-:W-:Y:S01]  /*3660*/  PRMT R43, R18, 0x7610, R43 ;  /* 0x00007610122b7816 */ /* 0x000fe2000000002b */
[----:B------:R-:W-:Y:S01]  /*3670*/  IMAD.MOV.U32 R12, RZ, RZ, R32 ;  /* 0x000000ffff0c7224 */ /* 0x000fe200078e0020 */
[----:B------:R-:W-:Y:S01]  /*3680*/  FSEL R19, R9, +QNAN , P0 ;  /* 0x7fffffff09137808 */ /* 0x000fe20000000000 */
[----:B------:R-:W-:-:S08]  /*3690*/  IMAD.MOV.U32 R13, RZ, RZ, R17 ;  /* 0x000000ffff0d7224 */ /* 0x000fd000078e0011 */
.L_x_456:
[----:B------:R-:W-:Y:S05]  /*36a0*/  BSYNC.RECONVERGENT B4 ;  /* 0x0000000000047941 */ /* 0x000fea0003800200 */
.L_x_455:
[----:B------:R-:W2:Y:S04]  /*36b0*/  LDL R15, [R1+0xc30] ;  /* 0x000c3000010f7983 */ /* 0x000ea80000100800 */
[----:B------:R-:W2:Y:S01]  /*36c0*/  LDL.64 R4, [R1+0xc28] ;  /* 0x000c280001047983 */ /* 0x000ea20000100a00 */
[----:B------:R-:W-:Y:S01]  /*36d0*/  BSSY.RECONVERGENT B2, `(.L_x_465) ;  /* 0x0000040000027945 */ /* 0x000fe20003800200 */
[----:B--2---:R-:W-:-:S13]  /*36e0*/  ISETP.GE.AND P0, PT, R15, R4, PT ;  /* 0x000000040f00720c */ /* 0x004fda0003f06270 */
[----:B------:R-:W-:Y:S05]  /*36f0*/  @!P0 BRA `(.L_x_466) ;  /* 0x0000000000908947 */ /* 0x000fea0003800000 */
        /* <DEDUP_REMOVED lines=9> */
[----:B------:R-:W-:-:S03]  /*3790*/  FSETP.NE.AND P2, PT, |R45|, +INF , PT ;  /* 0x7f8000002d00780b */ /* 0x000fc60003f45200 */
[--C-:B------:R-:W-:Y:S01]  /*37a0*/  @P0 FADD R14, R17, R4.reuse ;  /* 0x00000004110e0221 */ /* 0x100fe20000000000 */
[----:B------:R-:W-:-:S04]  /*37b0*/  @P0 FADD R4, -R32, R4 ;  /* 0x0000000420040221 */ /* 0x000fc80000000100 */
[----:B------:R-:W-:-:S04]  /*37c0*/  @P3 FADD R14, -R15, R4 ;  /* 0x000000040f0e3221 */ /* 0x000fc80000000100 */
[----:B------:R-:W-:-:S05]  /*37d0*/  @P0 FADD R33, R14, R5 ;  /* 0x000000050e210221 */ /* 0x000fca0000000000 */
[----:B------:R-:W-:Y:S01]  /*37e0*/  @P0 STL.64 [R1+0xc38], R32 ;  /* 0x000c382001000387 */ /* 0x000fe20000100a00 */
[----:B---3--:R-:W-:-:S05]  /*37f0*/  @!P0 VIADD R18, R18, 0xffffffff ;  /* 0xffffffff12128836 */ /* 0x008fca0000000000 */
[----:B------:R0:W-:Y:S04]  /*3800*/  @!P0 STL [R1+0xc34], R18 ;  /* 0x000c341201008387 */ /* 0x0001e80000100800 */
[----:B------:R1:W-:Y:S04]  /*3810*/  ST.E desc[UR12][R46.64], R45 ;  /* 0x0000002d2e007985 */ /* 0x0003e8000c10190c */
[----:B------:R-:W2:Y:S04]  /*3820*/  @P2 LDL.64 R4, [R1+0xc38] ;  /* 0x000c380001042983 */ /* 0x000ea80000100a00 */
[----:B------:R-:W3:Y:S04]  /*3830*/  LDL.64 R14, [R1+0xc28] ;  /* 0x000c2800010e7983 */ /* 0x000ee80000100a00 */
[----:B------:R-:W4:Y:S01]  /*3840*/  @!P2 LDL R42, [R1+0xc34] ;  /* 0x000c3400012aa983 */ /* 0x000f220000100800 */
[C---:B--2---:R-:W-:Y:S01]  /*3850*/  @P2 FSETP.GE.AND P0, PT, |R4|.reuse, |R45|, PT ;  /* 0x4000002d0400220b */ /* 0x044fe20003f06200 */
[----:B------:R-:W-:-:S03]  /*3860*/  @P2 FADD R16, R4, R45 ;  /* 0x0000002d04102221 */ /* 0x000fc60000000000 */
[----:B------:R-:W-:Y:S02]  /*3870*/  @P2 FSEL R17, R45, R4, !P0 ;  /* 0x000000042d112208 */ /* 0x000fe40004000000 */
[----:B------:R-:W-:Y:S02]  /*3880*/  @P2 FSEL R4, R4, R45, !P0 ;  /* 0x0000002d04042208 */ /* 0x000fe40004000000 */
[----:B---3--:R-:W-:Y:S01]  /*3890*/  IADD3 R15, PT, PT, R15, 0x1, RZ ;  /* 0x000000010f0f7810 */ /* 0x008fe20007ffe0ff */
[----:B------:R-:W-:-:S03]  /*38a0*/  @P2 FADD R17, -R16, R17 ;  /* 0x0000001110112221 */ /* 0x000fc60000000100 */
[C---:B------:R-:W-:Y:S01]  /*38b0*/  ISETP.NE.AND P0, PT, R15.reuse, R14, PT ;  /* 0x0000000e0f00720c */ /* 0x040fe20003f05270 */
[----:B------:R-:W-:Y:S01]  /*38c0*/  @P2 FADD R4, R4, R17 ;  /* 0x0000001104042221 */ /* 0x000fe20000000000 */
[----:B----4-:R-:W-:Y:S02]  /*38d0*/  @!P2 VIADD R14, R42, 0x1 ;  /* 0x000000012a0ea836 */ /* 0x010fe40000000000 */
[----:B0-----:R-:W-:Y:S01]  /*38e0*/  SEL R18, R15, RZ, P0 ;  /* 0x000000ff0f127207 */ /* 0x001fe20000000000 */
[----:B------:R-:W-:Y:S02]  /*38f0*/  @P2 FADD R17, R5, R4 ;  /* 0x0000000405112221 */ /* 0x000fe40000000000 */
[----:B------:R1:W-:Y:S04]  /*3900*/  @!P2 STL [R1+0xc34], R14 ;  /* 0x000c340e0100a387 */ /* 0x0003e80000100800 */
[----:B------:R1:W-:Y:S04]  /*3910*/  STL [R1+0xc2c], R18 ;  /* 0x000c2c1201007387 */ /* 0x0003e80000100800 */
[----:B------:R1:W-:Y:S01]  /*3920*/  @P2 STL.64 [R1+0xc38], R16 ;  /* 0x000c381001002387 */ /* 0x0003e20000100a00 */
[----:B------:R-:W-:Y:S05]  /*3930*/  BRA `(.L_x_467) ;  /* 0x0000000000647947 */ /* 0x000fea0003800000 */
.L_x_466:
[----:B------:R-:W2:Y:S04]  /*3940*/  LDL R5, [R1+0xc2c] ;  /* 0x000c2c0001057983 */ /* 0x000ea80000100800 */
[----:B------:R-:W2:Y:S01]  /*3950*/  LDL.64 R32, [R1+0xc20] ;  /* 0x000c200001207983 */ /* 0x000ea20000100a00 */
[----:B------:R-:W-:Y:S01]  /*3960*/  FSETP.NE.AND P2, PT, |R45|, +INF , PT ;  /* 0x7f8000002d00780b */ /* 0x000fe20003f45200 */
[----:B--2---:R-:W-:-:S05]  /*3970*/  IMAD.WIDE R32, R5, 0x4, R32 ;  /* 0x0000000405207825 */ /* 0x004fca00078e0220 */
[----:B------:R0:W-:Y:S07]  /*3980*/  ST.E desc[UR12][R32.64], R45 ;  /* 0x0000002d20007985 */ /* 0x0001ee000c10190c */
[----:B------:R-:W2:Y:S04]  /*3990*/  @P2 LDL.64 R4, [R1+0xc38] ;  /* 0x000c380001042983 */ /* 0x000ea80000100a00 */
[----:B------:R-:W3:Y:S04]  /*39a0*/  LDL.64 R14, [R1+0xc28] ;  /* 0x000c2800010e7983 */ /* 0x000ee80000100a00 */
[----:B------:R-:W4:Y:S04]  /*39b0*/  @!P2 LDL R42, [R1+0xc34] ;  /* 0x000c3400012aa983 */ /* 0x000f280000100800 */
[----:B------:R-:W5:Y:S01]  /*39c0*/  LDL R18, [R1+0xc30] ;  /* 0x000c300001127983 */ /* 0x000f620000100800 */
[C---:B--2---:R-:W-:Y:S01]  /*39d0*/  @P2 FSETP.GE.AND P0, PT, |R4|.reuse, |R45|, PT ;  /* 0x4000002d0400220b */ /* 0x044fe20003f06200 */
[----:B------:R-:W-:-:S03]  /*39e0*/  @P2 FADD R16, R4, R45 ;  /* 0x0000002d04102221 */ /* 0x000fc60000000000 */
[----:B------:R-:W-:Y:S01]  /*39f0*/  @P2 FSEL R17, R45, R4, !P0 ;  /* 0x000000042d112208 */ /* 0x000fe20004000000 */
[----:B---3--:R-:W-:Y:S01]  /*3a00*/  VIADD R15, R15, 0x1 ;  /* 0x000000010f0f7836 */ /* 0x008fe20000000000 */
[----:B------:R-:W-:-:S03]  /*3a10*/  @P2 FSEL R4, R4, R45, !P0 ;  /* 0x0000002d04042208 */ /* 0x000fc60004000000 */
[----:B------:R-:W-:Y:S01]  /*3a20*/  @P2 FADD R17, -R16, R17 ;  /* 0x0000001110112221 */ /* 0x000fe20000000100 */
[C---:B------:R-:W-:Y:S01]  /*3a30*/  ISETP.NE.AND P0, PT, R15.reuse, R14, PT ;  /* 0x0000000e0f00720c */ /* 0x040fe20003f05270 */
[----:B-----5:R-:W-:Y:S02]  /*3a40*/  VIADD R18, R18, 0x1 ;  /* 0x0000000112127836 */ /* 0x020fe40000000000 */
[----:B------:R-:W-:Y:S01]  /*3a50*/  @P2 FADD R4, R4, R17 ;  /* 0x0000001104042221 */ /* 0x000fe20000000000 */
[----:B------:R-:W-:-:S03]  /*3a60*/  SEL R14, R15, RZ, P0 ;  /* 0x000000ff0f0e7207 */ /* 0x000fc60000000000 */
[----:B------:R-:W-:Y:S01]  /*3a70*/  @P2 FADD R17, R5, R4 ;  /* 0x0000000405112221 */ /* 0x000fe20000000000 */
[----:B----4-:R-:W-:Y:S01]  /*3a80*/  @!P2 VIADD R4, R42, 0x1 ;  /* 0x000000012a04a836 */ /* 0x010fe20000000000 */
[----:B------:R0:W-:Y:S04]  /*3a90*/  STL [R1+0xc2c], R14 ;  /* 0x000c2c0e01007387 */ /* 0x0001e80000100800 */
[----:B------:R0:W-:Y:S04]  /*3aa0*/  @P2 STL.64 [R1+0xc38], R16 ;  /* 0x000c381001002387 */ /* 0x0001e80000100a00 */
[----:B------:R0:W-:Y:S04]  /*3ab0*/  @!P2 STL [R1+0xc34], R4 ;  /* 0x000c34040100a387 */ /* 0x0001e80000100800 */
[----:B------:R0:W-:Y:S02]  /*3ac0*/  STL [R1+0xc30], R18 ;  /* 0x000c301201007387 */ /* 0x0001e40000100800 */
.L_x_467:
[----:B------:R-:W-:Y:S05]  /*3ad0*/  BSYNC.RECONVERGENT B2 ;  /* 0x0000000000027941 */ /* 0x000fea0003800200 */
.L_x_465:
[----:B------:R-:W2:Y:S04]  /*3ae0*/  LDL R15, [R1+0x1050] ;  /* 0x00105000010f7983 */ /* 0x000ea80000100800 */
[----:B0-----:R-:W2:Y:S01]  /*3af0*/  LDL.64 R4, [R1+0x1048] ;  /* 0x0010480001047983 */ /* 0x001ea20000100a00 */
[----:B------:R-:W-:Y:S01]  /*3b00*/  BSSY.RECONVERGENT B2, `(.L_x_468) ;  /* 0x0000041000027945 */ /* 0x000fe20003800200 */
[----:B--2---:R-:W-:-:S13]  /*3b10*/  ISETP.GE.AND P0, PT, R15, R4, PT ;  /* 0x000000040f00720c */ /* 0x004fda0003f06270 */
[----:B------:R-:W-:Y:S05]  /*3b20*/  @!P0 BRA `(.L_x_469) ;  /* 0x0000000000908947 */ /* 0x000fea0003800000 */
[----:B-1----:R-:W2:Y:S02]  /*3b30*/  LDL.64 R44, [R1+0x1040] ;  /* 0x00104000012c7983 */ /* 0x002ea40000100a00 */
        /* <DEDUP_REMOVED lines=19> */
[----:B------:R-:W0:Y:S01]  /*3c70*/  @!P2 LDL R42, [R1+0x1054] ;  /* 0x00105400012aa983 */ /* 0x000e220000100800 */
[C---:B--2---:R-:W-:Y:S01]  /*3c80*/  @P2 FSETP.GE.AND P0, PT, |R14|.reuse, |R19|, PT ;  /* 0x400000130e00220b */ /* 0x044fe20003f06200 */
[----:B------:R-:W-:-:S03]  /*3c90*/  @P2 FADD R16, R14, R19 ;  /* 0x000000130e102221 */ /* 0x000fc60000000000 */
[----:B------:R-:W-:Y:S01]  /*3ca0*/  @P2 FSEL R17, R19, R14, !P0 ;  /* 0x0000000e13112208 */ /* 0x000fe20004000000 */
[----:B---3--:R-:W-:Y:S01]  /*3cb0*/  VIADD R5, R5, 0x1 ;  /* 0x0000000105057836 */ /* 0x008fe20000000000 */
[----:B------:R-:W-:-:S03]  /*3cc0*/  @P2 FSEL R14, R14, R19, !P0 ;  /* 0x000000130e0e2208 */ /* 0x000fc60004000000 */
[----:B------:R-:W-:Y:S01]  /*3cd0*/  @P2 FADD R17, -R16, R17 ;  /* 0x0000001110112221 */ /* 0x000fe20000000100 */
[----:B------:R-:W-:-:S03]  /*3ce0*/  ISETP.NE.AND P0, PT, R5, R4, PT ;  /* 0x000000040500720c */ /* 0x000fc60003f05270 */
[----:B------:R-:W-:Y:S01]  /*3cf0*/  @P2 FADD R14, R14, R17 ;  /* 0x000000110e0e2221 */ /* 0x000fe20000000000 */
[----:B0-----:R-:W-:Y:S01]  /*3d00*/  @!P2 VIADD R18, R42, 0x1 ;  /* 0x000000012a12a836 */ /* 0x001fe20000000000 */
[----:B------:R-:W-:Y:S02]  /*3d10*/  SEL R32, R5, RZ, P0 ;  /* 0x000000ff05207207 */ /* 0x000fe40000000000 */
[----:B------:R-:W-:Y:S02]  /*3d20*/  @P2 FADD R17, R15, R14 ;  /* 0x0000000e0f112221 */ /* 0x000fe40000000000 */
[----:B------:R1:W-:Y:S04]  /*3d30*/  @!P2 STL [R1+0x1054], R18 ;  /* 0x001054120100a387 */ /* 0x0003e80000100800 */
[----:B------:R1:W-:Y:S04]  /*3d40*/  STL [R1+0x104c], R32 ;  /* 0x00104c2001007387 */ /* 0x0003e80000100800 */
[----:B------:R1:W-:Y:S01]  /*3d50*/  @P2 STL.64 [R1+0x1058], R16 ;  /* 0x0010581001002387 */ /* 0x0003e20000100a00 */
[----:B------:R-:W-:Y:S05]  /*3d60*/  BRA `(.L_x_470) ;  /* 0x0000000000687947 */ /* 0x000fea0003800000 */
.L_x_469:
[----:B------:R-:W2:Y:S04]  /*3d70*/  LDL R5, [R1+0x104c] ;  /* 0x00104c0001057983 */ /* 0x000ea80000100800 */
[----:B------:R-:W2:Y:S01]  /*3d80*/  LDL.64 R32, [R1+0x1040] ;  /* 0x0010400001207983 */ /* 0x000ea20000100a00 */
[----:B------:R-:W-:Y:S01]  /*3d90*/  FSETP.NE.AND P2, PT, |R19|, +INF , PT ;  /* 0x7f8000001300780b */ /* 0x000fe20003f45200 */
[----:B--2---:R-:W-:-:S05]  /*3da0*/  IMAD.WIDE R32, R5, 0x4, R32 ;  /* 0x0000000405207825 */ /* 0x004fca00078e0220 */
[----:B------:R0:W-:Y:S07]  /*3db0*/  ST.E desc[UR12][R32.64], R19 ;  /* 0x0000001320007985 */ /* 0x0001ee000c10190c */
[----:B------:R-:W2:Y:S04]  /*3dc0*/  @P2 LDL.64 R4, [R1+0x1058] ;  /* 0x0010580001042983 */ /* 0x000ea80000100a00 */
[----:B-1----:R-:W3:Y:S04]  /*3dd0*/  LDL.64 R16, [R1+0x1048] ;  /* 0x0010480001107983 */ /* 0x002ee80000100a00 */
[----:B------:R-:W4:Y:S04]  /*3de0*/  @!P2 LDL R44, [R1+0x1054] ;  /* 0x00105400012ca983 */ /* 0x000f280000100800 */
[----:B------:R-:W5:Y:S01]  /*3df0*/  LDL R42, [R1+0x1050] ;  /* 0x00105000012a7983 */ /* 0x000f620000100800 */
[C---:B--2---:R-:W-:Y:S01]  /*3e00*/  @P2 FSETP.GE.AND P0, PT, |R4|.reuse, |R19|, PT ;  /* 0x400000130400220b */ /* 0x044fe20003f06200 */
[----:B------:R-:W-:-:S03]  /*3e10*/  @P2 FADD R14, R4, R19 ;  /* 0x00000013040e2221 */ /* 0x000fc60000000000 */
[----:B------:R-:W-:Y:S01]  /*3e20*/  @P2 FSEL R45, R19, R4, !P0 ;  /* 0x00000004132d2208 */ /* 0x000fe20004000000 */
[----:B---3--:R-:W-:Y:S01]  /*3e30*/  VIADD R17, R17, 0x1 ;  /* 0x0000000111117836 */ /* 0x008fe20000000000 */
[----:B------:R-:W-:Y:S02]  /*3e40*/  @P2 FSEL R15, R4, R19, !P0 ;  /* 0x00000013040f2208 */ /* 0x000fe40004000000 */
[----:B------:R-:W-:Y:S01]  /*3e50*/  MOV R4, R16 ;  /* 0x0000001000047202 */ /* 0x000fe20000000f00 */
[----:B------:R-:W-:Y:S01]  /*3e60*/  @P2 FADD R18, -R14, R45 ;  /* 0x0000002d0e122221 */ /* 0x000fe20000000100 */
[----:B----4-:R-:W-:Y:S02]  /*3e70*/  @!P2 VIADD R16, R44, 0x1 ;  /* 0x000000012c10a836 */ /* 0x010fe40000000000 */
[----:B------:R-:W-:Y:S01]  /*3e80*/  ISETP.NE.AND P0, PT, R17, R4, PT ;  /* 0x000000041100720c */ /* 0x000fe20003f05270 */
[----:B------:R-:W-:Y:S01]  /*3e90*/  @P2 FADD R18, R15, R18 ;  /* 0x000000120f122221 */ /* 0x000fe20000000000 */
[----:B-----5:R-:W-:Y:S01]  /*3ea0*/  VIADD R42, R42, 0x1 ;  /* 0x000000012a2a7836 */ /* 0x020fe20000000000 */
[----:B------:R0:W-:Y:S02]  /*3eb0*/  @!P2 STL [R1+0x1054], R16 ;  /* 0x001054100100a387 */ /* 0x0001e40000100800 */
[----:B------:R-:W-:Y:S01]  /*3ec0*/  @P2 FADD R15, R5, R18 ;  /* 0x00000012050f2221 */ /* 0x000fe20000000000 */
[----:B------:R-:W-:Y:S01]  /*3ed0*/  SEL R18, R17, RZ, P0 ;  /* 0x000000ff11127207 */ /* 0x000fe20000000000 */
[----:B------:R0:W-:Y:S04]  /*3ee0*/  STL [R1+0x1050], R42 ;  /* 0x0010502a01007387 */ /* 0x0001e80000100800 */
[----:B------:R0:W-:Y:S04]  /*3ef0*/  @P2 STL.64 [R1+0x1058], R14 ;  /* 0x0010580e01002387 */ /* 0x0001e80000100a00 */
[----:B------:R0:W-:Y:S02]  /*3f00*/  STL [R1+0x104c], R18 ;  /* 0x00104c1201007387 */ /* 0x0001e40000100800 */
.L_x_470:
[----:B------:R-:W-:Y:S05]  /*3f10*/  BSYNC.RECONVERGENT B2 ;  /* 0x0000000000027941 */ /* 0x000fea0003800200 */
.L_x_468:
[----:B01----:R-:W2:Y:S04]  /*3f20*/  LDL.128 R16, [R1+0xc30] ;  /* 0x000c300001107983 */ /* 0x003ea80000100c00 */
[----:B------:R-:W3:Y:S01]  /*3f30*/  LDL R5, [R1+0xc28] ;  /* 0x000c280001057983 */ /* 0x000ee20000100800 */
[----:B------:R-:W-:Y:S01]  /*3f40*/  BSSY.RECONVERGENT B4, `(.L_x_471) ;  /* 0x0000014000047945 */ /* 0x000fe20003800200 */
[----:B------:R-:W-:Y:S01]  /*3f50*/  IMAD.MOV.U32 R32, RZ, RZ, 0x7fffffff ;  /* 0x7fffffffff207424 */ /* 0x000fe200078e00ff */
[----:B--2---:R-:W-:-:S04]  /*3f60*/  ISETP.GT.AND P0, PT, R17, RZ, PT ;  /* 0x000000ff1100720c */ /* 0x004fc80003f04270 */
[----:B---3--:R-:W-:-:S13]  /*3f70*/  ISETP.LT.OR P0, PT, R16, R5, P0 ;  /* 0x000000051000720c */ /* 0x008fda0000701670 */
        /* <DEDUP_REMOVED lines=15> */
.L_x_473:
[----:B------:R-:W-:Y:S05]  /*4070*/  BSYNC.RECONVERGENT B5 ;  /* 0x0000000000057941 */ /* 0x000fea0003800200 */
.L_x_472:
[----:B------:R-:W-:Y:S05]  /*4080*/  BSYNC.RECONVERGENT B4 ;  /* 0x0000000000047941 */ /* 0x000fea0003800200 */
.L_x_471:
[----:B------:R-:W2:Y:S01]  /*4090*/  LDL.128 R16, [R1+0x1050] ;  /* 0x0010500001107983 */ /* 0x000ea20000100c00 */
[----:B------:R-:W-:Y:S01]  /*40a0*/  BSSY.RECONVERGENT B4, `(.L_x_474) ;  /* 0x0000014000047945 */ /* 0x000fe20003800200 */
[----:B------:R-:W-:Y:S01]  /*40b0*/  IMAD.MOV.U32 R45, RZ, RZ, 0x7fffffff ;  /* 0x7fffffffff2d7424 */ /* 0x000fe200078e00ff */
        /* <DEDUP_REMOVED lines=17> */
.L_x_476:
[----:B------:R-:W-:Y:S05]  /*41d0*/  BSYNC.RECONVERGENT B5 ;  /* 0x0000000000057941 */ /* 0x000fea0003800200 */
.L_x_475:
[----:B------:R-:W-:Y:S05]  /*41e0*/  BSYNC.RECONVERGENT B4 ;  /* 0x0000000000047941 */ /* 0x000fea0003800200 */
.L_x_474:
        /* <DEDUP_REMOVED lines=21> */
.L_x_479:
[-C--:B------:R-:W-:Y:S02]  /*4340*/  FSETP.NAN.AND P4, PT, |R6|, |R6|.reuse, PT ;  /* 0x400000060600720b */ /* 0x080fe40003f88200 */
[----:B------:R-:W-:-:S04]  /*4350*/  FMNMX R5, R32, R6, !PT ;  /* 0x0000000620057209 */ /* 0x000fc80007800000 */
[----:B------:R-:W-:Y:S01]  /*4360*/  FSEL R4, R5, R6, !P4 ;  /* 0x0000000605047208 */ /* 0x000fe20006000000 */
[----:B------:R-:W-:Y:S06]  /*4370*/  BRA `(.L_x_480) ;  /* 0x00000000004c7947 */ /* 0x000fec0003800000 */
.L_x_478:
[----:B------:R-:W-:Y:S02]  /*4380*/  ISETP.NE.AND P0, PT, R33, 0x1, PT ;  /* 0x000000012100780c */ /* 0x000fe40003f05270 */
[----:B------:R-:W-:Y:S02]  /*4390*/  ISETP.NE.AND P4, PT, R30, 0x1, PT ;  /* 0x000000011e00780c */ /* 0x000fe40003f85270 */
[----:B------:R-:W-:-:S11]  /*43a0*/  MOV R4, R32 ;  /* 0x0000002000047202 */ /* 0x000fd60000000f00 */
        /* <DEDUP_REMOVED lines=13> */
.L_x_481:
[-C--:B------:R-:W-:Y:S02]  /*4480*/  FSETP.NAN.AND P4, PT, |R6|, |R6|.reuse, PT ;  /* 0x400000060600720b */ /* 0x080fe40003f88200 */
[----:B------:R-:W-:-:S04]  /*4490*/  FMNMX R5, R32, R6, !PT ;  /* 0x0000000620057209 */ /* 0x000fc80007800000 */
[----:B------:R-:W-:-:S07]  /*44a0*/  FSEL R4, R5, R6, !P4 ;  /* 0x0000000605047208 */ /* 0x000fce0006000000 */
.L_x_480:
[----:B------:R-:W-:Y:S05]  /*44b0*/  BSYNC.RECONVERGENT B2 ;  /* 0x0000000000027941 */ /* 0x000fea0003800200 */
.L_x_477:
        /* <DEDUP_REMOVED lines=19> */
.L_x_484:
        /* <DEDUP_REMOVED lines=8> */
.L_x_483:
[----:B------:R-:W-:Y:S05]  /*4670*/  BSYNC.RECONVERGENT B2 ;  /* 0x0000000000027941 */ /* 0x000fea0003800200 */
.L_x_482:
[C---:B------:R-:W-:Y:S01]  /*4680*/  FSETP.NAN.AND P0, PT, |R6|.reuse, |R6|, PT ;  /* 0x400000060600720b */ /* 0x040fe20003f08200 */
[----:B------:R-:W-:Y:S01]  /*4690*/  BSSY.RECONVERGENT B2, `(.L_x_485) ;  /* 0x0000022000027945 */ /* 0x000fe20003800200 */
[----:B------:R-:W-:Y:S02]  /*46a0*/  ISETP.EQ.AND P3, PT, R33, 0x1, PT ;  /* 0x000000012100780c */ /* 0x000fe40003f62270 */
[-C--:B------:R-:W-:Y:S02]  /*46b0*/  FSETP.NUM.OR P2, PT, |R31|, |R31|.reuse, !P0 ;  /* 0x4000001f1f00720b */ /* 0x080fe40004747600 */
[----:B------:R-:W-:Y:S02]  /*46c0*/  MOV R9, 0x7fffffff ;  /* 0x7fffffff00097802 */ /* 0x000fe40000000f00 */
[----:B------:R-:W-:-:S09]  /*46d0*/  FSEL R31, R6, R31, !P0 ;  /* 0x0000001f061f7208 */ /* 0x000fd20004000000 */
        /* <DEDUP_REMOVED lines=12> */
.L_x_487:
        /* <DEDUP_REMOVED lines=9> */
.L_x_486:
        /* <DEDUP_REMOVED lines=8> */
.L_x_488:
[----:B------:R-:W-:Y:S05]  /*48b0*/  BSYNC.RECONVERGENT B2 ;  /* 0x0000000000027941 */ /* 0x000fea0003800200 */
.L_x_485:
[----:B012---:R-:W0:Y:S01]  /*48c0*/  LDC R5, c[0x0][0x398] ;  /* 0x0000e600ff057b82 */ /* 0x007e220000000800 */
[C---:B------:R-:W-:Y:S01]  /*48d0*/  VIADD R4, R0.reuse, 0x1 ;  /* 0x0000000100047836 */ /* 0x040fe20000000000 */
[----:B------:R-:W-:-:S03]  /*48e0*/  SEL R3, R0, R3, !P1 ;  /* 0x0000000300037207 */ /* 0x000fc60004800000 */
[----:B------:R-:W-:Y:S01]  /*48f0*/  IMAD.MOV.U32 R0, RZ, RZ, R4 ;  /* 0x000000ffff007224 */ /* 0x000fe200078e0004 */
[----:B0-----:R-:W-:-:S13]  /*4900*/  ISETP.NE.AND P0, PT, R4, R5, PT ;  /* 0x000000050400720c */ /* 0x001fda0003f05270 */
[----:B------:R-:W-:Y:S05]  /*4910*/  @P0 BRA `(.L_x_489) ;  /* 0xffffffcc00540947 */ /* 0x000fea000383ffff */
[----:B------:R-:W0:Y:S01]  /*4920*/  S2UR UR10, SR_CgaCtaId ;  /* 0x00000000000a79c3 */ /* 0x000e220000008800 */
[----:B------:R-:W-:Y:S02]  /*4930*/  UMOV UR9, 0x400 ;  /* 0x0000040000097882 */ /* 0x000fe40000000000 */
[----:B0-----:R-:W-:-:S09]  /*4940*/  ULEA UR9, UR10, UR9, 0x18 ;  /* 0x000000090a097291 */ /* 0x001fd2000f8ec0ff */
[----:B------:R-:W0:Y:S02]  /*4950*/  LDS R3, [UR9] ;  /* 0x00000009ff037984 */ /* 0x000e240008000800 */
[----:B0-----:R-:W-:-:S04]  /*4960*/  IADD3 R3, PT, PT, R2, 0x1, R3 ;  /* 0x0000000102037810 */ /* 0x001fc80007ffe003 */
        /* <DEDUP_REMOVED lines=12> */
.L_x_493:
        /* <DEDUP_REMOVED lines=39> */
.L_x_492:
[----:B------:R-:W-:Y:S05]  /*4ca0*/  BSYNC.RECONVERGENT B2 ;  /* 0x0000000000027941 */ /* 0x000fea0003800200 */
.L_x_491:
        /* <DEDUP_REMOVED lines=27> */
.L_x_495:
[----:B------:R-:W-:Y:S05]  /*4e60*/  BSYNC.RECONVERGENT B2 ;  /* 0x0000000000027941 */ /* 0x000fea0003800200 */
.L_x_494:
        /* <DEDUP_REMOVED lines=19> */
.L_x_497:
[----:B------:R-:W-:Y:S05]  /*4fa0*/  BSYNC.RECONVERGENT B2 ;  /* 0x0000000000027941 */ /* 0x000fea0003800200 */
.L_x_496:
        /* <DEDUP_REMOVED lines=10> */
.L_x_407:
[----:B------:R-:W-:Y:S01]  /*5050*/  ISETP.GE.U32.AND P0, PT, R10, 0x8, PT ;  /* 0x000000080a00780c */ /* 0x000fe20003f06070 */
[----:B------:R-:W-:-:S12]  /*5060*/  IMAD.MOV.U32 R11, RZ, RZ, RZ ;  /* 0x000000ffff0b7224 */ /* 0x000fd800078e00ff */
[----:B------:R-:W-:Y:S05]  /*5070*/  @!P0 BRA `(.L_x_498) ;  /* 0x0000000000ac8947 */ /* 0x000fea0003800000 */
[----:B------:R-:W-:Y:S01]  /*5080*/  HFMA2 R11, -RZ, RZ, 0, 0 ;  /* 0x00000000ff0b7431 */ /* 0x000fe200000001ff */
[----:B-1----:R-:W-:-:S07]  /*5090*/  LOP3.LUT R0, R10, 0x7ffffff8, RZ, 0xc0, !PT ;  /* 0x7ffffff80a007812 */ /* 0x002fce00078ec0ff */
.L_x_499:
        /* <DEDUP_REMOVED lines=41> */
.L_x_498:
[----:B------:R-:W-:-:S09]  /*5330*/  UISETP.NE.AND UP0, UPT, UR5, URZ, UPT ;  /* 0x000000ff0500728c */ /* 0x000fd2000bf05270 */
[----:B------:R-:W-:Y:S05]  /*5340*/  BRA.U !UP0, `(.L_x_490) ;  /* 0x0000000108dc7547 */ /* 0x000fea000b800000 */
[----:B------:R-:W-:Y:S01]  /*5350*/  UIADD3 UR9, UPT, UPT, UR5, -0x1, URZ ;  /* 0xffffffff05097890 */ /* 0x000fe2000fffe0ff */
[----:B------:R-:W-:-:S03]  /*5360*/  LOP3.LUT P0, R12, R10, 0x3, RZ, 0xc0, !PT ;  /* 0x000000030a0c7812 */ /* 0x000fc6000780c0ff */
[----:B------:R-:W-:-:S09]  /*5370*/  UISETP.GE.U32.AND UP0, UPT, UR9, 0x3, UPT ;  /* 0x000000030900788c */ /* 0x000fd2000bf06070 */
[----:B------:R-:W-:Y:S05]  /*5380*/  BRA.U !UP0, `(.L_x_500) ;  /* 0x0000000108587547 */ /* 0x000fea000b800000 */
        /* <DEDUP_REMOVED lines=22> */
.L_x_500:
[----:B------:R-:W-:Y:S05]  /*54f0*/  @!P0 BRA `(.L_x_490) ;  /* 0x0000000000708947 */ /* 0x000fea0003800000 */
[----:B------:R-:W-:Y:S02]  /*5500*/  ISETP.NE.AND P0, PT, R12, 0x1, PT ;  /* 0x000000010c00780c */ /* 0x000fe40003f05270 */
[----:B-1----:R-:W-:-:S04]  /*5510*/  LOP3.LUT R0, R10, 0x1, RZ, 0xc0, !PT ;  /* 0x000000010a007812 */ /* 0x002fc800078ec0ff */
[----:B------:R-:W-:-:S07]  /*5520*/  ISETP.NE.U32.AND P1, PT, R0, 0x1, PT ;  /* 0x000000010000780c */ /* 0x000fce0003f25070 */
[----:B------:R-:W-:Y:S06]  /*5530*/  @!P0 BRA `(.L_x_501) ;  /* 0x0000000000388947 */ /* 0x000fec0003800000 */
[----:B0-2---:R-:W-:Y:S02]  /*5540*/  IMAD.MOV.U32 R13, RZ, RZ, 0x7fffffff ;  /* 0x7fffffffff0d7424 */ /* 0x005fe400078e00ff */
        /* <DEDUP_REMOVED lines=13> */
.L_x_501:
        /* <DEDUP_REMOVED lines=10> */
.L_x_490:
[----:B------:R-:W-:Y:S05]  /*56c0*/  BSYNC.RECONVERGENT B0 ;  /* 0x0000000000007941 */ /* 0x000fea0003800200 */
.L_x_406:
[----:B------:R-:W5:Y:S01]  /*56d0*/  LDCU UR9, c[0x0][0x3b8] ;  /* 0x00007700ff0977ac */ /* 0x000f620008000800 */
[----:B------:R-:W-:-:S04]  /*56e0*/  IADD3 R23, PT, PT, R23, UR4, RZ ;  /* 0x0000000417177c10 */ /* 0x000fc8000fffe0ff */
[----:B-----5:R-:W-:-:S13]  /*56f0*/  ISETP.GE.AND P0, PT, R23, UR9, PT ;  /* 0x0000000917007c0c */ /* 0x020fda000bf06270 */
[----:B------:R-:W-:Y:S05]  /*5700*/  @!P0 BRA `(.L_x_502) ;  /* 0xffffffb800c88947 */ /* 0x000fea000383ffff */
[----:B------:R-:W-:Y:S05]  /*5710*/  BSYNC.RECONVERGENT B1 ;  /* 0x0000000000017941 */ /* 0x000fea0003800200 */
.L_x_405:
[----:B------:R-:W-:Y:S05]  /*5720*/  EXIT ;  /* 0x000000000000794d */ /* 0x000fea0003800000 */
        .weak           $__internal_3_$__cuda_sm3x_div_rn_noftz_f32_slowpath
        .type           $__internal_3_$__cuda_sm3x_div_rn_noftz_f32_slowpath,@function
        .size           $__internal_3_$__cuda_sm3x_div_rn_noftz_f32_slowpath,(.L_x_518 - $__internal_3_$__cuda_sm3x_div_rn_noftz_f32_slowpath)
$__internal_3_$__cuda_sm3x_div_rn_noftz_f32_slowpath:
        /* <DEDUP_REMOVED lines=34> */
.L_x_504:
[----:B------:R-:W-:Y:S01]  /*5950*/  LEA R48, R15, 0xc0800000, 0x17 ;  /* 0xc08000000f307811 */ /* 0x000fe200078eb8ff */
[----:B------:R-:W-:Y:S01]  /*5960*/  VIADD R52, R52, 0xffffff81 ;  /* 0xffffff8134347836 */ /* 0x000fe20000000000 */
[----:B------:R-:W-:Y:S03]  /*5970*/  BSSY.RECONVERGENT B3, `(.L_x_509) ;  /* 0x0000035000037945 */ /* 0x000fe60003800200 */
[----:B------:R-:W-:Y:S02]  /*5980*/  IMAD.IADD R53, R49, 0x1, -R48 ;  /* 0x0000000131357824 */ /* 0x000fe400078e0a30 */
[----:B------:R-:W-:Y:S02]  /*5990*/  IMAD R5, R52, -0x800000, R5 ;  /* 0xff80000034057824 */ /* 0x000fe400078e0205 */
[----:B------:R-:W0:Y:S01]  /*59a0*/  MUFU.RCP R47, R53 ;  /* 0x00000035002f7308 */ /* 0x000e220000001000 */
[----:B------:R-:W-:-:S04]  /*59b0*/  FADD.FTZ R50, -R53, -RZ ;  /* 0x800000ff35327221 */ /* 0x000fc80000010100 */
[----:B0-----:R-:W-:-:S04]  /*59c0*/  FFMA R48, R47, R50, 1 ;  /* 0x3f8000002f307423 */ /* 0x001fc80000000032 */
[----:B------:R-:W-:-:S04]  /*59d0*/  FFMA R48, R47, R48, R47 ;  /* 0x000000302f307223 */ /* 0x000fc8000000002f */
[----:B------:R-:W-:-:S04]  /*59e0*/  FFMA R47, R5, R48, RZ ;  /* 0x00000030052f7223 */ /* 0x000fc800000000ff */
[----:B------:R-:W-:-:S04]  /*59f0*/  FFMA R49, R50, R47, R5 ;  /* 0x0000002f32317223 */ /* 0x000fc80000000005 */
[----:B------:R-:W-:Y:S01]  /*5a00*/  FFMA R49, R48, R49, R47 ;  /* 0x0000003130317223 */ /* 0x000fe2000000002f */
[----:B------:R-:W-:-:S03]  /*5a10*/  IADD3 R47, PT, PT, R52, 0x7f, -R15 ;  /* 0x0000007f342f7810 */ /* 0x000fc60007ffe80f */
[----:B------:R-:W-:Y:S01]  /*5a20*/  FFMA R50, R50, R49, R5 ;  /* 0x0000003132327223 */ /* 0x000fe20000000005 */
[----:B------:R-:W-:-:S03]  /*5a30*/  IADD3 R46, PT, PT, R47, R46, RZ ;  /* 0x0000002e2f2e7210 */ /* 0x000fc60007ffe0ff */
        /* <DEDUP_REMOVED lines=18> */
[C---:B------:R-:W-:Y:S02]  /*5b60*/  ISETP.NE.AND P3, PT, R15.reuse, RZ, PT ;  /* 0x000000ff0f00720c */ /* 0x040fe40003f65270 */
[----:B------:R-:W-:Y:S02]  /*5b70*/  LOP3.LUT R46, R46, 0x7fffff, RZ, 0xc0, !PT ;  /* 0x007fffff2e2e7812 */ /* 0x000fe400078ec0ff */
[----:B------:R-:W-:Y:S01]  /*5b80*/  ISETP.NE.AND P2, PT, R15, RZ, PT ;  /* 0x000000ff0f00720c */ /* 0x000fe20003f45270 */
[----:B------:R-:W-:Y:S01]  /*5b90*/  IMAD.MOV R15, RZ, RZ, -R15 ;  /* 0x000000ffff0f7224 */ /* 0x000fe200078e0a0f */
[----:B------:R-:W-:-:S02]  /*5ba0*/  LOP3.LUT R49, R46, 0x800000, RZ, 0xfc, !PT ;  /* 0x008000002e317812 */ /* 0x000fc400078efcff */
[----:B------:R-:W-:Y:S02]  /*5bb0*/  FSETP.NEU.FTZ.AND P0, PT, R47, R50, PT ;  /* 0x000000322f00720b */ /* 0x000fe40003f1d000 */
[----:B------:R-:W-:Y:S02]  /*5bc0*/  SHF.L.U32 R48, R49, R48, RZ ;  /* 0x0000003031307219 */ /* 0x000fe400000006ff */
[----:B------:R-:W-:Y:S02]  /*5bd0*/  SEL R46, R15, RZ, P3 ;  /* 0x000000ff0f2e7207 */ /* 0x000fe40001800000 */
[----:B------:R-:W-:Y:S02]  /*5be0*/  ISETP.NE.AND P2, PT, R48, RZ, P2 ;  /* 0x000000ff3000720c */ /* 0x000fe40001745270 */
[----:B------:R-:W-:Y:S02]  /*5bf0*/  SHF.R.U32.HI R46, RZ, R46, R49 ;  /* 0x0000002eff2e7219 */ /* 0x000fe40000011631 */
[----:B------:R-:W-:-:S02]  /*5c00*/  PLOP3.LUT P0, PT, P0, P2, PT, 0xf8, 0x8f ;  /* 0x00000000008f781c */ /* 0x000fc40000705f70 */
[----:B------:R-:W-:Y:S02]  /*5c10*/  SHF.R.U32.HI R15, RZ, 0x1, R46 ;  /* 0x00000001ff0f7819 */ /* 0x000fe4000001162e */
[----:B------:R-:W-:-:S04]  /*5c20*/  SEL R48, RZ, 0x1, !P0 ;  /* 0x00000001ff307807 */ /* 0x000fc80004000000 */
[----:B------:R-:W-:-:S04]  /*5c30*/  LOP3.LUT R47, R48, 0x1, R15, 0xf8, !PT ;  /* 0x00000001302f7812 */ /* 0x000fc800078ef80f */
[----:B------:R-:W-:-:S05]  /*5c40*/  LOP3.LUT R46, R47, R46, RZ, 0xc0, !PT ;  /* 0x0000002e2f2e7212 */ /* 0x000fca00078ec0ff */
[----:B------:R-:W-:-:S05]  /*5c50*/  IMAD.IADD R46, R15, 0x1, R46 ;  /* 0x000000010f2e7824 */ /* 0x000fca00078e022e */
[----:B------:R-:W-:Y:S01]  /*5c60*/  LOP3.LUT R5, R46, R5, RZ, 0xfc, !PT ;  /* 0x000000052e057212 */ /* 0x000fe200078efcff */
[----:B------:R-:W-:Y:S06]  /*5c70*/  BRA `(.L_x_512) ;  /* 0x0000000000107947 */ /* 0x000fec0003800000 */
.L_x_511:
[----:B------:R-:W-:-:S04]  /*5c80*/  LOP3.LUT R5, R5, 0x80000000, RZ, 0xc0, !PT ;  /* 0x8000000005057812 */ /* 0x000fc800078ec0ff */
[----:B------:R-:W-:Y:S01]  /*5c90*/  LOP3.LUT R5, R5, 0x7f800000, RZ, 0xfc, !PT ;  /* 0x7f80000005057812 */ /* 0x000fe200078efcff */
[----:B------:R-:W-:Y:S06]  /*5ca0*/  BRA `(.L_x_512) ;  /* 0x0000000000047947 */ /* 0x000fec0003800000 */
.L_x_510:
[----:B------:R-:W-:-:S07]  /*5cb0*/  IMAD R5, R46, 0x800000, R5 ;  /* 0x008000002e057824 */ /* 0x000fce00078e0205 */
.L_x_512:
[----:B------:R-:W-:Y:S05]  /*5cc0*/  BSYNC.RECONVERGENT B3 ;  /* 0x0000000000037941 */ /* 0x000fea0003800200 */
.L_x_509:
[----:B------:R-:W-:Y:S05]  /*5cd0*/  BRA `(.L_x_513) ;  /* 0x0000000000207947 */ /* 0x000fea0003800000 */
.L_x_508:
[----:B------:R-:W-:-:S04]  /*5ce0*/  LOP3.LUT R5, R49, 0x80000000, R5, 0x48, !PT ;  /* 0x8000000031057812 */ /* 0x000fc800078e4805 */
[----:B------:R-:W-:Y:S01]  /*5cf0*/  LOP3.LUT R5, R5, 0x7f800000, RZ, 0xfc, !PT ;  /* 0x7f80000005057812 */ /* 0x000fe200078efcff */
[----:B------:R-:W-:Y:S06]  /*5d00*/  BRA `(.L_x_513) ;  /* 0x0000000000147947 */ /* 0x000fec0003800000 */
.L_x_507:
[----:B------:R-:W-:Y:S01]  /*5d10*/  LOP3.LUT R5, R49, 0x80000000, R5, 0x48, !PT ;  /* 0x8000000031057812 */ /* 0x000fe200078e4805 */
[----:B------:R-:W-:Y:S06]  /*5d20*/  BRA `(.L_x_513) ;  /* 0x00000000000c7947 */ /* 0x000fec0003800000 */
.L_x_506:
[----:B------:R-:W0:Y:S01]  /*5d30*/  MUFU.RSQ R5, -QNAN ;  /* 0xffc0000000057908 */ /* 0x000e220000001400 */
[----:B------:R-:W-:Y:S05]  /*5d40*/  BRA `(.L_x_513) ;  /* 0x0000000000047947 */ /* 0x000fea0003800000 */
.L_x_505:
[----:B------:R-:W-:-:S07]  /*5d50*/  FADD.FTZ R5, R5, R49 ;  /* 0x0000003105057221 */ /* 0x000fce0000010000 */
.L_x_513:
[----:B------:R-:W-:Y:S05]  /*5d60*/  BSYNC.RECONVERGENT B2 ;  /* 0x0000000000027941 */ /* 0x000fea0003800200 */
.L_x_503:
[----:B------:R-:W-:-:S04]  /*5d70*/  IMAD.MOV.U32 R15, RZ, RZ, 0x0 ;  /* 0x00000000ff0f7424 */ /* 0x000fc800078e00ff */
[----:B0-----:R-:W-:Y:S05]  /*5d80*/  RET.REL.NODEC R14 `(fvg_trailing_stop_batch_f32) ;  /* 0xffffffa00e9c7950 */ /* 0x001fea0003c3ffff */
.L_x_514:
        /* <DEDUP_REMOVED lines=15> */
.L_x_518:


//--------------------- .nv.shared.fvg_trailing_stop_many_series_one_param_f32 --------------------------
	.section	.nv.shared.fvg_trailing_stop_many_series_one_param_f32,"aw",@nobits
	.sectionflags	@""
	.align	16
	.zero		1024


//--------------------- .nv.shared.reserved.0     --------------------------
	.section	.nv.shared.reserved.0,"aw",@nobits
	.weak		__nv_reservedSMEM_offset_0_alias
	.size		__nv_reservedSMEM_offset_0_alias, 0, 64
	.other		__nv_reservedSMEM_offset_0_alias,@"STO_CUDA_RESERVED_SHARED STV_DEFAULT"
__nv_reservedSMEM_offset_0_alias:
	.zero		0
	.zero		64


//--------------------- .nv.shared.fvg_trailing_stop_batch_small_shmem_f32 --------------------------
	.section	.nv.shared.fvg_trailing_stop_batch_small_shmem_f32,"aw",@nobits
	.sectionflags	@""
	.align	16
.nv.shared.fvg_trailing_stop_batch_small_shmem_f32:
	.zero		1040


//--------------------- .nv.shared.fvg_trailing_stop_batch_shmem_f32 --------------------------
	.section	.nv.shared.fvg_trailing_stop_batch_shmem_f32,"aw",@nobits
	.sectionflags	@""
	.align	16
.nv.shared.fvg_trailing_stop_batch_shmem_f32:
	.zero		1040


//--------------------- .nv.shared.fvg_trailing_stop_batch_f32 --------------------------
	.section	.nv.shared.fvg_trailing_stop_batch_f32,"aw",@nobits
	.sectionflags	@""
	.align	16
.nv.shared.fvg_trailing_stop_batch_f32:
	.zero		1040


//--------------------- .nv.constant0.fvg_trailing_stop_many_series_one_param_f32 --------------------------
	.section	.nv.constant0.fvg_trailing_stop_many_series_one_param_f32,"a",@progbits
	.sectionflags	@""
	.align	4
.nv.constant0.fvg_trailing_stop_many_series_one_param_f32:
	.zero		976


//--------------------- .nv.constant0.fvg_trailing_stop_batch_small_shmem_f32 --------------------------
	.section	.nv.constant0.fvg_trailing_stop_batch_small_shmem_f32,"a",@progbits
	.sectionflags	@""
	.align	4
.nv.constant0.fvg_trailing_stop_batch_small_shmem_f32:
	.zero		1000


//--------------------- .nv.constant0.fvg_trailing_stop_batch_shmem_f32 --------------------------
	.section	.nv.constant0.fvg_trailing_stop_batch_shmem_f32,"a",@progbits
	.sectionflags	@""
	.align	4
.nv.constant0.fvg_trailing_stop_batch_shmem_f32:
	.zero		1000


//--------------------- .nv.constant0.fvg_trailing_stop_batch_f32 --------------------------
	.section	.nv.constant0.fvg_trailing_stop_batch_f32,"a",@progbits
	.sectionflags	@""
	.align	4
.nv.constant0.fvg_trailing_stop_batch_f32:
	.zero		1000


//--------------------- SYMBOLS --------------------------

	.type		.nv.reservedSmem.offset0,@object
	.size		.nv.reservedSmem.offset0,0x4
	.type		.nv.reservedSmem.cap,@object
	.size		.nv.reservedSmem.cap,0x4
